	.target	sm_100a

	.elftype	@"ET_EXEC"


//--------------------- .note.nv.tkinfo           --------------------------
	.section	.note.nv.tkinfo,"",@"SHT_NOTE"
	.sectionflags	@"SHF_NOTE_NV_TKINFO"
	.tkinfo
        /*0018*/ 	.word	0x00000002
        /*0030*/ 	.string	""
        /*0030*/ 	.string	"ptxas"
        /*0030*/ 	.string	"Cuda compilation tools, release 13.0, V13.0.88"
        /*0030*/ 	.string	"Build cuda_13.0.r13.0/compiler.36424714_0"
        /*0030*/ 	.string	"-arch sm_100a -m 64 "



//--------------------- .note.nv.cuinfo           --------------------------
	.section	.note.nv.cuinfo,"",@"SHT_NOTE"
	.sectionflags	@"SHF_NOTE_NV_CUINFO"
        /*0018*/ 	.short	0x0002
        /*001a*/ 	.short	0x0064
        /*001c*/ 	.short	0x0082
	.zero		2


//--------------------- .nv.info                  --------------------------
	.section	.nv.info,"",@"SHT_CUDA_INFO"
	.align	4


	//----- nvinfo : EIATTR_REGCOUNT
	.align		4
        /*0000*/ 	.byte	0x04, 0x2f
        /*0002*/ 	.short	(.L_19 - .L_18)
	.align		4
.L_18:
        /*0004*/ 	.word	index@(_ZN7cutlass13device_kernelINS_4conv6kernel13ConvUniversalINS1_16ConvProblemShapeILNS1_8OperatorE2ELi2EEENS1_10collective14CollectiveConvINS1_47MainloopSm100TmaUmmaWarpSpecializedImplicitGemmILS5_2ELi4ELi2ELi1ELi2EN4cute5tupleIJNSA_1CILi2EEENSC_ILi1EEESE_EEEEENSB_IJNSC_ILi256EEENSB_IJNSC_ILi64EEEEEESJ_EEENS_10tfloat32_tESL_NSA_8TiledMMAINSA_8MMA_AtomIJNSA_23SM100_MMA_TF32_2x1SM_SSISL_SL_fLi256ELi64ELNSA_4UMMA5MajorE1ELSQ_1ELNSP_7ScaleInE0ELSR_0EEEEEENSA_6LayoutINSB_IJSE_SE_SE_EEENSB_IJNSC_ILi0EEESW_SW_EEEEENSB_IJNSA_10UnderscoreESZ_SZ_EEEEENS7_6detail27Sm100ImplicitGemmTileTraitsINSA_18SM100_TMA_2SM_LOADENSA_14ComposedLayoutINSA_7SwizzleILi2ELi5ELi2EEENSA_18smem_ptr_flag_bitsILi32EEENSU_INSB_IJNSC_ILi32EEENSC_ILi4EEEEEENSB_IJSE_S1A_EEEEEEEvEENS13_INSA_25SM100_TMA_2SM_LOAD_IM2COLES1F_vEEEENS_8epilogue10collective18CollectiveEpilogueINS1K_23Sm100TmaWarpSpecializedILi4ELi2ELi16ELb1ELb0EEEJNSB_IJNSC_ILi128EEESJ_SJ_EEENSB_IJNSU_IS1P_SE_EENSU_INSC_ILi16EEESE_EEEEESL_NSB_IJlNSB_IJSE_llEEESW_EEESL_S1W_NS1K_6fusion15FusionCallbacksIS1O_NS1X_17LinearCombinationISL_fSL_fLNS_15FloatRoundStyleE2EEES1Q_S1U_JEEENSA_5SM1004TMEM4LOAD26SM100_TMEM_LOAD_32dp32b16xENSA_13SM90_TMA_LOADENS15_INS16_ILi2ELi4ELi3EEES19_NSU_INSB_IJNSC_ILi8EEES1S_EEENSB_IJS1S_SE_EEEEEEENSA_39AutoVectorizingCopyWithAssumedAlignmentILi128EEENSA_14SM90_TMA_STOREES2D_S2F_S2F_EEEvvEEEEvNT_6ParamsE)
        /*0008*/ 	.word	0x0000004f


	//----- nvinfo : EIATTR_FRAME_SIZE
	.align		4
.L_19:
        /*000c*/ 	.byte	0x04, 0x11
        /*000e*/ 	.short	(.L_21 - .L_20)
	.align		4
.L_20:
        /*0010*/ 	.word	index@($__internal_2_$__cuda_sm10x_tcgen05_guardrail_trap_unallocated_columns_being_dealloced)
        /*0014*/ 	.word	0x00000008


	//----- nvinfo : EIATTR_FRAME_SIZE
	.align		4
.L_21:
        /*0018*/ 	.byte	0x04, 0x11
        /*001a*/ 	.short	(.L_23 - .L_22)
	.align		4
.L_22:
        /*001c*/ 	.word	index@($__internal_1_$__cuda_sm10x_tcgen05_guardrail_trap_phase_invalid_during_alloc)
        /*0020*/ 	.word	0x00000008


	//----- nvinfo : EIATTR_FRAME_SIZE
	.align		4
.L_23:
        /*0024*/ 	.byte	0x04, 0x11
        /*0026*/ 	.short	(.L_25 - .L_24)
	.align		4
.L_24:
        /*0028*/ 	.word	index@($__internal_0_$__cuda_sm10x_tcgen05_guardrail_trap_col_being_dealloced_not_returned_by_alloc)
        /*002c*/ 	.word	0x00000008


	//----- nvinfo : EIATTR_FRAME_SIZE
	.align		4
.L_25:
        /*0030*/ 	.byte	0x04, 0x11
        /*0032*/ 	.short	(.L_27 - .L_26)
	.align		4
.L_26:
        /*0034*/ 	.word	index@(_ZN7cutlass13device_kernelINS_4conv6kernel13ConvUniversalINS1_16ConvProblemShapeILNS1_8OperatorE2ELi2EEENS1_10collective14CollectiveConvINS1_47MainloopSm100TmaUmmaWarpSpecializedImplicitGemmILS5_2ELi4ELi2ELi1ELi2EN4cute5tupleIJNSA_1CILi2EEENSC_ILi1EEESE_EEEEENSB_IJNSC_ILi256EEENSB_IJNSC_ILi64EEEEEESJ_EEENS_10tfloat32_tESL_NSA_8TiledMMAINSA_8MMA_AtomIJNSA_23SM100_MMA_TF32_2x1SM_SSISL_SL_fLi256ELi64ELNSA_4UMMA5MajorE1ELSQ_1ELNSP_7ScaleInE0ELSR_0EEEEEENSA_6LayoutINSB_IJSE_SE_SE_EEENSB_IJNSC_ILi0EEESW_SW_EEEEENSB_IJNSA_10UnderscoreESZ_SZ_EEEEENS7_6detail27Sm100ImplicitGemmTileTraitsINSA_18SM100_TMA_2SM_LOADENSA_14ComposedLayoutINSA_7SwizzleILi2ELi5ELi2EEENSA_18smem_ptr_flag_bitsILi32EEENSU_INSB_IJNSC_ILi32EEENSC_ILi4EEEEEENSB_IJSE_S1A_EEEEEEEvEENS13_INSA_25SM100_TMA_2SM_LOAD_IM2COLES1F_vEEEENS_8epilogue10collective18CollectiveEpilogueINS1K_23Sm100TmaWarpSpecializedILi4ELi2ELi16ELb1ELb0EEEJNSB_IJNSC_ILi128EEESJ_SJ_EEENSB_IJNSU_IS1P_SE_EENSU_INSC_ILi16EEESE_EEEEESL_NSB_IJlNSB_IJSE_llEEESW_EEESL_S1W_NS1K_6fusion15FusionCallbacksIS1O_NS1X_17LinearCombinationISL_fSL_fLNS_15FloatRoundStyleE2EEES1Q_S1U_JEEENSA_5SM1004TMEM4LOAD26SM100_TMEM_LOAD_32dp32b16xENSA_13SM90_TMA_LOADENS15_INS16_ILi2ELi4ELi3EEES19_NSU_INSB_IJNSC_ILi8EEES1S_EEENSB_IJS1S_SE_EEEEEEENSA_39AutoVectorizingCopyWithAssumedAlignmentILi128EEENSA_14SM90_TMA_STOREES2D_S2F_S2F_EEEvvEEEEvNT_6ParamsE)
        /*0038*/ 	.word	0x00000008


	//----- nvinfo : EIATTR_MIN_STACK_SIZE
	.align		4
.L_27:
        /*003c*/ 	.byte	0x04, 0x12
        /*003e*/ 	.short	(.L_29 - .L_28)
	.align		4
.L_28:
        /*0040*/ 	.word	index@(_ZN7cutlass13device_kernelINS_4conv6kernel13ConvUniversalINS1_16ConvProblemShapeILNS1_8OperatorE2ELi2EEENS1_10collective14CollectiveConvINS1_47MainloopSm100TmaUmmaWarpSpecializedImplicitGemmILS5_2ELi4ELi2ELi1ELi2EN4cute5tupleIJNSA_1CILi2EEENSC_ILi1EEESE_EEEEENSB_IJNSC_ILi256EEENSB_IJNSC_ILi64EEEEEESJ_EEENS_10tfloat32_tESL_NSA_8TiledMMAINSA_8MMA_AtomIJNSA_23SM100_MMA_TF32_2x1SM_SSISL_SL_fLi256ELi64ELNSA_4UMMA5MajorE1ELSQ_1ELNSP_7ScaleInE0ELSR_0EEEEEENSA_6LayoutINSB_IJSE_SE_SE_EEENSB_IJNSC_ILi0EEESW_SW_EEEEENSB_IJNSA_10UnderscoreESZ_SZ_EEEEENS7_6detail27Sm100ImplicitGemmTileTraitsINSA_18SM100_TMA_2SM_LOADENSA_14ComposedLayoutINSA_7SwizzleILi2ELi5ELi2EEENSA_18smem_ptr_flag_bitsILi32EEENSU_INSB_IJNSC_ILi32EEENSC_ILi4EEEEEENSB_IJSE_S1A_EEEEEEEvEENS13_INSA_25SM100_TMA_2SM_LOAD_IM2COLES1F_vEEEENS_8epilogue10collective18CollectiveEpilogueINS1K_23Sm100TmaWarpSpecializedILi4ELi2ELi16ELb1ELb0EEEJNSB_IJNSC_ILi128EEESJ_SJ_EEENSB_IJNSU_IS1P_SE_EENSU_INSC_ILi16EEESE_EEEEESL_NSB_IJlNSB_IJSE_llEEESW_EEESL_S1W_NS1K_6fusion15FusionCallbacksIS1O_NS1X_17LinearCombinationISL_fSL_fLNS_15FloatRoundStyleE2EEES1Q_S1U_JEEENSA_5SM1004TMEM4LOAD26SM100_TMEM_LOAD_32dp32b16xENSA_13SM90_TMA_LOADENS15_INS16_ILi2ELi4ELi3EEES19_NSU_INSB_IJNSC_ILi8EEES1S_EEENSB_IJS1S_SE_EEEEEEENSA_39AutoVectorizingCopyWithAssumedAlignmentILi128EEENSA_14SM90_TMA_STOREES2D_S2F_S2F_EEEvvEEEEvNT_6ParamsE)
        /*0044*/ 	.word	0x00000008
.L_29:


//--------------------- .nv.compat                --------------------------
	.section	.nv.compat,"",@"SHT_CUDA_COMPAT_INFO"
	.align	4
        /*0000*/ 	.byte	0x02, 0x09, 0x01, 0x00, 0x02, 0x02, 0x02, 0x00, 0x02, 0x05, 0x05, 0x00, 0x03, 0x07, 0x01, 0x01
        /*0010*/ 	.byte	0x02, 0x03, 0x01, 0x00, 0x02, 0x06, 0x01, 0x00, 0x04, 0x0b, 0x08, 0x00, 0x09, 0x00, 0x00, 0x00
        /*0020*/ 	.byte	0x00, 0x00, 0x00, 0x00


//--------------------- .nv.info._ZN7cutlass13device_kernelINS_4conv6kernel13ConvUniversalINS1_16ConvProblemShapeILNS1_8OperatorE2ELi2EEENS1_10collective14CollectiveConvINS1_47MainloopSm100TmaUmmaWarpSpecializedImplicitGemmILS5_2ELi4ELi2ELi1ELi2EN4cute5tupleIJNSA_1CILi2EEENSC_ILi1EEESE_EEEEENSB_IJNSC_ILi256EEENSB_IJNSC_ILi64EEEEEESJ_EEENS_10tfloat32_tESL_NSA_8TiledMMAINSA_8MMA_AtomIJNSA_23SM100_MMA_TF32_2x1SM_SSISL_SL_fLi256ELi64ELNSA_4UMMA5MajorE1ELSQ_1ELNSP_7ScaleInE0ELSR_0EEEEEENSA_6LayoutINSB_IJSE_SE_SE_EEENSB_IJNSC_ILi0EEESW_SW_EEEEENSB_IJNSA_10UnderscoreESZ_SZ_EEEEENS7_6detail27Sm100ImplicitGemmTileTraitsINSA_18SM100_TMA_2SM_LOADENSA_14ComposedLayoutINSA_7SwizzleILi2ELi5ELi2EEENSA_18smem_ptr_flag_bitsILi32EEENSU_INSB_IJNSC_ILi32EEENSC_ILi4EEEEEENSB_IJSE_S1A_EEEEEEEvEENS13_INSA_25SM100_TMA_2SM_LOAD_IM2COLES1F_vEEEENS_8epilogue10collective18CollectiveEpilogueINS1K_23Sm100TmaWarpSpecializedILi4ELi2ELi16ELb1ELb0EEEJNSB_IJNSC_ILi128EEESJ_SJ_EEENSB_IJNSU_IS1P_SE_EENSU_INSC_ILi16EEESE_EEEEESL_NSB_IJlNSB_IJSE_llEEESW_EEESL_S1W_NS1K_6fusion15FusionCallbacksIS1O_NS1X_17LinearCombinationISL_fSL_fLNS_15FloatRoundStyleE2EEES1Q_S1U_JEEENSA_5SM1004TMEM4LOAD26SM100_TMEM_LOAD_32dp32b16xENSA_13SM90_TMA_LOADENS15_INS16_ILi2ELi4ELi3EEES19_NSU_INSB_IJNSC_ILi8EEES1S_EEENSB_IJS1S_SE_EEEEEEENSA_39AutoVectorizingCopyWithAssumedAlignmentILi128EEENSA_14SM90_TMA_STOREES2D_S2F_S2F_EEEvvEEEEvNT_6ParamsE --------------------------
	.section	.nv.info._ZN7cutlass13device_kernelINS_4conv6kernel13ConvUniversalINS1_16ConvProblemShapeILNS1_8OperatorE2ELi2EEENS1_10collective14CollectiveConvINS1_47MainloopSm100TmaUmmaWarpSpecializedImplicitGemmILS5_2ELi4ELi2ELi1ELi2EN4cute5tupleIJNSA_1CILi2EEENSC_ILi1EEESE_EEEEENSB_IJNSC_ILi256EEENSB_IJNSC_ILi64EEEEEESJ_EEENS_10tfloat32_tESL_NSA_8TiledMMAINSA_8MMA_AtomIJNSA_23SM100_MMA_TF32_2x1SM_SSISL_SL_fLi256ELi64ELNSA_4UMMA5MajorE1ELSQ_1ELNSP_7ScaleInE0ELSR_0EEEEEENSA_6LayoutINSB_IJSE_SE_SE_EEENSB_IJNSC_ILi0EEESW_SW_EEEEENSB_IJNSA_10UnderscoreESZ_SZ_EEEEENS7_6detail27Sm100ImplicitGemmTileTraitsINSA_18SM100_TMA_2SM_LOADENSA_14ComposedLayoutINSA_7SwizzleILi2ELi5ELi2EEENSA_18smem_ptr_flag_bitsILi32EEENSU_INSB_IJNSC_ILi32EEENSC_ILi4EEEEEENSB_IJSE_S1A_EEEEEEEvEENS13_INSA_25SM100_TMA_2SM_LOAD_IM2COLES1F_vEEEENS_8epilogue10collective18CollectiveEpilogueINS1K_23Sm100TmaWarpSpecializedILi4ELi2ELi16ELb1ELb0EEEJNSB_IJNSC_ILi128EEESJ_SJ_EEENSB_IJNSU_IS1P_SE_EENSU_INSC_ILi16EEESE_EEEEESL_NSB_IJlNSB_IJSE_llEEESW_EEESL_S1W_NS1K_6fusion15FusionCallbacksIS1O_NS1X_17LinearCombinationISL_fSL_fLNS_15FloatRoundStyleE2EEES1Q_S1U_JEEENSA_5SM1004TMEM4LOAD26SM100_TMEM_LOAD_32dp32b16xENSA_13SM90_TMA_LOADENS15_INS16_ILi2ELi4ELi3EEES19_NSU_INSB_IJNSC_ILi8EEES1S_EEENSB_IJS1S_SE_EEEEEEENSA_39AutoVectorizingCopyWithAssumedAlignmentILi128EEENSA_14SM90_TMA_STOREES2D_S2F_S2F_EEEvvEEEEvNT_6ParamsE,"",@"SHT_CUDA_INFO"
	.sectionflags	@""
	.align	4


	//----- nvinfo : EIATTR_CUDA_API_VERSION
	.align		4
        /*0000*/ 	.byte	0x04, 0x37
        /*0002*/ 	.short	(.L_31 - .L_30)
.L_30:
        /*0004*/ 	.word	0x00000082


	//----- nvinfo : EIATTR_KPARAM_INFO
	.align		4
.L_31:
        /*0008*/ 	.byte	0x04, 0x17
        /*000a*/ 	.short	(.L_33 - .L_32)
.L_32:
        /*000c*/ 	.word	0x00000000
        /*0010*/ 	.short	0x0000
        /*0012*/ 	.short	0x0000
        /*0014*/ 	.byte	0x00, 0xf0, 0x01, 0x20


	//----- nvinfo : EIATTR_AT_ENTRY_FRAGMENTS
	.align		4
.L_33:
        /*0018*/ 	.byte	0x04, 0x4f
        /*001a*/ 	.short	(.L_35 - .L_34)


	//   ....[0]....
.L_34:
        /*001c*/ 	.word	0x00000007


	//----- nvinfo : EIATTR_RESERVED_SMEM_USED
	.align		4
.L_35:
        /*0020*/ 	.byte	0x01, 0x41
	.zero		2


	//----- nvinfo : EIATTR_SPARSE_MMA_MASK
	.align		4
        /*0024*/ 	.byte	0x03, 0x50
        /*0026*/ 	.short	0x0000


	//----- nvinfo : EIATTR_TCGEN05_2CTA_USED
	.align		4
        /*0028*/ 	.byte	0x01, 0x52
	.zero		2


	//----- nvinfo : EIATTR_MAXREG_COUNT
	.align		4
        /*002c*/ 	.byte	0x03, 0x1b
        /*002e*/ 	.short	0x00ff


	//----- nvinfo : EIATTR_NUM_BARRIERS
	.align		4
        /*0030*/ 	.byte	0x02, 0x4c
        /*0032*/ 	.byte	0x07
	.zero		1


	//----- nvinfo : EIATTR_EXTERNS
	.align		4
        /*0034*/ 	.byte	0x04, 0x0f
        /*0036*/ 	.short	(.L_37 - .L_36)


	//   ....[0]....
	.align		4
.L_36:
        /*0038*/ 	.word	index@(__assertfail)


	//----- nvinfo : EIATTR_MERCURY_ISA_VERSION
	.align		4
.L_37:
        /*003c*/ 	.byte	0x03, 0x5f
        /*003e*/ 	.short	0x0101


	//----- nvinfo : EIATTR_INT_WARP_WIDE_INSTR_OFFSETS
	.align		4
        /*0040*/ 	.byte	0x04, 0x31
        /*0042*/ 	.short	(.L_39 - .L_38)


	//   ....[0]....
.L_38:
        /*0044*/ 	.word	0x00000c50


	//   ....[1]....
        /*0048*/ 	.word	0x00000d00


	//   ....[2]....
        /*004c*/ 	.word	0x00004820


	//   ....[3]....
        /*0050*/ 	.word	0x00004840


	//   ....[4]....
        /*0054*/ 	.word	0x00004870


	//   ....[5]....
        /*0058*/ 	.word	0x00005890


	//   ....[6]....
        /*005c*/ 	.word	0x000058f0


	//   ....[7]....
        /*0060*/ 	.word	0x000059d0


	//   ....[8]....
        /*0064*/ 	.word	0x00005a50


	//   ....[9]....
        /*0068*/ 	.word	0x00005b50


	//   ....[10]....
        /*006c*/ 	.word	0x00005be0


	//   ....[11]....
        /*0070*/ 	.word	0x00005cf0


	//   ....[12]....
        /*0074*/ 	.word	0x00005da0


	//----- nvinfo : EIATTR_COOP_GROUP_MASK_REGIDS
	.align		4
.L_39:
        /*0078*/ 	.byte	0x04, 0x29
        /*007a*/ 	.short	(.L_41 - .L_40)


	//   ....[0]....
.L_40:
        /*007c*/ 	.word	0xffffffff


	//   ....[1]....
        /*0080*/ 	.word	0xffffffff


	//   ....[2]....
        /*0084*/ 	.word	0xffffffff


	//   ....[3]....
        /*0088*/ 	.word	0xffffffff


	//   ....[4]....
        /*008c*/ 	.word	0xffffffff


	//   ....[5]....
        /*0090*/ 	.word	0xffffffff


	//   ....[6]....
        /*0094*/ 	.word	0xffffffff


	//   ....[7]....
        /*0098*/ 	.word	0xffffffff


	//   ....[8]....
        /*009c*/ 	.word	0xffffffff


	//   ....[9]....
        /*00a0*/ 	.word	0xffffffff


	//   ....[10]....
        /*00a4*/ 	.word	0xffffffff


	//   ....[11]....
        /*00a8*/ 	.word	0xffffffff


	//   ....[12]....
        /*00ac*/ 	.word	0xffffffff


	//----- nvinfo : EIATTR_COOP_GROUP_INSTR_OFFSETS
	.align		4
.L_41:
        /*00b0*/ 	.byte	0x04, 0x28
        /*00b2*/ 	.short	(.L_43 - .L_42)


	//   ....[0]....
.L_42:
        /*00b4*/ 	.word	0x000000d0


	//   ....[1]....
        /*00b8*/ 	.word	0x00000540


	//   ....[2]....
        /*00bc*/ 	.word	0x000006e0


	//   ....[3]....
        /*00c0*/ 	.word	0x00000880


	//   ....[4]....
        /*00c4*/ 	.word	0x00000980


	//   ....[5]....
        /*00c8*/ 	.word	0x00000ad0


	//   ....[6]....
        /*00cc*/ 	.word	0x00000d70


	//   ....[7]....
        /*00d0*/ 	.word	0x000028c0


	//   ....[8]....
        /*00d4*/ 	.word	0x00003500


	//   ....[9]....
        /*00d8*/ 	.word	0x000039d0


	//   ....[10]....
        /*00dc*/ 	.word	0x00003a00


	//   ....[11]....
        /*00e0*/ 	.word	0x00004730


	//   ....[12]....
        /*00e4*/ 	.word	0x00004940


	//----- nvinfo : EIATTR_VRC_CTA_INIT_COUNT
	.align		4
.L_43:
        /*00e8*/ 	.byte	0x02, 0x4a
        /*00ea*/ 	.byte	0x80
	.zero		1


	//----- nvinfo : EIATTR_SYSCALL_OFFSETS
	.align		4
        /*00ec*/ 	.byte	0x04, 0x46
        /*00ee*/ 	.short	(.L_45 - .L_44)


	//   ....[0]....
.L_44:
        /*00f0*/ 	.word	0x00006e40


	//   ....[1]....
        /*00f4*/ 	.word	0x00006f30


	//   ....[2]....
        /*00f8*/ 	.word	0x00007700


	//   ....[3]....
        /*00fc*/ 	.word	0x00008080


	//   ....[4]....
        /*0100*/ 	.word	0x000089c0


	//   ....[5]....
        /*0104*/ 	.word	0x000092f0


	//----- nvinfo : EIATTR_MBARRIER_INSTR_OFFSETS
	.align		4
.L_45:
        /*0108*/ 	.byte	0x04, 0x39
        /*010a*/ 	.short	(.L_47 - .L_46)


	//   ....[0]....
.L_46:
        /*010c*/ 	.word	0x00000650
        /*0110*/ 	.word	0x000000ff
        /*0114*/ 	.word	0x00000000
        /*0118*/ 	.short	0x0100
        /*011a*/ 	.byte	0x04
	.zero		1


	//   ....[1]....
        /*011c*/ 	.word	0x00000660
        /*0120*/ 	.word	0x000000ff
        /*0124*/ 	.word	0x00000020
        /*0128*/ 	.short	0x0100
        /*012a*/ 	.byte	0x04
	.zero		1


	//   ....[2]....
        /*012c*/ 	.word	0x00000670
        /*0130*/ 	.word	0x000000ff
        /*0134*/ 	.word	0x00000008
        /*0138*/ 	.short	0x0100
        /*013a*/ 	.byte	0x04
	.zero		1


	//   ....[3]....
        /*013c*/ 	.word	0x00000680
        /*0140*/ 	.word	0x000000ff
        /*0144*/ 	.word	0x00000028
        /*0148*/ 	.short	0x0100
        /*014a*/ 	.byte	0x04
	.zero		1


	//   ....[4]....
        /*014c*/ 	.word	0x00000690
        /*0150*/ 	.word	0x000000ff
        /*0154*/ 	.word	0x00000010
        /*0158*/ 	.short	0x0100
        /*015a*/ 	.byte	0x04
	.zero		1


	//   ....[5]....
        /*015c*/ 	.word	0x000006a0
        /*0160*/ 	.word	0x000000ff
        /*0164*/ 	.word	0x00000030
        /*0168*/ 	.short	0x0100
        /*016a*/ 	.byte	0x04
	.zero		1


	//   ....[6]....
        /*016c*/ 	.word	0x000006b0
        /*0170*/ 	.word	0x000000ff
        /*0174*/ 	.word	0x00000018
        /*0178*/ 	.short	0x0100
        /*017a*/ 	.byte	0x04
	.zero		1


	//   ....[7]....
        /*017c*/ 	.word	0x000006c0
        /*0180*/ 	.word	0x000000ff
        /*0184*/ 	.word	0x00000038
        /*0188*/ 	.short	0x0100
        /*018a*/ 	.byte	0x04
	.zero		1


	//   ....[8]....
        /*018c*/ 	.word	0x000007f0
        /*0190*/ 	.word	0x000000ff
        /*0194*/ 	.word	0x00000040
        /*0198*/ 	.short	0x0100
        /*019a*/ 	.byte	0x04
	.zero		1


	//   ....[9]....
        /*019c*/ 	.word	0x00000800
        /*01a0*/ 	.word	0x000000ff
        /*01a4*/ 	.word	0x00000060
        /*01a8*/ 	.short	0x0100
        /*01aa*/ 	.byte	0x04
	.zero		1


	//   ....[10]....
        /*01ac*/ 	.word	0x00000810
        /*01b0*/ 	.word	0x000000ff
        /*01b4*/ 	.word	0x00000048
        /*01b8*/ 	.short	0x0100
        /*01ba*/ 	.byte	0x04
	.zero		1


	//   ....[11]....
        /*01bc*/ 	.word	0x00000820
        /*01c0*/ 	.word	0x000000ff
        /*01c4*/ 	.word	0x00000068
        /*01c8*/ 	.short	0x0100
        /*01ca*/ 	.byte	0x04
	.zero		1


	//   ....[12]....
        /*01cc*/ 	.word	0x00000830
        /*01d0*/ 	.word	0x000000ff
        /*01d4*/ 	.word	0x00000050
        /*01d8*/ 	.short	0x0100
        /*01da*/ 	.byte	0x04
	.zero		1


	//   ....[13]....
        /*01dc*/ 	.word	0x00000840
        /*01e0*/ 	.word	0x000000ff
        /*01e4*/ 	.word	0x00000070
        /*01e8*/ 	.short	0x0100
        /*01ea*/ 	.byte	0x04
	.zero		1


	//   ....[14]....
        /*01ec*/ 	.word	0x00000850
        /*01f0*/ 	.word	0x000000ff
        /*01f4*/ 	.word	0x00000058
        /*01f8*/ 	.short	0x0100
        /*01fa*/ 	.byte	0x04
	.zero		1


	//   ....[15]....
        /*01fc*/ 	.word	0x00000860
        /*0200*/ 	.word	0x000000ff
        /*0204*/ 	.word	0x00000078
        /*0208*/ 	.short	0x0100
        /*020a*/ 	.byte	0x04
	.zero		1


	//   ....[16]....
        /*020c*/ 	.word	0x00000950
        /*0210*/ 	.word	0x000000ff
        /*0214*/ 	.word	0x00000080
        /*0218*/ 	.short	0x0100
        /*021a*/ 	.byte	0x04
	.zero		1


	//   ....[17]....
        /*021c*/ 	.word	0x00000960
        /*0220*/ 	.word	0x000000ff
        /*0224*/ 	.word	0x00000088
        /*0228*/ 	.short	0x0100
        /*022a*/ 	.byte	0x04
	.zero		1


	//   ....[18]....
        /*022c*/ 	.word	0x00000aa0
        /*0230*/ 	.word	0x000000ff
        /*0234*/ 	.word	0x00000090
        /*0238*/ 	.short	0x0100
        /*023a*/ 	.byte	0x06
	.zero		1


	//   ....[19]....
        /*023c*/ 	.word	0x00000ab0
        /*0240*/ 	.word	0x000000ff
        /*0244*/ 	.word	0x00000098
        /*0248*/ 	.short	0x0100
        /*024a*/ 	.byte	0x06
	.zero		1


	//   ....[20]....
        /*024c*/ 	.word	0x00000bf0
        /*0250*/ 	.word	0x000000ff
        /*0254*/ 	.word	0x000000a0
        /*0258*/ 	.short	0x0100
        /*025a*/ 	.byte	0x04
	.zero		1


	//   ....[21]....
        /*025c*/ 	.word	0x00000c00
        /*0260*/ 	.word	0x000000ff
        /*0264*/ 	.word	0x000000b0
        /*0268*/ 	.short	0x0100
        /*026a*/ 	.byte	0x04
	.zero		1


	//   ....[22]....
        /*026c*/ 	.word	0x00000c10
        /*0270*/ 	.word	0x000000ff
        /*0274*/ 	.word	0x000000a8
        /*0278*/ 	.short	0x0100
        /*027a*/ 	.byte	0x04
	.zero		1


	//   ....[23]....
        /*027c*/ 	.word	0x00000c20
        /*0280*/ 	.word	0x000000ff
        /*0284*/ 	.word	0x000000b8
        /*0288*/ 	.short	0x0100
        /*028a*/ 	.byte	0x04
	.zero		1


	//   ....[24]....
        /*028c*/ 	.word	0x00000d20
        /*0290*/ 	.word	0x000000ff
        /*0294*/ 	.word	0x000000c0
        /*0298*/ 	.short	0x0100
        /*029a*/ 	.byte	0x06
	.zero		1


	//   ....[25]....
        /*029c*/ 	.word	0x00001ab0
        /*02a0*/ 	.word	0x000000ff
        /*02a4*/ 	.word	0x00000020
        /*02a8*/ 	.short	0x010a
        /*02aa*/ 	.byte	0x07
	.zero		1


	//   ....[26]....
        /*02ac*/ 	.word	0x00001e50
        /*02b0*/ 	.word	0x000000ff
        /*02b4*/ 	.word	0x00000020
        /*02b8*/ 	.short	0x010a
        /*02ba*/ 	.byte	0x0b
	.zero		1


	//   ....[27]....
        /*02bc*/ 	.word	0x00002000
        /*02c0*/ 	.word	0x000000ff
        /*02c4*/ 	.word	0x00000020
        /*02c8*/ 	.short	0x010a
        /*02ca*/ 	.byte	0x08
	.zero		1


	//   ....[28]....
        /*02cc*/ 	.word	0x000022c0
        /*02d0*/ 	.word	0x000000ff
        /*02d4*/ 	.word	0x00000088
        /*02d8*/ 	.short	0x0101
        /*02da*/ 	.byte	0x19
	.zero		1


	//   ....[29]....
        /*02dc*/ 	.word	0x000022f0
        /*02e0*/ 	.word	0x000000ff
        /*02e4*/ 	.word	0x00000020
        /*02e8*/ 	.short	0x010a
        /*02ea*/ 	.byte	0x04
	.zero		1


	//   ....[30]....
        /*02ec*/ 	.word	0x00002460
        /*02f0*/ 	.word	0x000000ff
        /*02f4*/ 	.word	0x00000020
        /*02f8*/ 	.short	0x010a
        /*02fa*/ 	.byte	0x08
	.zero		1


	//   ....[31]....
        /*02fc*/ 	.word	0x00002610
        /*0300*/ 	.word	0x000000ff
        /*0304*/ 	.word	0x00000020
        /*0308*/ 	.short	0x010a
        /*030a*/ 	.byte	0x09
	.zero		1


	//   ....[32]....
        /*030c*/ 	.word	0x000028d0
        /*0310*/ 	.word	0x000000ff
        /*0314*/ 	.word	0x00000090
        /*0318*/ 	.short	0x010a
        /*031a*/ 	.byte	0x19
	.zero		1


	//   ....[33]....
        /*031c*/ 	.word	0x00002990
        /*0320*/ 	.word	0x000000ff
        /*0324*/ 	.word	0x00000000
        /*0328*/ 	.short	0x0101
        /*032a*/ 	.byte	0x04
	.zero		1


	//   ....[34]....
        /*032c*/ 	.word	0x00002f80
        /*0330*/ 	.word	0x000000ff
        /*0334*/ 	.word	0x00000000
        /*0338*/ 	.short	0x010a
        /*033a*/ 	.byte	0x04
	.zero		1


	//   ....[35]....
        /*033c*/ 	.word	0x00003020
        /*0340*/ 	.word	0x000000ff
        /*0344*/ 	.word	0x00000000
        /*0348*/ 	.short	0x010a
        /*034a*/ 	.byte	0x05
	.zero		1


	//   ....[36]....
        /*034c*/ 	.word	0x000030c0
        /*0350*/ 	.word	0x000000ff
        /*0354*/ 	.word	0x00000000
        /*0358*/ 	.short	0x010a
        /*035a*/ 	.byte	0x05
	.zero		1


	//   ....[37]....
        /*035c*/ 	.word	0x00003170
        /*0360*/ 	.word	0x00000000
        /*0364*/ 	.word	0x00000000
        /*0368*/ 	.short	0x010a
        /*036a*/ 	.byte	0xff
	.zero		1


	//   ....[38]....
        /*036c*/ 	.word	0x000032c0
        /*0370*/ 	.word	0x000000ff
        /*0374*/ 	.word	0x00000098
        /*0378*/ 	.short	0x010a
        /*037a*/ 	.byte	0x04
	.zero		1


	//   ....[39]....
        /*037c*/ 	.word	0x00003360
        /*0380*/ 	.word	0x000000ff
        /*0384*/ 	.word	0x00000090
        /*0388*/ 	.short	0x010a
        /*038a*/ 	.byte	0x04
	.zero		1


	//   ....[40]....
        /*038c*/ 	.word	0x00003400
        /*0390*/ 	.word	0x000000ff
        /*0394*/ 	.word	0x00000000
        /*0398*/ 	.short	0x0101
        /*039a*/ 	.byte	0x05
	.zero		1


	//   ....[41]....
        /*039c*/ 	.word	0x00003440
        /*03a0*/ 	.word	0x000000ff
        /*03a4*/ 	.word	0x00000098
        /*03a8*/ 	.short	0x0106
        /*03aa*/ 	.byte	0x04
	.zero		1


	//   ....[42]....
        /*03ac*/ 	.word	0x00003480
        /*03b0*/ 	.word	0x00000000
        /*03b4*/ 	.word	0x00000098
        /*03b8*/ 	.short	0x010a
        /*03ba*/ 	.byte	0xff
	.zero		1


	//   ....[43]....
        /*03bc*/ 	.word	0x000036d0
        /*03c0*/ 	.word	0x000000ff
        /*03c4*/ 	.word	0x00000008
        /*03c8*/ 	.short	0x010a
        /*03ca*/ 	.byte	0x05
	.zero		1


	//   ....[44]....
        /*03cc*/ 	.word	0x000036f0
        /*03d0*/ 	.word	0x000000ff
        /*03d4*/ 	.word	0x00000008
        /*03d8*/ 	.short	0x010a
        /*03da*/ 	.byte	0x05
	.zero		1


	//   ....[45]....
        /*03dc*/ 	.word	0x00003880
        /*03e0*/ 	.word	0x000000ff
        /*03e4*/ 	.word	0x00000008
        /*03e8*/ 	.short	0x010a
        /*03ea*/ 	.byte	0x05
	.zero		1


	//   ....[46]....
        /*03ec*/ 	.word	0x000038a0
        /*03f0*/ 	.word	0x000000ff
        /*03f4*/ 	.word	0x00000008
        /*03f8*/ 	.short	0x010a
        /*03fa*/ 	.byte	0x05
	.zero		1


	//   ....[47]....
        /*03fc*/ 	.word	0x00003960
        /*0400*/ 	.word	0x000000ff
        /*0404*/ 	.word	0x00000000
        /*0408*/ 	.short	0x0101
        /*040a*/ 	.byte	0x04
	.zero		1


	//   ....[48]....
        /*040c*/ 	.word	0x00003d40
        /*0410*/ 	.word	0x000000ff
        /*0414*/ 	.word	0x00000090
        /*0418*/ 	.short	0x010a
        /*041a*/ 	.byte	0x17
	.zero		1


	//   ....[49]....
        /*041c*/ 	.word	0x00003de0
        /*0420*/ 	.word	0x000000ff
        /*0424*/ 	.word	0x00000000
        /*0428*/ 	.short	0x0101
        /*042a*/ 	.byte	0x2e
	.zero		1


	//   ....[50]....
        /*042c*/ 	.word	0x00003e20
        /*0430*/ 	.word	0x000000ff
        /*0434*/ 	.word	0x000000b0
        /*0438*/ 	.short	0x010a
        /*043a*/ 	.byte	0x1c
	.zero		1


	//   ....[51]....
        /*043c*/ 	.word	0x00003ef0
        /*0440*/ 	.word	0x000000ff
        /*0444*/ 	.word	0x00000000
        /*0448*/ 	.short	0x010a
        /*044a*/ 	.byte	0x04
	.zero		1


	//   ....[52]....
        /*044c*/ 	.word	0x00003f60
        /*0450*/ 	.word	0x000000ff
        /*0454*/ 	.word	0x00000000
        /*0458*/ 	.short	0x010a
        /*045a*/ 	.byte	0x13
	.zero		1


	//   ....[53]....
        /*045c*/ 	.word	0x000040b0
        /*0460*/ 	.word	0x000000ff
        /*0464*/ 	.word	0x00000000
        /*0468*/ 	.short	0x010a
        /*046a*/ 	.byte	0x05
	.zero		1


	//   ....[54]....
        /*046c*/ 	.word	0x00004530
        /*0470*/ 	.word	0x000000ff
        /*0474*/ 	.word	0x00000000
        /*0478*/ 	.short	0x010a
        /*047a*/ 	.byte	0x04
	.zero		1


	//   ....[55]....
        /*047c*/ 	.word	0x000045d0
        /*0480*/ 	.word	0x00000000
        /*0484*/ 	.word	0x00000000
        /*0488*/ 	.short	0x010a
        /*048a*/ 	.byte	0xff
	.zero		1


	//   ....[56]....
        /*048c*/ 	.word	0x00004610
        /*0490*/ 	.word	0x00000000
        /*0494*/ 	.word	0x00000000
        /*0498*/ 	.short	0x010a
        /*049a*/ 	.byte	0xff
	.zero		1


	//   ....[57]....
        /*049c*/ 	.word	0x00004680
        /*04a0*/ 	.word	0x000000ff
        /*04a4*/ 	.word	0x00000000
        /*04a8*/ 	.short	0x0101
        /*04aa*/ 	.byte	0x04
	.zero		1


	//   ....[58]....
        /*04ac*/ 	.word	0x000046c0
        /*04b0*/ 	.word	0x000000ff
        /*04b4*/ 	.word	0x000000c0
        /*04b8*/ 	.short	0x010a
        /*04ba*/ 	.byte	0x17
	.zero		1


	//   ....[59]....
        /*04bc*/ 	.word	0x00004720
        /*04c0*/ 	.word	0x000000ff
        /*04c4*/ 	.word	0x00000000
        /*04c8*/ 	.short	0x0101
        /*04ca*/ 	.byte	0x04
	.zero		1


	//   ....[60]....
        /*04cc*/ 	.word	0x00004dc0
        /*04d0*/ 	.word	0x000000ff
        /*04d4*/ 	.word	0x00000090
        /*04d8*/ 	.short	0x010a
        /*04da*/ 	.byte	0x1f
	.zero		1


	//   ....[61]....
        /*04dc*/ 	.word	0x00004e60
        /*04e0*/ 	.word	0x000000ff
        /*04e4*/ 	.word	0x00000000
        /*04e8*/ 	.short	0x0101
        /*04ea*/ 	.byte	0x36
	.zero		1


	//   ....[62]....
        /*04ec*/ 	.word	0x00005380
        /*04f0*/ 	.word	0x000000ff
        /*04f4*/ 	.word	0x00000088
        /*04f8*/ 	.short	0x010a
        /*04fa*/ 	.byte	0x1f
	.zero		1


	//   ....[63]....
        /*04fc*/ 	.word	0x00005830
        /*0500*/ 	.word	0x000000ff
        /*0504*/ 	.word	0x00000060
        /*0508*/ 	.short	0x010a
        /*050a*/ 	.byte	0x1f
	.zero		1


	//   ....[64]....
        /*050c*/ 	.word	0x00005980
        /*0510*/ 	.word	0x000000ff
        /*0514*/ 	.word	0x00000040
        /*0518*/ 	.short	0x010b
        /*051a*/ 	.byte	0x1f
	.zero		1


	//   ....[65]....
        /*051c*/ 	.word	0x00005990
        /*0520*/ 	.word	0x000000ff
        /*0524*/ 	.word	0x00000000
        /*0528*/ 	.short	0x0101
        /*052a*/ 	.byte	0x3b
	.zero		1


	//   ....[66]....
        /*052c*/ 	.word	0x000059a0
        /*0530*/ 	.word	0x000000ff
        /*0534*/ 	.word	0x00000068
        /*0538*/ 	.short	0x010a
        /*053a*/ 	.byte	0x1f
	.zero		1


	//   ....[67]....
        /*053c*/ 	.word	0x00005b00
        /*0540*/ 	.word	0x000000ff
        /*0544*/ 	.word	0x00000048
        /*0548*/ 	.short	0x010b
        /*054a*/ 	.byte	0x1f
	.zero		1


	//   ....[68]....
        /*054c*/ 	.word	0x00005b10
        /*0550*/ 	.word	0x000000ff
        /*0554*/ 	.word	0x00000000
        /*0558*/ 	.short	0x0101
        /*055a*/ 	.byte	0x3a
	.zero		1


	//   ....[69]....
        /*055c*/ 	.word	0x00005b20
        /*0560*/ 	.word	0x000000ff
        /*0564*/ 	.word	0x00000070
        /*0568*/ 	.short	0x010a
        /*056a*/ 	.byte	0x1f
	.zero		1


	//   ....[70]....
        /*056c*/ 	.word	0x00005ca0
        /*0570*/ 	.word	0x000000ff
        /*0574*/ 	.word	0x00000050
        /*0578*/ 	.short	0x010b
        /*057a*/ 	.byte	0x1f
	.zero		1


	//   ....[71]....
        /*057c*/ 	.word	0x00005cb0
        /*0580*/ 	.word	0x000000ff
        /*0584*/ 	.word	0x00000000
        /*0588*/ 	.short	0x0101
        /*058a*/ 	.byte	0x39
	.zero		1


	//   ....[72]....
        /*058c*/ 	.word	0x00005cc0
        /*0590*/ 	.word	0x000000ff
        /*0594*/ 	.word	0x00000078
        /*0598*/ 	.short	0x010a
        /*059a*/ 	.byte	0x1f
	.zero		1


	//   ....[73]....
        /*059c*/ 	.word	0x00005e90
        /*05a0*/ 	.word	0x000000ff
        /*05a4*/ 	.word	0x00000058
        /*05a8*/ 	.short	0x010b
        /*05aa*/ 	.byte	0x1f
	.zero		1


	//   ....[74]....
        /*05ac*/ 	.word	0x00005ea0
        /*05b0*/ 	.word	0x000000ff
        /*05b4*/ 	.word	0x00000000
        /*05b8*/ 	.short	0x0101
        /*05ba*/ 	.byte	0x38
	.zero		1


	//   ....[75]....
        /*05bc*/ 	.word	0x00005ed0
        /*05c0*/ 	.word	0x000000ff
        /*05c4*/ 	.word	0x00000060
        /*05c8*/ 	.short	0x010a
        /*05ca*/ 	.byte	0x1f
	.zero		1


	//   ....[76]....
        /*05cc*/ 	.word	0x00005ef0
        /*05d0*/ 	.word	0x000000ff
        /*05d4*/ 	.word	0x00000068
        /*05d8*/ 	.short	0x010a
        /*05da*/ 	.byte	0x1f
	.zero		1


	//   ....[77]....
        /*05dc*/ 	.word	0x00005f10
        /*05e0*/ 	.word	0x000000ff
        /*05e4*/ 	.word	0x00000070
        /*05e8*/ 	.short	0x010a
        /*05ea*/ 	.byte	0x1f
	.zero		1


	//   ....[78]....
        /*05ec*/ 	.word	0x00005f50
        /*05f0*/ 	.word	0x00000000
        /*05f4*/ 	.word	0x00000078
        /*05f8*/ 	.short	0x010a
        /*05fa*/ 	.byte	0xff
	.zero		1


	//   ....[79]....
        /*05fc*/ 	.word	0x000062b0
        /*0600*/ 	.word	0x000000ff
        /*0604*/ 	.word	0x00000090
        /*0608*/ 	.short	0x010a
        /*060a*/ 	.byte	0x31
	.zero		1


	//   ....[80]....
        /*060c*/ 	.word	0x00006380
        /*0610*/ 	.word	0x000000ff
        /*0614*/ 	.word	0x00000000
        /*0618*/ 	.short	0x0101
        /*061a*/ 	.byte	0x04
	.zero		1


	//   ....[81]....
        /*061c*/ 	.word	0x000073c0
        /*0620*/ 	.word	0x000000ff
        /*0624*/ 	.word	0x00000040
        /*0628*/ 	.short	0x010a
        /*062a*/ 	.byte	0x31
	.zero		1


	//   ....[82]....
        /*062c*/ 	.word	0x00007400
        /*0630*/ 	.word	0x00000048
        /*0634*/ 	.word	0x000000a0
        /*0638*/ 	.short	0x010a
        /*063a*/ 	.byte	0xff
	.zero		1


	//   ....[83]....
        /*063c*/ 	.word	0x000074f0
        /*0640*/ 	.word	0x000000ff
        /*0644*/ 	.word	0x00000040
        /*0648*/ 	.short	0x010a
        /*064a*/ 	.byte	0x31
	.zero		1


	//   ....[84]....
        /*064c*/ 	.word	0x000075e0
        /*0650*/ 	.word	0x00000048
        /*0654*/ 	.word	0x000000a0
        /*0658*/ 	.short	0x010a
        /*065a*/ 	.byte	0xff
	.zero		1


	//   ....[85]....
        /*065c*/ 	.word	0x00007db0
        /*0660*/ 	.word	0x00000000
        /*0664*/ 	.word	0x00000000
        /*0668*/ 	.short	0x0101
        /*066a*/ 	.byte	0xff
	.zero		1


	//   ....[86]....
        /*066c*/ 	.word	0x00007dc0
        /*0670*/ 	.word	0x00000002
        /*0674*/ 	.word	0x00000040
        /*0678*/ 	.short	0x010a
        /*067a*/ 	.byte	0xff
	.zero		1


	//   ....[87]....
        /*067c*/ 	.word	0x00007ea0
        /*0680*/ 	.word	0x00000002
        /*0684*/ 	.word	0x00000040
        /*0688*/ 	.short	0x010a
        /*068a*/ 	.byte	0xff
	.zero		1


	//   ....[88]....
        /*068c*/ 	.word	0x000086f0
        /*0690*/ 	.word	0x00000000
        /*0694*/ 	.word	0x00000000
        /*0698*/ 	.short	0x0101
        /*069a*/ 	.byte	0xff
	.zero		1


	//   ....[89]....
        /*069c*/ 	.word	0x00008710
        /*06a0*/ 	.word	0x00000006
        /*06a4*/ 	.word	0x00000040
        /*06a8*/ 	.short	0x010a
        /*06aa*/ 	.byte	0xff
	.zero		1


	//   ....[90]....
        /*06ac*/ 	.word	0x000087e0
        /*06b0*/ 	.word	0x00000006
        /*06b4*/ 	.word	0x00000040
        /*06b8*/ 	.short	0x010a
        /*06ba*/ 	.byte	0xff
	.zero		1


	//   ....[91]....
        /*06bc*/ 	.word	0x00009020
        /*06c0*/ 	.word	0x0000000e
        /*06c4*/ 	.word	0x00000000
        /*06c8*/ 	.short	0x0101
        /*06ca*/ 	.byte	0xff
	.zero		1


	//   ....[92]....
        /*06cc*/ 	.word	0x00009040
        /*06d0*/ 	.word	0x00000000
        /*06d4*/ 	.word	0x00000040
        /*06d8*/ 	.short	0x010a
        /*06da*/ 	.byte	0xff
	.zero		1


	//   ....[93]....
        /*06dc*/ 	.word	0x00009110
        /*06e0*/ 	.word	0x00000000
        /*06e4*/ 	.word	0x00000040
        /*06e8*/ 	.short	0x010a
        /*06ea*/ 	.byte	0xff
	.zero		1


	//   ....[94]....
        /*06ec*/ 	.word	0x00009420
        /*06f0*/ 	.word	0x00000048
        /*06f4*/ 	.word	0x00000000
        /*06f8*/ 	.short	0x0101
        /*06fa*/ 	.byte	0xff
	.zero		1


	//   ....[95]....
        /*06fc*/ 	.word	0x000099a0
        /*0700*/ 	.word	0x00000000
        /*0704*/ 	.word	0x00000000
        /*0708*/ 	.short	0x0101
        /*070a*/ 	.byte	0xff
	.zero		1


	//   ....[96]....
        /*070c*/ 	.word	0x00009c20
        /*0710*/ 	.word	0x000000ff
        /*0714*/ 	.word	0x00000000
        /*0718*/ 	.short	0x0101
        /*071a*/ 	.byte	0x04
	.zero		1


	//   ....[97]....
        /*071c*/ 	.word	0x00009c50
        /*0720*/ 	.word	0x00000000
        /*0724*/ 	.word	0x00000020
        /*0728*/ 	.short	0x010a
        /*072a*/ 	.byte	0xff
	.zero		1


	//   ....[98]....
        /*072c*/ 	.word	0x00009cb0
        /*0730*/ 	.word	0x00000000
        /*0734*/ 	.word	0x00000020
        /*0738*/ 	.short	0x010a
        /*073a*/ 	.byte	0xff
	.zero		1


	//   ....[99]....
        /*073c*/ 	.word	0x00009d10
        /*0740*/ 	.word	0x00000000
        /*0744*/ 	.word	0x00000090
        /*0748*/ 	.short	0x010a
        /*074a*/ 	.byte	0xff
	.zero		1


	//   ....[100]....
        /*074c*/ 	.word	0x00009d70
        /*0750*/ 	.word	0x00000000
        /*0754*/ 	.word	0x00000000
        /*0758*/ 	.short	0x010a
        /*075a*/ 	.byte	0xff
	.zero		1


	//   ....[101]....
        /*075c*/ 	.word	0x00009dd0
        /*0760*/ 	.word	0x00000000
        /*0764*/ 	.word	0x00000000
        /*0768*/ 	.short	0x010a
        /*076a*/ 	.byte	0xff
	.zero		1


	//   ....[102]....
        /*076c*/ 	.word	0x00009e30
        /*0770*/ 	.word	0x00000000
        /*0774*/ 	.word	0x00000000
        /*0778*/ 	.short	0x010a
        /*077a*/ 	.byte	0xff
	.zero		1


	//   ....[103]....
        /*077c*/ 	.word	0x00009e90
        /*0780*/ 	.word	0x00000004
        /*0784*/ 	.word	0x00000098
        /*0788*/ 	.short	0x010a
        /*078a*/ 	.byte	0xff
	.zero		1


	//   ....[104]....
        /*078c*/ 	.word	0x00009ef0
        /*0790*/ 	.word	0x00000004
        /*0794*/ 	.word	0x00000090
        /*0798*/ 	.short	0x010a
        /*079a*/ 	.byte	0xff
	.zero		1


	//   ....[105]....
        /*079c*/ 	.word	0x00009f50
        /*07a0*/ 	.word	0x00000005
        /*07a4*/ 	.word	0x00000008
        /*07a8*/ 	.short	0x010a
        /*07aa*/ 	.byte	0xff
	.zero		1


	//   ....[106]....
        /*07ac*/ 	.word	0x0000a040
        /*07b0*/ 	.word	0x00000003
        /*07b4*/ 	.word	0x00000008
        /*07b8*/ 	.short	0x010a
        /*07ba*/ 	.byte	0xff
	.zero		1


	//   ....[107]....
        /*07bc*/ 	.word	0x0000a0a0
        /*07c0*/ 	.word	0x00000004
        /*07c4*/ 	.word	0x00000090
        /*07c8*/ 	.short	0x010a
        /*07ca*/ 	.byte	0xff
	.zero		1


	//   ....[108]....
        /*07cc*/ 	.word	0x0000a100
        /*07d0*/ 	.word	0x00000004
        /*07d4*/ 	.word	0x000000b0
        /*07d8*/ 	.short	0x010a
        /*07da*/ 	.byte	0xff
	.zero		1


	//   ....[109]....
        /*07dc*/ 	.word	0x0000a160
        /*07e0*/ 	.word	0x00000004
        /*07e4*/ 	.word	0x00000000
        /*07e8*/ 	.short	0x010a
        /*07ea*/ 	.byte	0xff
	.zero		1


	//   ....[110]....
        /*07ec*/ 	.word	0x0000a1c0
        /*07f0*/ 	.word	0x00000000
        /*07f4*/ 	.word	0x00000000
        /*07f8*/ 	.short	0x010a
        /*07fa*/ 	.byte	0xff
	.zero		1


	//   ....[111]....
        /*07fc*/ 	.word	0x0000a220
        /*0800*/ 	.word	0x00000000
        /*0804*/ 	.word	0x000000c0
        /*0808*/ 	.short	0x010a
        /*080a*/ 	.byte	0xff
	.zero		1


	//   ....[112]....
        /*080c*/ 	.word	0x0000a280
        /*0810*/ 	.word	0x00000000
        /*0814*/ 	.word	0x00000090
        /*0818*/ 	.short	0x010a
        /*081a*/ 	.byte	0xff
	.zero		1


	//   ....[113]....
        /*081c*/ 	.word	0x0000a2e0
        /*0820*/ 	.word	0x00000003
        /*0824*/ 	.word	0x00000088
        /*0828*/ 	.short	0x010a
        /*082a*/ 	.byte	0xff
	.zero		1


	//   ....[114]....
        /*082c*/ 	.word	0x0000a340
        /*0830*/ 	.word	0x00000000
        /*0834*/ 	.word	0x00000060
        /*0838*/ 	.short	0x010a
        /*083a*/ 	.byte	0xff
	.zero		1


	//   ....[115]....
        /*083c*/ 	.word	0x0000a3a0
        /*0840*/ 	.word	0x00000000
        /*0844*/ 	.word	0x00000068
        /*0848*/ 	.short	0x010a
        /*084a*/ 	.byte	0xff
	.zero		1


	//   ....[116]....
        /*084c*/ 	.word	0x0000a400
        /*0850*/ 	.word	0x00000000
        /*0854*/ 	.word	0x00000070
        /*0858*/ 	.short	0x010a
        /*085a*/ 	.byte	0xff
	.zero		1


	//   ....[117]....
        /*085c*/ 	.word	0x0000a460
        /*0860*/ 	.word	0x00000000
        /*0864*/ 	.word	0x00000078
        /*0868*/ 	.short	0x010a
        /*086a*/ 	.byte	0xff
	.zero		1


	//   ....[118]....
        /*086c*/ 	.word	0x0000a4c0
        /*0870*/ 	.word	0x00000000
        /*0874*/ 	.word	0x00000060
        /*0878*/ 	.short	0x010a
        /*087a*/ 	.byte	0xff
	.zero		1


	//   ....[119]....
        /*087c*/ 	.word	0x0000a520
        /*0880*/ 	.word	0x00000000
        /*0884*/ 	.word	0x00000068
        /*0888*/ 	.short	0x010a
        /*088a*/ 	.byte	0xff
	.zero		1


	//   ....[120]....
        /*088c*/ 	.word	0x0000a580
        /*0890*/ 	.word	0x00000000
        /*0894*/ 	.word	0x00000070
        /*0898*/ 	.short	0x010a
        /*089a*/ 	.byte	0xff
	.zero		1


	//   ....[121]....
        /*089c*/ 	.word	0x0000a5e0
        /*08a0*/ 	.word	0x00000000
        /*08a4*/ 	.word	0x00000090
        /*08a8*/ 	.short	0x010a
        /*08aa*/ 	.byte	0xff
	.zero		1


	//   ....[122]....
        /*08ac*/ 	.word	0x0000a640
        /*08b0*/ 	.word	0x00000002
        /*08b4*/ 	.word	0x00000040
        /*08b8*/ 	.short	0x010a
        /*08ba*/ 	.byte	0xff
	.zero		1


	//   ....[123]....
        /*08bc*/ 	.word	0x0000a690
        /*08c0*/ 	.word	0x00000048
        /*08c4*/ 	.word	0x000000a0
        /*08c8*/ 	.short	0x010a
        /*08ca*/ 	.byte	0xff
	.zero		1


	//   ....[124]....
        /*08cc*/ 	.word	0x0000a6e0
        /*08d0*/ 	.word	0x00000002
        /*08d4*/ 	.word	0x00000040
        /*08d8*/ 	.short	0x010a
        /*08da*/ 	.byte	0xff
	.zero		1


	//   ....[125]....
        /*08dc*/ 	.word	0x0000a730
        /*08e0*/ 	.word	0x00000006
        /*08e4*/ 	.word	0x00000040
        /*08e8*/ 	.short	0x010a
        /*08ea*/ 	.byte	0xff
	.zero		1


	//   ....[126]....
        /*08ec*/ 	.word	0x0000a780
        /*08f0*/ 	.word	0x00000000
        /*08f4*/ 	.word	0x00000040
        /*08f8*/ 	.short	0x010a
        /*08fa*/ 	.byte	0xff
	.zero		1


	//----- nvinfo : EIATTR_NUM_MBARRIERS
	.align		4
.L_47:
        /*08fc*/ 	.byte	0x03, 0x38
        /*08fe*/ 	.short	0x0019


	//----- nvinfo : EIATTR_EXIT_INSTR_OFFSETS
	.align		4
        /*0900*/ 	.byte	0x04, 0x1c
        /*0902*/ 	.short	(.L_49 - .L_48)


	//   ....[0]....
.L_48:
        /*0904*/ 	.word	0x000031a0


	//   ....[1]....
        /*0908*/ 	.word	0x00003450


	//   ....[2]....
        /*090c*/ 	.word	0x000034b0


	//   ....[3]....
        /*0910*/ 	.word	0x00004950


	//   ....[4]....
        /*0914*/ 	.word	0x00005f80


	//   ....[5]....
        /*0918*/ 	.word	0x00005fc0


	//   ....[6]....
        /*091c*/ 	.word	0x00009b00


	//   ....[7]....
        /*0920*/ 	.word	0x00009b80


	//   ....[8]....
        /*0924*/ 	.word	0x00009bb0


	//   ....[9]....
        /*0928*/ 	.word	0x00009c30


	//----- nvinfo : EIATTR_MAX_THREADS
	.align		4
.L_49:
        /*092c*/ 	.byte	0x04, 0x05
        /*092e*/ 	.short	(.L_51 - .L_50)
.L_50:
        /*0930*/ 	.word	0x00000100
        /*0934*/ 	.word	0x00000001
        /*0938*/ 	.word	0x00000001


	//----- nvinfo : EIATTR_CRS_STACK_SIZE
	.align		4
.L_51:
        /*093c*/ 	.byte	0x04, 0x1e
        /*093e*/ 	.short	(.L_53 - .L_52)
.L_52:
        /*0940*/ 	.word	0x00000000


	//----- nvinfo : EIATTR_CBANK_PARAM_SIZE
	.align		4
.L_53:
        /*0944*/ 	.byte	0x03, 0x19
        /*0946*/ 	.short	0x0800


	//----- nvinfo : EIATTR_PARAM_CBANK
	.align		4
        /*0948*/ 	.byte	0x04, 0x0a
        /*094a*/ 	.short	(.L_55 - .L_54)
	.align		4
.L_54:
        /*094c*/ 	.word	index@(.nv.constant0._ZN7cutlass13device_kernelINS_4conv6kernel13ConvUniversalINS1_16ConvProblemShapeILNS1_8OperatorE2ELi2EEENS1_10collective14CollectiveConvINS1_47MainloopSm100TmaUmmaWarpSpecializedImplicitGemmILS5_2ELi4ELi2ELi1ELi2EN4cute5tupleIJNSA_1CILi2EEENSC_ILi1EEESE_EEEEENSB_IJNSC_ILi256EEENSB_IJNSC_ILi64EEEEEESJ_EEENS_10tfloat32_tESL_NSA_8TiledMMAINSA_8MMA_AtomIJNSA_23SM100_MMA_TF32_2x1SM_SSISL_SL_fLi256ELi64ELNSA_4UMMA5MajorE1ELSQ_1ELNSP_7ScaleInE0ELSR_0EEEEEENSA_6LayoutINSB_IJSE_SE_SE_EEENSB_IJNSC_ILi0EEESW_SW_EEEEENSB_IJNSA_10UnderscoreESZ_SZ_EEEEENS7_6detail27Sm100ImplicitGemmTileTraitsINSA_18SM100_TMA_2SM_LOADENSA_14ComposedLayoutINSA_7SwizzleILi2ELi5ELi2EEENSA_18smem_ptr_flag_bitsILi32EEENSU_INSB_IJNSC_ILi32EEENSC_ILi4EEEEEENSB_IJSE_S1A_EEEEEEEvEENS13_INSA_25SM100_TMA_2SM_LOAD_IM2COLES1F_vEEEENS_8epilogue10collective18CollectiveEpilogueINS1K_23Sm100TmaWarpSpecializedILi4ELi2ELi16ELb1ELb0EEEJNSB_IJNSC_ILi128EEESJ_SJ_EEENSB_IJNSU_IS1P_SE_EENSU_INSC_ILi16EEESE_EEEEESL_NSB_IJlNSB_IJSE_llEEESW_EEESL_S1W_NS1K_6fusion15FusionCallbacksIS1O_NS1X_17LinearCombinationISL_fSL_fLNS_15FloatRoundStyleE2EEES1Q_S1U_JEEENSA_5SM1004TMEM4LOAD26SM100_TMEM_LOAD_32dp32b16xENSA_13SM90_TMA_LOADENS15_INS16_ILi2ELi4ELi3EEES19_NSU_INSB_IJNSC_ILi8EEES1S_EEENSB_IJS1S_SE_EEEEEEENSA_39AutoVectorizingCopyWithAssumedAlignmentILi128EEENSA_14SM90_TMA_STOREES2D_S2F_S2F_EEEvvEEEEvNT_6ParamsE)
        /*0950*/ 	.short	0x0380
        /*0952*/ 	.short	0x0800


	//----- nvinfo : EIATTR_SW_WAR
	.align		4
.L_55:
        /*0954*/ 	.byte	0x04, 0x36
        /*0956*/ 	.short	(.L_57 - .L_56)
.L_56:
        /*0958*/ 	.word	0x00000008
.L_57:


//--------------------- .nv.callgraph             --------------------------
	.section	.nv.callgraph,"",@"SHT_CUDA_CALLGRAPH"
	.align	4
	.sectionentsize	8
	.align		4
        /*0000*/ 	.word	0x00000000
	.align		4
        /*0004*/ 	.word	0xffffffff
	.align		4
        /*0008*/ 	.word	index@(_ZN7cutlass13device_kernelINS_4conv6kernel13ConvUniversalINS1_16ConvProblemShapeILNS1_8OperatorE2ELi2EEENS1_10collective14CollectiveConvINS1_47MainloopSm100TmaUmmaWarpSpecializedImplicitGemmILS5_2ELi4ELi2ELi1ELi2EN4cute5tupleIJNSA_1CILi2EEENSC_ILi1EEESE_EEEEENSB_IJNSC_ILi256EEENSB_IJNSC_ILi64EEEEEESJ_EEENS_10tfloat32_tESL_NSA_8TiledMMAINSA_8MMA_AtomIJNSA_23SM100_MMA_TF32_2x1SM_SSISL_SL_fLi256ELi64ELNSA_4UMMA5MajorE1ELSQ_1ELNSP_7ScaleInE0ELSR_0EEEEEENSA_6LayoutINSB_IJSE_SE_SE_EEENSB_IJNSC_ILi0EEESW_SW_EEEEENSB_IJNSA_10UnderscoreESZ_SZ_EEEEENS7_6detail27Sm100ImplicitGemmTileTraitsINSA_18SM100_TMA_2SM_LOADENSA_14ComposedLayoutINSA_7SwizzleILi2ELi5ELi2EEENSA_18smem_ptr_flag_bitsILi32EEENSU_INSB_IJNSC_ILi32EEENSC_ILi4EEEEEENSB_IJSE_S1A_EEEEEEEvEENS13_INSA_25SM100_TMA_2SM_LOAD_IM2COLES1F_vEEEENS_8epilogue10collective18CollectiveEpilogueINS1K_23Sm100TmaWarpSpecializedILi4ELi2ELi16ELb1ELb0EEEJNSB_IJNSC_ILi128EEESJ_SJ_EEENSB_IJNSU_IS1P_SE_EENSU_INSC_ILi16EEESE_EEEEESL_NSB_IJlNSB_IJSE_llEEESW_EEESL_S1W_NS1K_6fusion15FusionCallbacksIS1O_NS1X_17LinearCombinationISL_fSL_fLNS_15FloatRoundStyleE2EEES1Q_S1U_JEEENSA_5SM1004TMEM4LOAD26SM100_TMEM_LOAD_32dp32b16xENSA_13SM90_TMA_LOADENS15_INS16_ILi2ELi4ELi3EEES19_NSU_INSB_IJNSC_ILi8EEES1S_EEENSB_IJS1S_SE_EEEEEEENSA_39AutoVectorizingCopyWithAssumedAlignmentILi128EEENSA_14SM90_TMA_STOREES2D_S2F_S2F_EEEvvEEEEvNT_6ParamsE)
	.align		4
        /*000c*/ 	.word	index@(__assertfail)
	.align		4
        /*0010*/ 	.word	0x00000000
	.align		4
        /*0014*/ 	.word	0xfffffffe
	.align		4
        /*0018*/ 	.word	0x00000000
	.align		4
        /*001c*/ 	.word	0xfffffffd
	.align		4
        /*0020*/ 	.word	0x00000000
	.align		4
        /*0024*/ 	.word	0xfffffffc


//--------------------- .nv.constant4             --------------------------
	.section	.nv.constant4,"a",@progbits
	.align	8
	.align		8
.nv.constant4:
        /*0000*/ 	.dword	__assertfail
	.align		8
        /*0008*/ 	.dword	__unnamed_1
	.align		8
        /*0010*/ 	.dword	__unnamed_2
	.align		8
        /*0018*/ 	.dword	_ZN39_INTERNAL_aa9998a7_4_k_cu_6b12e67c_31664cuda3std3__45__cpo5beginE
	.align		8
        /*0020*/ 	.dword	_ZN39_INTERNAL_aa9998a7_4_k_cu_6b12e67c_31664cuda3std3__45__cpo3endE
	.align		8
        /*0028*/ 	.dword	_ZN39_INTERNAL_aa9998a7_4_k_cu_6b12e67c_31664cuda3std3__45__cpo6cbeginE
	.align		8
        /*0030*/ 	.dword	_ZN39_INTERNAL_aa9998a7_4_k_cu_6b12e67c_31664cuda3std3__45__cpo4cendE
	.align		8
        /*0038*/ 	.dword	_ZN39_INTERNAL_aa9998a7_4_k_cu_6b12e67c_31664cuda3std3__441_GLOBAL__N__aa9998a7_4_k_cu_6b12e67c_31666ignoreE
	.align		8
        /*0040*/ 	.dword	_ZN39_INTERNAL_aa9998a7_4_k_cu_6b12e67c_31664cuda3std3__419piecewise_constructE
	.align		8
        /*0048*/ 	.dword	_ZN39_INTERNAL_aa9998a7_4_k_cu_6b12e67c_31664cuda3std3__48in_placeE
	.align		8
        /*0050*/ 	.dword	_ZN39_INTERNAL_aa9998a7_4_k_cu_6b12e67c_31664cuda3std6ranges3__45__cpo4swapE
	.align		8
        /*0058*/ 	.dword	_ZN39_INTERNAL_aa9998a7_4_k_cu_6b12e67c_31664cuda3std6ranges3__45__cpo9iter_moveE
	.align		8
        /*0060*/ 	.dword	_ZN39_INTERNAL_aa9998a7_4_k_cu_6b12e67c_31664cute7productE
	.align		8
        /*0068*/ 	.dword	_ZN39_INTERNAL_aa9998a7_4_k_cu_6b12e67c_31664cute1_E
	.align		8
        /*0070*/ 	.dword	$str$27
	.align		8
        /*0078*/ 	.dword	$str$28
	.align		8
        /*0080*/ 	.dword	$str$29
	.align		8
        /*0088*/ 	.dword	$str$30


//--------------------- .text._ZN7cutlass13device_kernelINS_4conv6kernel13ConvUniversalINS1_16ConvProblemShapeILNS1_8OperatorE2ELi2EEENS1_10collective14CollectiveConvINS1_47MainloopSm100TmaUmmaWarpSpecializedImplicitGemmILS5_2ELi4ELi2ELi1ELi2EN4cute5tupleIJNSA_1CILi2EEENSC_ILi1EEESE_EEEEENSB_IJNSC_ILi256EEENSB_IJNSC_ILi64EEEEEESJ_EEENS_10tfloat32_tESL_NSA_8TiledMMAINSA_8MMA_AtomIJNSA_23SM100_MMA_TF32_2x1SM_SSISL_SL_fLi256ELi64ELNSA_4UMMA5MajorE1ELSQ_1ELNSP_7ScaleInE0ELSR_0EEEEEENSA_6LayoutINSB_IJSE_SE_SE_EEENSB_IJNSC_ILi0EEESW_SW_EEEEENSB_IJNSA_10UnderscoreESZ_SZ_EEEEENS7_6detail27Sm100ImplicitGemmTileTraitsINSA_18SM100_TMA_2SM_LOADENSA_14ComposedLayoutINSA_7SwizzleILi2ELi5ELi2EEENSA_18smem_ptr_flag_bitsILi32EEENSU_INSB_IJNSC_ILi32EEENSC_ILi4EEEEEENSB_IJSE_S1A_EEEEEEEvEENS13_INSA_25SM100_TMA_2SM_LOAD_IM2COLES1F_vEEEENS_8epilogue10collective18CollectiveEpilogueINS1K_23Sm100TmaWarpSpecializedILi4ELi2ELi16ELb1ELb0EEEJNSB_IJNSC_ILi128EEESJ_SJ_EEENSB_IJNSU_IS1P_SE_EENSU_INSC_ILi16EEESE_EEEEESL_NSB_IJlNSB_IJSE_llEEESW_EEESL_S1W_NS1K_6fusion15FusionCallbacksIS1O_NS1X_17LinearCombinationISL_fSL_fLNS_15FloatRoundStyleE2EEES1Q_S1U_JEEENSA_5SM1004TMEM4LOAD26SM100_TMEM_LOAD_32dp32b16xENSA_13SM90_TMA_LOADENS15_INS16_ILi2ELi4ELi3EEES19_NSU_INSB_IJNSC_ILi8EEES1S_EEENSB_IJS1S_SE_EEEEEEENSA_39AutoVectorizingCopyWithAssumedAlignmentILi128EEENSA_14SM90_TMA_STOREES2D_S2F_S2F_EEEvvEEEEvNT_6ParamsE --------------------------
	.section	.text._ZN7cutlass13device_kernelINS_4conv6kernel13ConvUniversalINS1_16ConvProblemShapeILNS1_8OperatorE2ELi2EEENS1_10collective14CollectiveConvINS1_47MainloopSm100TmaUmmaWarpSpecializedImplicitGemmILS5_2ELi4ELi2ELi1ELi2EN4cute5tupleIJNSA_1CILi2EEENSC_ILi1EEESE_EEEEENSB_IJNSC_ILi256EEENSB_IJNSC_ILi64EEEEEESJ_EEENS_10tfloat32_tESL_NSA_8TiledMMAINSA_8MMA_AtomIJNSA_23SM100_MMA_TF32_2x1SM_SSISL_SL_fLi256ELi64ELNSA_4UMMA5MajorE1ELSQ_1ELNSP_7ScaleInE0ELSR_0EEEEEENSA_6LayoutINSB_IJSE_SE_SE_EEENSB_IJNSC_ILi0EEESW_SW_EEEEENSB_IJNSA_10UnderscoreESZ_SZ_EEEEENS7_6detail27Sm100ImplicitGemmTileTraitsINSA_18SM100_TMA_2SM_LOADENSA_14ComposedLayoutINSA_7SwizzleILi2ELi5ELi2EEENSA_18smem_ptr_flag_bitsILi32EEENSU_INSB_IJNSC_ILi32EEENSC_ILi4EEEEEENSB_IJSE_S1A_EEEEEEEvEENS13_INSA_25SM100_TMA_2SM_LOAD_IM2COLES1F_vEEEENS_8epilogue10collective18CollectiveEpilogueINS1K_23Sm100TmaWarpSpecializedILi4ELi2ELi16ELb1ELb0EEEJNSB_IJNSC_ILi128EEESJ_SJ_EEENSB_IJNSU_IS1P_SE_EENSU_INSC_ILi16EEESE_EEEEESL_NSB_IJlNSB_IJSE_llEEESW_EEESL_S1W_NS1K_6fusion15FusionCallbacksIS1O_NS1X_17LinearCombinationISL_fSL_fLNS_15FloatRoundStyleE2EEES1Q_S1U_JEEENSA_5SM1004TMEM4LOAD26SM100_TMEM_LOAD_32dp32b16xENSA_13SM90_TMA_LOADENS15_INS16_ILi2ELi4ELi3EEES19_NSU_INSB_IJNSC_ILi8EEES1S_EEENSB_IJS1S_SE_EEEEEEENSA_39AutoVectorizingCopyWithAssumedAlignmentILi128EEENSA_14SM90_TMA_STOREES2D_S2F_S2F_EEEvvEEEEvNT_6ParamsE,"ax",@progbits
	.align	128
.text._ZN7cutlass13device_kernelINS_4conv6kernel13ConvUniversalINS1_16ConvProblemShapeILNS1_8OperatorE2ELi2EEENS1_10collective14CollectiveConvINS1_47MainloopSm100TmaUmmaWarpSpecializedImplicitGemmILS5_2ELi4ELi2ELi1ELi2EN4cute5tupleIJNSA_1CILi2EEENSC_ILi1EEESE_EEEEENSB_IJNSC_ILi256EEENSB_IJNSC_ILi64EEEEEESJ_EEENS_10tfloat32_tESL_NSA_8TiledMMAINSA_8MMA_AtomIJNSA_23SM100_MMA_TF32_2x1SM_SSISL_SL_fLi256ELi64ELNSA_4UMMA5MajorE1ELSQ_1ELNSP_7ScaleInE0ELSR_0EEEEEENSA_6LayoutINSB_IJSE_SE_SE_EEENSB_IJNSC_ILi0EEESW_SW_EEEEENSB_IJNSA_10UnderscoreESZ_SZ_EEEEENS7_6detail27Sm100ImplicitGemmTileTraitsINSA_18SM100_TMA_2SM_LOADENSA_14ComposedLayoutINSA_7SwizzleILi2ELi5ELi2EEENSA_18smem_ptr_flag_bitsILi32EEENSU_INSB_IJNSC_ILi32EEENSC_ILi4EEEEEENSB_IJSE_S1A_EEEEEEEvEENS13_INSA_25SM100_TMA_2SM_LOAD_IM2COLES1F_vEEEENS_8epilogue10collective18CollectiveEpilogueINS1K_23Sm100TmaWarpSpecializedILi4ELi2ELi16ELb1ELb0EEEJNSB_IJNSC_ILi128EEESJ_SJ_EEENSB_IJNSU_IS1P_SE_EENSU_INSC_ILi16EEESE_EEEEESL_NSB_IJlNSB_IJSE_llEEESW_EEESL_S1W_NS1K_6fusion15FusionCallbacksIS1O_NS1X_17LinearCombinationISL_fSL_fLNS_15FloatRoundStyleE2EEES1Q_S1U_JEEENSA_5SM1004TMEM4LOAD26SM100_TMEM_LOAD_32dp32b16xENSA_13SM90_TMA_LOADENS15_INS16_ILi2ELi4ELi3EEES19_NSU_INSB_IJNSC_ILi8EEES1S_EEENSB_IJS1S_SE_EEEEEEENSA_39AutoVectorizingCopyWithAssumedAlignmentILi128EEENSA_14SM90_TMA_STOREES2D_S2F_S2F_EEEvvEEEEvNT_6ParamsE:
        .type           _ZN7cutlass13device_kernelINS_4conv6kernel13ConvUniversalINS1_16ConvProblemShapeILNS1_8OperatorE2ELi2EEENS1_10collective14CollectiveConvINS1_47MainloopSm100TmaUmmaWarpSpecializedImplicitGemmILS5_2ELi4ELi2ELi1ELi2EN4cute5tupleIJNSA_1CILi2EEENSC_ILi1EEESE_EEEEENSB_IJNSC_ILi256EEENSB_IJNSC_ILi64EEEEEESJ_EEENS_10tfloat32_tESL_NSA_8TiledMMAINSA_8MMA_AtomIJNSA_23SM100_MMA_TF32_2x1SM_SSISL_SL_fLi256ELi64ELNSA_4UMMA5MajorE1ELSQ_1ELNSP_7ScaleInE0ELSR_0EEEEEENSA_6LayoutINSB_IJSE_SE_SE_EEENSB_IJNSC_ILi0EEESW_SW_EEEEENSB_IJNSA_10UnderscoreESZ_SZ_EEEEENS7_6detail27Sm100ImplicitGemmTileTraitsINSA_18SM100_TMA_2SM_LOADENSA_14ComposedLayoutINSA_7SwizzleILi2ELi5ELi2EEENSA_18smem_ptr_flag_bitsILi32EEENSU_INSB_IJNSC_ILi32EEENSC_ILi4EEEEEENSB_IJSE_S1A_EEEEEEEvEENS13_INSA_25SM100_TMA_2SM_LOAD_IM2COLES1F_vEEEENS_8epilogue10collective18CollectiveEpilogueINS1K_23Sm100TmaWarpSpecializedILi4ELi2ELi16ELb1ELb0EEEJNSB_IJNSC_ILi128EEESJ_SJ_EEENSB_IJNSU_IS1P_SE_EENSU_INSC_ILi16EEESE_EEEEESL_NSB_IJlNSB_IJSE_llEEESW_EEESL_S1W_NS1K_6fusion15FusionCallbacksIS1O_NS1X_17LinearCombinationISL_fSL_fLNS_15FloatRoundStyleE2EEES1Q_S1U_JEEENSA_5SM1004TMEM4LOAD26SM100_TMEM_LOAD_32dp32b16xENSA_13SM90_TMA_LOADENS15_INS16_ILi2ELi4ELi3EEES19_NSU_INSB_IJNSC_ILi8EEES1S_EEENSB_IJS1S_SE_EEEEEEENSA_39AutoVectorizingCopyWithAssumedAlignmentILi128EEENSA_14SM90_TMA_STOREES2D_S2F_S2F_EEEvvEEEEvNT_6ParamsE,@function
        .size           _ZN7cutlass13device_kernelINS_4conv6kernel13ConvUniversalINS1_16ConvProblemShapeILNS1_8OperatorE2ELi2EEENS1_10collective14CollectiveConvINS1_47MainloopSm100TmaUmmaWarpSpecializedImplicitGemmILS5_2ELi4ELi2ELi1ELi2EN4cute5tupleIJNSA_1CILi2EEENSC_ILi1EEESE_EEEEENSB_IJNSC_ILi256EEENSB_IJNSC_ILi64EEEEEESJ_EEENS_10tfloat32_tESL_NSA_8TiledMMAINSA_8MMA_AtomIJNSA_23SM100_MMA_TF32_2x1SM_SSISL_SL_fLi256ELi64ELNSA_4UMMA5MajorE1ELSQ_1ELNSP_7ScaleInE0ELSR_0EEEEEENSA_6LayoutINSB_IJSE_SE_SE_EEENSB_IJNSC_ILi0EEESW_SW_EEEEENSB_IJNSA_10UnderscoreESZ_SZ_EEEEENS7_6detail27Sm100ImplicitGemmTileTraitsINSA_18SM100_TMA_2SM_LOADENSA_14ComposedLayoutINSA_7SwizzleILi2ELi5ELi2EEENSA_18smem_ptr_flag_bitsILi32EEENSU_INSB_IJNSC_ILi32EEENSC_ILi4EEEEEENSB_IJSE_S1A_EEEEEEEvEENS13_INSA_25SM100_TMA_2SM_LOAD_IM2COLES1F_vEEEENS_8epilogue10collective18CollectiveEpilogueINS1K_23Sm100TmaWarpSpecializedILi4ELi2ELi16ELb1ELb0EEEJNSB_IJNSC_ILi128EEESJ_SJ_EEENSB_IJNSU_IS1P_SE_EENSU_INSC_ILi16EEESE_EEEEESL_NSB_IJlNSB_IJSE_llEEESW_EEESL_S1W_NS1K_6fusion15FusionCallbacksIS1O_NS1X_17LinearCombinationISL_fSL_fLNS_15FloatRoundStyleE2EEES1Q_S1U_JEEENSA_5SM1004TMEM4LOAD26SM100_TMEM_LOAD_32dp32b16xENSA_13SM90_TMA_LOADENS15_INS16_ILi2ELi4ELi3EEES19_NSU_INSB_IJNSC_ILi8EEES1S_EEENSB_IJS1S_SE_EEEEEEENSA_39AutoVectorizingCopyWithAssumedAlignmentILi128EEENSA_14SM90_TMA_STOREES2D_S2F_S2F_EEEvvEEEEvNT_6ParamsE,(.L_x_187 - _ZN7cutlass13device_kernelINS_4conv6kernel13ConvUniversalINS1_16ConvProblemShapeILNS1_8OperatorE2ELi2EEENS1_10collective14CollectiveConvINS1_47MainloopSm100TmaUmmaWarpSpecializedImplicitGemmILS5_2ELi4ELi2ELi1ELi2EN4cute5tupleIJNSA_1CILi2EEENSC_ILi1EEESE_EEEEENSB_IJNSC_ILi256EEENSB_IJNSC_ILi64EEEEEESJ_EEENS_10tfloat32_tESL_NSA_8TiledMMAINSA_8MMA_AtomIJNSA_23SM100_MMA_TF32_2x1SM_SSISL_SL_fLi256ELi64ELNSA_4UMMA5MajorE1ELSQ_1ELNSP_7ScaleInE0ELSR_0EEEEEENSA_6LayoutINSB_IJSE_SE_SE_EEENSB_IJNSC_ILi0EEESW_SW_EEEEENSB_IJNSA_10UnderscoreESZ_SZ_EEEEENS7_6detail27Sm100ImplicitGemmTileTraitsINSA_18SM100_TMA_2SM_LOADENSA_14ComposedLayoutINSA_7SwizzleILi2ELi5ELi2EEENSA_18smem_ptr_flag_bitsILi32EEENSU_INSB_IJNSC_ILi32EEENSC_ILi4EEEEEENSB_IJSE_S1A_EEEEEEEvEENS13_INSA_25SM100_TMA_2SM_LOAD_IM2COLES1F_vEEEENS_8epilogue10collective18CollectiveEpilogueINS1K_23Sm100TmaWarpSpecializedILi4ELi2ELi16ELb1ELb0EEEJNSB_IJNSC_ILi128EEESJ_SJ_EEENSB_IJNSU_IS1P_SE_EENSU_INSC_ILi16EEESE_EEEEESL_NSB_IJlNSB_IJSE_llEEESW_EEESL_S1W_NS1K_6fusion15FusionCallbacksIS1O_NS1X_17LinearCombinationISL_fSL_fLNS_15FloatRoundStyleE2EEES1Q_S1U_JEEENSA_5SM1004TMEM4LOAD26SM100_TMEM_LOAD_32dp32b16xENSA_13SM90_TMA_LOADENS15_INS16_ILi2ELi4ELi3EEES19_NSU_INSB_IJNSC_ILi8EEES1S_EEENSB_IJS1S_SE_EEEEEEENSA_39AutoVectorizingCopyWithAssumedAlignmentILi128EEENSA_14SM90_TMA_STOREES2D_S2F_S2F_EEEvvEEEEvNT_6ParamsE)
        .other          _ZN7cutlass13device_kernelINS_4conv6kernel13ConvUniversalINS1_16ConvProblemShapeILNS1_8OperatorE2ELi2EEENS1_10collective14CollectiveConvINS1_47MainloopSm100TmaUmmaWarpSpecializedImplicitGemmILS5_2ELi4ELi2ELi1ELi2EN4cute5tupleIJNSA_1CILi2EEENSC_ILi1EEESE_EEEEENSB_IJNSC_ILi256EEENSB_IJNSC_ILi64EEEEEESJ_EEENS_10tfloat32_tESL_NSA_8TiledMMAINSA_8MMA_AtomIJNSA_23SM100_MMA_TF32_2x1SM_SSISL_SL_fLi256ELi64ELNSA_4UMMA5MajorE1ELSQ_1ELNSP_7ScaleInE0ELSR_0EEEEEENSA_6LayoutINSB_IJSE_SE_SE_EEENSB_IJNSC_ILi0EEESW_SW_EEEEENSB_IJNSA_10UnderscoreESZ_SZ_EEEEENS7_6detail27Sm100ImplicitGemmTileTraitsINSA_18SM100_TMA_2SM_LOADENSA_14ComposedLayoutINSA_7SwizzleILi2ELi5ELi2EEENSA_18smem_ptr_flag_bitsILi32EEENSU_INSB_IJNSC_ILi32EEENSC_ILi4EEEEEENSB_IJSE_S1A_EEEEEEEvEENS13_INSA_25SM100_TMA_2SM_LOAD_IM2COLES1F_vEEEENS_8epilogue10collective18CollectiveEpilogueINS1K_23Sm100TmaWarpSpecializedILi4ELi2ELi16ELb1ELb0EEEJNSB_IJNSC_ILi128EEESJ_SJ_EEENSB_IJNSU_IS1P_SE_EENSU_INSC_ILi16EEESE_EEEEESL_NSB_IJlNSB_IJSE_llEEESW_EEESL_S1W_NS1K_6fusion15FusionCallbacksIS1O_NS1X_17LinearCombinationISL_fSL_fLNS_15FloatRoundStyleE2EEES1Q_S1U_JEEENSA_5SM1004TMEM4LOAD26SM100_TMEM_LOAD_32dp32b16xENSA_13SM90_TMA_LOADENS15_INS16_ILi2ELi4ELi3EEES19_NSU_INSB_IJNSC_ILi8EEES1S_EEENSB_IJS1S_SE_EEEEEEENSA_39AutoVectorizingCopyWithAssumedAlignmentILi128EEENSA_14SM90_TMA_STOREES2D_S2F_S2F_EEEvvEEEEvNT_6ParamsE,@"STO_CUDA_ENTRY STV_DEFAULT"
_ZN7cutlass13device_kernelINS_4conv6kernel13ConvUniversalINS1_16ConvProblemShapeILNS1_8OperatorE2ELi2EEENS1_10collective14CollectiveConvINS1_47MainloopSm100TmaUmmaWarpSpecializedImplicitGemmILS5_2ELi4ELi2ELi1ELi2EN4cute5tupleIJNSA_1CILi2EEENSC_ILi1EEESE_EEEEENSB_IJNSC_ILi256EEENSB_IJNSC_ILi64EEEEEESJ_EEENS_10tfloat32_tESL_NSA_8TiledMMAINSA_8MMA_AtomIJNSA_23SM100_MMA_TF32_2x1SM_SSISL_SL_fLi256ELi64ELNSA_4UMMA5MajorE1ELSQ_1ELNSP_7ScaleInE0ELSR_0EEEEEENSA_6LayoutINSB_IJSE_SE_SE_EEENSB_IJNSC_ILi0EEESW_SW_EEEEENSB_IJNSA_10UnderscoreESZ_SZ_EEEEENS7_6detail27Sm100ImplicitGemmTileTraitsINSA_18SM100_TMA_2SM_LOADENSA_14ComposedLayoutINSA_7SwizzleILi2ELi5ELi2EEENSA_18smem_ptr_flag_bitsILi32EEENSU_INSB_IJNSC_ILi32EEENSC_ILi4EEEEEENSB_IJSE_S1A_EEEEEEEvEENS13_INSA_25SM100_TMA_2SM_LOAD_IM2COLES1F_vEEEENS_8epilogue10collective18CollectiveEpilogueINS1K_23Sm100TmaWarpSpecializedILi4ELi2ELi16ELb1ELb0EEEJNSB_IJNSC_ILi128EEESJ_SJ_EEENSB_IJNSU_IS1P_SE_EENSU_INSC_ILi16EEESE_EEEEESL_NSB_IJlNSB_IJSE_llEEESW_EEESL_S1W_NS1K_6fusion15FusionCallbacksIS1O_NS1X_17LinearCombinationISL_fSL_fLNS_15FloatRoundStyleE2EEES1Q_S1U_JEEENSA_5SM1004TMEM4LOAD26SM100_TMEM_LOAD_32dp32b16xENSA_13SM90_TMA_LOADENS15_INS16_ILi2ELi4ELi3EEES19_NSU_INSB_IJNSC_ILi8EEES1S_EEENSB_IJS1S_SE_EEEEEEENSA_39AutoVectorizingCopyWithAssumedAlignmentILi128EEENSA_14SM90_TMA_STOREES2D_S2F_S2F_EEEvvEEEEvNT_6ParamsE:
[----:B------:R-:W1:Y:S01]  /*0000*/  LDC R1, c[0x0][0x37c] ;  /* 0x0000df00ff017b82 */ /* 0x000e620000000800 */
[----:B------:R-:W2:Y:S01]  /*0010*/  S2R R57, SR_TID.X ;  /* 0x0000000000397919 */ /* 0x000ea20000002100 */
[----:B------:R-:W3:Y:S06]  /*0020*/  LDCU.64 UR8, c[0x0][0x890] ;  /* 0x00011200ff0877ac */ /* 0x000eec0008000a00 */
[----:B------:R-:W4:Y:S01]  /*0030*/  S2UR UR4, SR_CgaCtaId ;  /* 0x00000000000479c3 */ /* 0x000f220000008800 */
[----:B-1----:R-:W-:Y:S01]  /*0040*/  VIADD R1, R1, 0xfffffff8 ;  /* 0xfffffff801017836 */ /* 0x002fe20000000000 */
[----:B------:R-:W-:-:S02]  /*0050*/  PRMT R59, RZ, 0x7610, R59 ;  /* 0x00007610ff3b7816 */ /* 0x000fc4000000003b */
[----:B------:R-:W-:Y:S02]  /*0060*/  ELECT P1, URZ, PT ;  /* 0x0000000000ff782f */ /* 0x000fe40003820000 */
[----:B------:R-:W-:Y:S01]  /*0070*/  R2UR UR48, R1 ;  /* 0x00000000013072ca */ /* 0x000fe200000e0000 */
[----:B---3--:R-:W-:-:S04]  /*0080*/  UISETP.NE.U32.AND UP0, UPT, UR8, URZ, UPT ;  /* 0x000000ff0800728c */ /* 0x008fc8000bf05070 */
[----:B------:R-:W-:Y:S02]  /*0090*/  UISETP.NE.AND.EX UP0, UPT, UR9, URZ, UPT, UP0 ;  /* 0x000000ff0900728c */ /* 0x000fe4000bf05300 */
[----:B----4-:R-:W-:Y:S02]  /*00a0*/  ULOP3.LUT UR52, UR4, 0x1, URZ, 0xc0, !UPT ;  /* 0x0000000104347892 */ /* 0x010fe4000f8ec0ff */
[----:B------:R-:W-:Y:S01]  /*00b0*/  ULOP3.LUT UR51, UR4, 0x1, URZ, 0x3c, !UPT ;  /* 0x0000000104337892 */ /* 0x000fe2000f8e3cff */
[----:B--2---:R-:W-:-:S05]  /*00c0*/  SHF.R.U32.HI R60, RZ, 0x5, R57 ;  /* 0x00000005ff3c7819 */ /* 0x004fca0000011639 */
[----:B------:R-:W1:Y:S02]  /*00d0*/  SHFL.IDX PT, R0, R60, RZ, 0x1f ;  /* 0x00001fff3c007589 */ /* 0x000e6400000e0000 */
[----:B-1----:R-:W-:Y:S01]  /*00e0*/  R2UR UR18, R0 ;  /* 0x00000000001272ca */ /* 0x002fe200000e0000 */
[----:B------:R-:W-:-:S14]  /*00f0*/  BRA.U UP0, `(.L_x_0) ;  /* 0x0000000100307547 */ /* 0x000fdc000b800000 */
[----:B------:R-:W1:Y:S02]  /*0100*/  LDCU.64 UR4, c[0x0][0x888] ;  /* 0x00011100ff0477ac */ /* 0x000e640008000a00 */
[----:B-1----:R-:W-:-:S04]  /*0110*/  UISETP.NE.U32.AND UP0, UPT, UR4, URZ, UPT ;  /* 0x000000ff0400728c */ /* 0x002fc8000bf05070 */
[----:B------:R-:W-:-:S09]  /*0120*/  UISETP.NE.AND.EX UP0, UPT, UR5, URZ, UPT, UP0 ;  /* 0x000000ff0500728c */ /* 0x000fd2000bf05300 */
[----:B------:R-:W-:Y:S05]  /*0130*/  BRA.U !UP0, `(.L_x_1) ;  /* 0x0000000108147547 */ /* 0x000fea000b800000 */
[----:B------:R-:W1:Y:S01]  /*0140*/  LDC.64 R2, c[0x0][0x888] ;  /* 0x00022200ff027b82 */ /* 0x000e620000000a00 */
[----:B------:R-:W1:Y:S02]  /*0150*/  LDCU.64 UR4, c[0x0][0x358] ;  /* 0x00006b00ff0477ac */ /* 0x000e640008000a00 */
[----:B-1----:R1:W5:Y:S01]  /*0160*/  LDG.E R27, desc[UR4][R2.64] ;  /* 0x00000004021b7981 */ /* 0x002362000c1e1900 */
[----:B------:R-:W-:Y:S01]  /*0170*/  HFMA2 R59, -RZ, RZ, 0, 5.9604644775390625e-08 ;  /* 0x00000001ff3b7431 */ /* 0x000fe200000001ff */
[----:B------:R-:W-:Y:S05]  /*0180*/  BRA `(.L_x_0) ;  /* 0x00000000000c7947 */ /* 0x000fea0003800000 */
.L_x_1:
[----:B------:R-:W1:Y:S01]  /*0190*/  LDCU UR4, c[0x0][0x880] ;  /* 0x00011000ff0477ac */ /* 0x000e620008000800 */
[----:B------:R-:W-:Y:S01]  /*01a0*/  HFMA2 R59, -RZ, RZ, 0, 5.9604644775390625e-08 ;  /* 0x00000001ff3b7431 */ /* 0x000fe200000001ff */
[----:B-1----:R-:W-:-:S07]  /*01b0*/  MOV R27, UR4 ;  /* 0x00000004001b7c02 */ /* 0x002fce0008000f00 */
.L_x_0:
[----:B------:R-:W2:Y:S02]  /*01c0*/  LDCU.64 UR4, c[0x0][0x8b0] ;  /* 0x00011600ff0477ac */ /* 0x000ea40008000a00 */
[----:B--2---:R-:W-:-:S04]  /*01d0*/  UISETP.NE.U32.AND UP0, UPT, UR4, URZ, UPT ;  /* 0x000000ff0400728c */ /* 0x004fc8000bf05070 */
[----:B------:R-:W-:-:S09]  /*01e0*/  UISETP.NE.AND.EX UP0, UPT, UR5, URZ, UPT, UP0 ;  /* 0x000000ff0500728c */ /* 0x000fd2000bf05300 */
[----:B------:R-:W-:Y:S05]  /*01f0*/  BRA.U UP0, `(.L_x_2) ;  /* 0x0000000100287547 */ /* 0x000fea000b800000 */
[----:B------:R-:W2:Y:S02]  /*0200*/  LDCU.64 UR4, c[0x0][0x8a8] ;  /* 0x00011500ff0477ac */ /* 0x000ea40008000a00 */
[----:B--2---:R-:W-:-:S04]  /*0210*/  UISETP.NE.U32.AND UP0, UPT, UR4, URZ, UPT ;  /* 0x000000ff0400728c */ /* 0x004fc8000bf05070 */
[----:B------:R-:W-:-:S09]  /*0220*/  UISETP.NE.AND.EX UP0, UPT, UR5, URZ, UPT, UP0 ;  /* 0x000000ff0500728c */ /* 0x000fd2000bf05300 */
[----:B------:R-:W-:Y:S05]  /*0230*/  BRA.U !UP0, `(.L_x_3) ;  /* 0x0000000108107547 */ /* 0x000fea000b800000 */
[----:B------:R-:W2:Y:S01]  /*0240*/  LDC.64 R24, c[0x0][0x8a8] ;  /* 0x00022a00ff187b82 */ /* 0x000ea20000000a00 */
[----:B------:R-:W2:Y:S02]  /*0250*/  LDCU.64 UR4, c[0x0][0x358] ;  /* 0x00006b00ff0477ac */ /* 0x000ea40008000a00 */
[----:B--2---:R2:W5:Y:S01]  /*0260*/  LDG.E R24, desc[UR4][R24.64] ;  /* 0x0000000418187981 */ /* 0x004562000c1e1900 */
[----:B------:R-:W-:Y:S05]  /*0270*/  BRA `(.L_x_2) ;  /* 0x0000000000087947 */ /* 0x000fea0003800000 */
.L_x_3:
[----:B------:R-:W2:Y:S02]  /*0280*/  LDCU UR4, c[0x0][0x8a0] ;  /* 0x00011400ff0477ac */ /* 0x000ea40008000800 */
[----:B--2---:R-:W-:Y:S02]  /*0290*/  MOV R24, UR4 ;  /* 0x0000000400187c02 */ /* 0x004fe40008000f00 */
.L_x_2:
[----:B------:R-:W-:Y:S01]  /*02a0*/  IMAD.U32 R0, RZ, RZ, UR18 ;  /* 0x00000012ff007e24 */ /* 0x000fe2000f8e00ff */
[----:B------:R-:W-:Y:S04]  /*02b0*/  BSSY.RECONVERGENT B0, `(.L_x_4) ;  /* 0x000000c000007945 */ /* 0x000fe80003800200 */
[C---:B------:R-:W-:Y:S02]  /*02c0*/  ISETP.NE.OR P2, PT, R0.reuse, 0x1, !P1 ;  /* 0x000000010000780c */ /* 0x040fe40004f45670 */
[----:B------:R-:W-:-:S11]  /*02d0*/  ISETP.NE.OR P0, PT, R0, 0x3, !P1 ;  /* 0x000000030000780c */ /* 0x000fd60004f05670 */
[----:B------:R-:W-:Y:S05]  /*02e0*/  @P2 BRA `(.L_x_5) ;  /* 0x0000000000202947 */ /* 0x000fea0003800000 */
[----:B------:R-:W3:Y:S02]  /*02f0*/  LDCU.64 UR4, c[0x0][0x348] ;  /* 0x00006900ff0477ac */ /* 0x000ee40008000a00 */
[----:B---3--:R-:W-:Y:S02]  /*0300*/  UIADD3 UR6, UP1, UPT, UR4, 0x80, URZ ;  /* 0x0000008004067890 */ /* 0x008fe4000ff3e0ff */
[----:B------:R-:W-:Y:S02]  /*0310*/  UIADD3 UR4, UP0, UPT, UR4, 0x180, URZ ;  /* 0x0000018004047890 */ /* 0x000fe4000ff1e0ff */
[----:B------:R-:W-:Y:S02]  /*0320*/  UIADD3.X UR7, UPT, UPT, URZ, UR5, URZ, UP1, !UPT ;  /* 0x00000005ff077290 */ /* 0x000fe40008ffe4ff */
[----:B------:R-:W-:-:S07]  /*0330*/  UIADD3.X UR5, UPT, UPT, URZ, UR5, URZ, UP0, !UPT ;  /* 0x00000005ff057290 */ /* 0x000fce00087fe4ff */
[----:B------:R3:W-:Y:S02]  /*0340*/  UTMACCTL.PF [UR6] ;  /* 0x00000000060079b9 */ /* 0x0007e40008040000 */
[----:B------:R3:W-:Y:S02]  /*0350*/  UTMACCTL.PF [UR4] ;  /* 0x00000000040079b9 */ /* 0x0007e40008040000 */
[----:B---3--:R-:W-:Y:S01]  /*0360*/  NOP ;  /* 0x0000000000007918 */ /* 0x008fe20000000000 */
.L_x_5:
[----:B------:R-:W-:Y:S05]  /*0370*/  BSYNC.RECONVERGENT B0 ;  /* 0x0000000000007941 */ /* 0x000fea0003800200 */
.L_x_4:
[----:B------:R-:W-:Y:S04]  /*0380*/  BSSY.RECONVERGENT B0, `(.L_x_6) ;  /* 0x000000a000007945 */ /* 0x000fe80003800200 */
        /* <DEDUP_REMOVED lines=9> */
.L_x_7:
[----:B------:R-:W-:Y:S05]  /*0420*/  BSYNC.RECONVERGENT B0 ;  /* 0x0000000000007941 */ /* 0x000fea0003800200 */
.L_x_6:
[----:B------:R-:W3:Y:S01]  /*0430*/  LDCU.64 UR4, c[0x0][0x888] ;  /* 0x00011100ff0477ac */ /* 0x000ee20008000a00 */
[----:B------:R-:W-:Y:S02]  /*0440*/  UISETP.EQ.U32.AND UP2, UPT, UR8, URZ, UPT ;  /* 0x000000ff0800728c */ /* 0x000fe4000bf42070 */
[----:B------:R-:W-:Y:S02]  /*0450*/  UPLOP3.LUT UP3, UPT, UPT, UPT, UPT, 0x80, 0x8 ;  /* 0x000000000008789c */ /* 0x000fe40003f6f070 */
[----:B---3--:R-:W-:-:S04]  /*0460*/  UISETP.NE.U32.AND UP0, UPT, UR4, URZ, UPT ;  /* 0x000000ff0400728c */ /* 0x008fc8000bf05070 */
[----:B------:R-:W-:-:S04]  /*0470*/  UISETP.NE.AND.EX UP1, UPT, UR5, URZ, UPT, UP0 ;  /* 0x000000ff0500728c */ /* 0x000fc8000bf25300 */
[----:B------:R-:W-:-:S04]  /*0480*/  UISETP.EQ.OR.EX UP4, UPT, UR9, URZ, !UP1, UP2 ;  /* 0x000000ff0900728c */ /* 0x000fc8000cf82720 */
[----:B------:R-:W-:-:S06]  /*0490*/  UP2UR UR4, UPR, URZ, 0x10 ;  /* 0x00000010ff047883 */ /* 0x000fcc0008000000 */
[----:B------:R-:W-:Y:S01]  /*04a0*/  MOV R65, UR4 ;  /* 0x0000000400417c02 */ /* 0x000fe20008000f00 */
[----:B------:R-:W-:Y:S06]  /*04b0*/  BRA.U !UP4, `(.L_x_8) ;  /* 0x000000010c207547 */ /* 0x000fec000b800000 */
[----:B------:R-:W-:Y:S01]  /*04c0*/  UISETP.NE.U32.AND UP2, UPT, UR8, URZ, UPT ;  /* 0x000000ff0800728c */ /* 0x000fe2000bf45070 */
[----:B-----5:R-:W-:Y:S01]  /*04d0*/  FSETP.NEU.AND P0, PT, R27, RZ, PT ;  /* 0x000000ff1b00720b */ /* 0x020fe20003f0d000 */
[----:B------:R-:W-:Y:S02]  /*04e0*/  USEL UR4, URZ, 0xffffffff, UP1 ;  /* 0xffffffffff047887 */ /* 0x000fe40008800000 */
[----:B------:R-:W-:-:S10]  /*04f0*/  UISETP.NE.AND.EX UP2, UPT, UR9, URZ, UPT, UP2 ;  /* 0x000000ff0900728c */ /* 0x000fd4000bf45320 */
[----:B------:R-:W-:Y:S01]  /*0500*/  VOTEU.ANY UP0, P0 ;  /* 0x0000000000ff7886 */ /* 0x000fe20000000100 */
[----:B------:R-:W-:-:S04]  /*0510*/  @!UP2 USEL UR4, URZ, 0xffffffff, UP0 ;  /* 0xffffffffff04a887 */ /* 0x000fc80008000000 */
[----:B------:R-:W-:-:S04]  /*0520*/  ULOP3.LUT UR4, UR4, 0x1, URZ, 0xc0, !UPT ;  /* 0x0000000104047892 */ /* 0x000fc8000f8ec0ff */
[----:B------:R-:W-:-:S11]  /*0530*/  UISETP.NE.U32.AND UP3, UPT, UR4, 0x1, UPT ;  /* 0x000000010400788c */ /* 0x000fd6000bf65070 */
.L_x_8:
[----:B------:R-:W3:Y:S01]  /*0540*/  SHFL.IDX PT, R0, R60, RZ, 0x1f ;  /* 0x00001fff3c007589 */ /* 0x000ee200000e0000 */
[----:B------:R-:W-:Y:S02]  /*0550*/  UISETP.NE.AND UP5, UPT, UR18, 0x2, UPT ;  /* 0x000000021200788c */ /* 0x000fe4000bfa5270 */
[----:B------:R-:W-:Y:S02]  /*0560*/  UISETP.NE.AND UP0, UPT, UR18, 0x2, UPT ;  /* 0x000000021200788c */ /* 0x000fe4000bf05270 */
[----:B------:R-:W-:Y:S02]  /*0570*/  UISETP.NE.OR UP2, UPT, UR52, URZ, UP5 ;  /* 0x000000ff3400728c */ /* 0x000fe4000af45670 */
[----:B------:R-:W-:-:S04]  /*0580*/  USEL UR61, URZ, 0x1, UP0 ;  /* 0x00000001ff3d7887 */ /* 0x000fc80008000000 */
[----:B------:R-:W-:Y:S02]  /*0590*/  PLOP3.LUT P3, PT, P1, PT, UP2, 0xae, 0xea ;  /* 0x0000000000ea781c */ /* 0x000fe40000f6f52e */
[----:B---3--:R-:W-:-:S13]  /*05a0*/  ISETP.NE.AND P0, PT, R0, RZ, PT ;  /* 0x000000ff0000720c */ /* 0x008fda0003f05270 */
[----:B------:R-:W-:Y:S05]  /*05b0*/  @P0 BRA `(.L_x_9) ;  /* 0x0000000000480947 */ /* 0x000fea0003800000 */
[----:B------:R-:W3:Y:S01]  /*05c0*/  S2UR UR5, SR_CgaCtaId ;  /* 0x00000000000579c3 */ /* 0x000ee20000008800 */
[----:B------:R-:W-:Y:S01]  /*05d0*/  UMOV UR4, 0x400 ;  /* 0x0000040000047882 */ /* 0x000fe20000000000 */
[----:B------:R-:W-:Y:S01]  /*05e0*/  UMOV UR6, 0x1 ;  /* 0x0000000100067882 */ /* 0x000fe20000000000 */
[----:B------:R-:W-:Y:S01]  /*05f0*/  ELECT P0, URZ, PT ;  /* 0x0000000000ff782f */ /* 0x000fe20003800000 */
[----:B------:R-:W-:-:S04]  /*0600*/  UIADD3 UR6, UPT, UPT, -UR6, 0x100000, URZ ;  /* 0x0010000006067890 */ /* 0x000fc8000fffe1ff */
[----:B------:R-:W-:Y:S02]  /*0610*/  USHF.L.U32 UR7, UR6, 0xb, URZ ;  /* 0x0000000b06077899 */ /* 0x000fe400080006ff */
[----:B------:R-:W-:Y:S02]  /*0620*/  USHF.L.U32 UR6, UR6, 0x1, URZ ;  /* 0x0000000106067899 */ /* 0x000fe400080006ff */
[----:B---3--:R-:W-:Y:S01]  /*0630*/  ULEA UR4, UR5, UR4, 0x18 ;  /* 0x0000000405047291 */ /* 0x008fe2000f8ec0ff */
[----:B------:R-:W3:Y:S11]  /*0640*/  FENCE.VIEW.ASYNC.S ;  /* 0x00000000000073c6 */ /* 0x000ef60000000000 */
[----:B---3--:R3:W4:Y:S01]  /*0650*/  SYNCS.EXCH.64 URZ, [UR4], UR6 ;  /* 0x0000000604ff75b2 */ /* 0x0087220008000100 */
[----:B------:R3:W1:Y:S01]  /*0660*/  SYNCS.EXCH.64 URZ, [UR4+0x20], UR6 ;  /* 0x0000200604ff75b2 */ /* 0x0006620008000100 */
[----:B------:R3:W1:Y:S01]  /*0670*/  SYNCS.EXCH.64 URZ, [UR4+0x8], UR6 ;  /* 0x0000080604ff75b2 */ /* 0x0006620008000100 */
[----:B------:R3:W1:Y:S01]  /*0680*/  SYNCS.EXCH.64 URZ, [UR4+0x28], UR6 ;  /* 0x0000280604ff75b2 */ /* 0x0006620008000100 */
[----:B------:R3:W1:Y:S01]  /*0690*/  SYNCS.EXCH.64 URZ, [UR4+0x10], UR6 ;  /* 0x0000100604ff75b2 */ /* 0x0006620008000100 */
[----:B------:R3:W1:Y:S01]  /*06a0*/  SYNCS.EXCH.64 URZ, [UR4+0x30], UR6 ;  /* 0x0000300604ff75b2 */ /* 0x0006620008000100 */
[----:B------:R3:W1:Y:S01]  /*06b0*/  SYNCS.EXCH.64 URZ, [UR4+0x18], UR6 ;  /* 0x0000180604ff75b2 */ /* 0x0006620008000100 */
[----:B------:R3:W1:Y:S01]  /*06c0*/  SYNCS.EXCH.64 URZ, [UR4+0x38], UR6 ;  /* 0x0000380604ff75b2 */ /* 0x0006620008000100 */
[----:B------:R-:W-:Y:S01]  /*06d0*/  NOP ;  /* 0x0000000000007918 */ /* 0x000fe20000000000 */
.L_x_9:
[----:B------:R-:W2:Y:S01]  /*06e0*/  SHFL.IDX PT, R0, R60, RZ, 0x1f ;  /* 0x00001fff3c007589 */ /* 0x000ea200000e0000 */
[----:B------:R-:W-:Y:S01]  /*06f0*/  NOP ;  /* 0x0000000000007918 */ /* 0x000fe20000000000 */
[----:B--2---:R-:W-:-:S13]  /*0700*/  ISETP.NE.AND P0, PT, R0, 0x1, PT ;  /* 0x000000010000780c */ /* 0x004fda0003f05270 */
[----:B------:R-:W-:Y:S05]  /*0710*/  @P0 BRA `(.L_x_10) ;  /* 0x0000000000580947 */ /* 0x000fea0003800000 */
[----:B------:R-:W2:Y:S01]  /*0720*/  S2UR UR5, SR_CgaCtaId ;  /* 0x00000000000579c3 */ /* 0x000ea20000008800 */
[----:B---3--:R-:W-:Y:S01]  /*0730*/  UMOV UR4, 0x400 ;  /* 0x0000040000047882 */ /* 0x008fe20000000000 */
[----:B------:R-:W-:Y:S01]  /*0740*/  UMOV UR8, 0x20 ;  /* 0x0000002000087882 */ /* 0x000fe20000000000 */
[----:B------:R-:W-:Y:S01]  /*0750*/  UMOV UR6, 0x80 ;  /* 0x0000008000067882 */ /* 0x000fe20000000000 */
[----:B------:R-:W-:-:S04]  /*0760*/  UIADD3 UR8, UPT, UPT, -UR8, 0x100000, URZ ;  /* 0x0010000008087890 */ /* 0x000fc8000fffe1ff */
[----:B------:R-:W-:Y:S02]  /*0770*/  USHF.L.U32 UR9, UR8, 0xb, URZ ;  /* 0x0000000b08097899 */ /* 0x000fe400080006ff */
[----:B------:R-:W-:Y:S02]  /*0780*/  USHF.L.U32 UR8, UR8, 0x1, URZ ;  /* 0x0000000108087899 */ /* 0x000fe400080006ff */
[----:B------:R-:W-:-:S04]  /*0790*/  UIADD3 UR6, UPT, UPT, -UR6, 0x100000, URZ ;  /* 0x0010000006067890 */ /* 0x000fc8000fffe1ff */
[----:B------:R-:W-:Y:S02]  /*07a0*/  USHF.L.U32 UR7, UR6, 0xb, URZ ;  /* 0x0000000b06077899 */ /* 0x000fe400080006ff */
[----:B------:R-:W-:Y:S01]  /*07b0*/  USHF.L.U32 UR6, UR6, 0x1, URZ ;  /* 0x0000000106067899 */ /* 0x000fe200080006ff */
[----:B------:R-:W-:Y:S01]  /*07c0*/  ELECT P0, URZ, PT ;  /* 0x0000000000ff782f */ /* 0x000fe20003800000 */
[----:B--2---:R-:W-:Y:S01]  /*07d0*/  ULEA UR4, UR5, UR4, 0x18 ;  /* 0x0000000405047291 */ /* 0x004fe2000f8ec0ff */
[----:B------:R-:W2:Y:S11]  /*07e0*/  FENCE.VIEW.ASYNC.S ;  /* 0x00000000000073c6 */ /* 0x000eb60000000000 */
[----:B--2---:R2:W3:Y:S01]  /*07f0*/  SYNCS.EXCH.64 URZ, [UR4+0x40], UR8 ;  /* 0x0000400804ff75b2 */ /* 0x0044e20008000100 */
        /* <DEDUP_REMOVED lines=8> */
.L_x_10:
[----:B------:R-:W4:Y:S01]  /*0880*/  SHFL.IDX PT, R0, R60, RZ, 0x1f ;  /* 0x00001fff3c007589 */ /* 0x000f2200000e0000 */
[----:B------:R-:W-:Y:S01]  /*0890*/  NOP ;  /* 0x0000000000007918 */ /* 0x000fe20000000000 */
[----:B----4-:R-:W-:-:S13]  /*08a0*/  ISETP.NE.AND P0, PT, R0, 0x3, PT ;  /* 0x000000030000780c */ /* 0x010fda0003f05270 */
[----:B------:R-:W-:Y:S05]  /*08b0*/  @P0 BRA `(.L_x_11) ;  /* 0x0000000000300947 */ /* 0x000fea0003800000 */
[----:B------:R-:W4:Y:S01]  /*08c0*/  S2UR UR5, SR_CgaCtaId ;  /* 0x00000000000579c3 */ /* 0x000f220000008800 */
[----:B--23--:R-:W-:Y:S01]  /*08d0*/  UMOV UR4, 0x400 ;  /* 0x0000040000047882 */ /* 0x00cfe20000000000 */
[----:B------:R-:W-:Y:S01]  /*08e0*/  UMOV UR6, 0x20 ;  /* 0x0000002000067882 */ /* 0x000fe20000000000 */
[----:B------:R-:W-:Y:S01]  /*08f0*/  ELECT P0, URZ, PT ;  /* 0x0000000000ff782f */ /* 0x000fe20003800000 */
[----:B------:R-:W-:-:S04]  /*0900*/  UIADD3 UR6, UPT, UPT, -UR6, 0x100000, URZ ;  /* 0x0010000006067890 */ /* 0x000fc8000fffe1ff */
[----:B------:R-:W-:Y:S02]  /*0910*/  USHF.L.U32 UR7, UR6, 0xb, URZ ;  /* 0x0000000b06077899 */ /* 0x000fe400080006ff */
[----:B------:R-:W-:Y:S02]  /*0920*/  USHF.L.U32 UR6, UR6, 0x1, URZ ;  /* 0x0000000106067899 */ /* 0x000fe400080006ff */
[----:B----4-:R-:W-:Y:S01]  /*0930*/  ULEA UR4, UR5, UR4, 0x18 ;  /* 0x0000000405047291 */ /* 0x010fe2000f8ec0ff */
[----:B------:R-:W2:Y:S11]  /*0940*/  FENCE.VIEW.ASYNC.S ;  /* 0x00000000000073c6 */ /* 0x000eb60000000000 */
[----:B--2---:R4:W2:Y:S01]  /*0950*/  SYNCS.EXCH.64 URZ, [UR4+0x80], UR6 ;  /* 0x0000800604ff75b2 */ /* 0x0048a20008000100 */
[----:B------:R4:W3:Y:S02]  /*0960*/  SYNCS.EXCH.64 URZ, [UR4+0x88], UR6 ;  /* 0x0000880604ff75b2 */ /* 0x0008e40008000100 */
[----:B----4-:R-:W-:Y:S01]  /*0970*/  NOP ;  /* 0x0000000000007918 */ /* 0x010fe20000000000 */
.L_x_11:
[----:B------:R-:W4:Y:S01]  /*0980*/  SHFL.IDX PT, R0, R60, RZ, 0x1f ;  /* 0x00001fff3c007589 */ /* 0x000f2200000e0000 */
[----:B------:R-:W-:Y:S01]  /*0990*/  NOP ;  /* 0x0000000000007918 */ /* 0x000fe20000000000 */
[----:B----4-:R-:W-:-:S13]  /*09a0*/  ISETP.NE.AND P0, PT, R0, 0x4, PT ;  /* 0x000000040000780c */ /* 0x010fda0003f05270 */
[----:B------:R-:W-:Y:S05]  /*09b0*/  @P0 BRA `(.L_x_12) ;  /* 0x0000000000440947 */ /* 0x000fea0003800000 */
[----:B------:R-:W4:Y:S01]  /*09c0*/  S2UR UR5, SR_CgaCtaId ;  /* 0x00000000000579c3 */ /* 0x000f220000008800 */
[----:B--23--:R-:W-:Y:S01]  /*09d0*/  UMOV UR4, 0x1e0 ;  /* 0x000001e000047882 */ /* 0x00cfe20000000000 */
[----:B------:R-:W-:Y:S01]  /*09e0*/  UMOV UR6, 0x400 ;  /* 0x0000040000067882 */ /* 0x000fe20000000000 */
[----:B------:R-:W-:Y:S01]  /*09f0*/  USEL UR4, UR4, 0x1a0, UP3 ;  /* 0x000001a004047887 */ /* 0x000fe20009800000 */
[----:B------:R-:W-:Y:S01]  /*0a00*/  UMOV UR8, 0x1 ;  /* 0x0000000100087882 */ /* 0x000fe20000000000 */
[----:B------:R-:W-:Y:S01]  /*0a10*/  ELECT P0, URZ, PT ;  /* 0x0000000000ff782f */ /* 0x000fe20003800000 */
[----:B------:R-:W-:-:S04]  /*0a20*/  UIADD3 UR8, UPT, UPT, -UR8, 0x100000, URZ ;  /* 0x0010000008087890 */ /* 0x000fc8000fffe1ff */
[----:B------:R-:W-:Y:S02]  /*0a30*/  USHF.L.U32 UR9, UR8, 0xb, URZ ;  /* 0x0000000b08097899 */ /* 0x000fe400080006ff */
[----:B------:R-:W-:Y:S02]  /*0a40*/  USHF.L.U32 UR8, UR8, 0x1, URZ ;  /* 0x0000000108087899 */ /* 0x000fe400080006ff */
[----:B----4-:R-:W-:Y:S02]  /*0a50*/  ULEA UR6, UR5, UR6, 0x18 ;  /* 0x0000000605067291 */ /* 0x010fe4000f8ec0ff */
[----:B------:R-:W-:-:S04]  /*0a60*/  UIADD3 UR4, UPT, UPT, -UR4, 0x100000, URZ ;  /* 0x0010000004047890 */ /* 0x000fc8000fffe1ff */
[----:B------:R-:W-:Y:S02]  /*0a70*/  USHF.L.U32 UR5, UR4, 0xb, URZ ;  /* 0x0000000b04057899 */ /* 0x000fe400080006ff */
[----:B------:R-:W-:Y:S01]  /*0a80*/  USHF.L.U32 UR4, UR4, 0x1, URZ ;  /* 0x0000000104047899 */ /* 0x000fe200080006ff */
[----:B------:R-:W2:Y:S03]  /*0a90*/  FENCE.VIEW.ASYNC.S ;  /* 0x00000000000073c6 */ /* 0x000ea60000000000 */
[----:B--2---:R4:W2:Y:S08]  /*0aa0*/  SYNCS.EXCH.64 URZ, [UR6+0x90], UR8 ;  /* 0x0000900806ff75b2 */ /* 0x0048b00008000100 */
[----:B------:R4:W3:Y:S02]  /*0ab0*/  SYNCS.EXCH.64 URZ, [UR6+0x98], UR4 ;  /* 0x0000980406ff75b2 */ /* 0x0008e40008000100 */
[----:B----4-:R-:W-:Y:S01]  /*0ac0*/  NOP ;  /* 0x0000000000007918 */ /* 0x010fe20000000000 */
.L_x_12:
[----:B------:R-:W4:Y:S01]  /*0ad0*/  SHFL.IDX PT, R0, R60, RZ, 0x1f ;  /* 0x00001fff3c007589 */ /* 0x000f2200000e0000 */
[----:B------:R-:W-:Y:S01]  /*0ae0*/  ISETP.NE.OR P1, PT, RZ, UR18, !P1 ;  /* 0x00000012ff007c0c */ /* 0x000fe2000cf25670 */
[----:B------:R-:W-:Y:S01]  /*0af0*/  NOP ;  /* 0x0000000000007918 */ /* 0x000fe20000000000 */
[----:B----4-:R-:W-:-:S13]  /*0b00*/  ISETP.NE.AND P0, PT, R0, 0x5, PT ;  /* 0x000000050000780c */ /* 0x010fda0003f05270 */
[----:B------:R-:W-:Y:S05]  /*0b10*/  @P0 BRA `(.L_x_13) ;  /* 0x0000000000480947 */ /* 0x000fea0003800000 */
[----:B------:R-:W4:Y:S01]  /*0b20*/  S2UR UR5, SR_CgaCtaId ;  /* 0x00000000000579c3 */ /* 0x000f220000008800 */
[----:B--23--:R-:W-:Y:S01]  /*0b30*/  UMOV UR4, 0x400 ;  /* 0x0000040000047882 */ /* 0x00cfe20000000000 */
        /* <DEDUP_REMOVED lines=9> */
[----:B----4-:R-:W-:Y:S01]  /*0bd0*/  ULEA UR4, UR5, UR4, 0x18 ;  /* 0x0000000405047291 */ /* 0x010fe2000f8ec0ff */
[----:B------:R-:W2:Y:S11]  /*0be0*/  FENCE.VIEW.ASYNC.S ;  /* 0x00000000000073c6 */ /* 0x000eb60000000000 */
[----:B--2---:R4:W2:Y:S01]  /*0bf0*/  SYNCS.EXCH.64 URZ, [UR4+0xa0], UR6 ;  /* 0x0000a00604ff75b2 */ /* 0x0048a20008000100 */
[----:B------:R4:W3:Y:S01]  /*0c00*/  SYNCS.EXCH.64 URZ, [UR4+0xb0], UR8 ;  /* 0x0000b00804ff75b2 */ /* 0x0008e20008000100 */
[----:B------:R4:W1:Y:S01]  /*0c10*/  SYNCS.EXCH.64 URZ, [UR4+0xa8], UR6 ;  /* 0x0000a80604ff75b2 */ /* 0x0008620008000100 */
[----:B------:R4:W1:Y:S02]  /*0c20*/  SYNCS.EXCH.64 URZ, [UR4+0xb8], UR8 ;  /* 0x0000b80804ff75b2 */ /* 0x0008640008000100 */
[----:B----4-:R-:W-:Y:S01]  /*0c30*/  NOP ;  /* 0x0000000000007918 */ /* 0x010fe20000000000 */
.L_x_13:
[----:B--23--:R-:W2:Y:S01]  /*0c40*/  S2UR UR7, SR_CgaCtaId ;  /* 0x00000000000779c3 */ /* 0x00cea20000008800 */
[----:B------:R-:W-:Y:S01]  /*0c50*/  VOTEU.ALL UP0, P1 ;  /* 0x0000000000ff7886 */ /* 0x000fe20000800000 */
[----:B------:R-:W-:Y:S01]  /*0c60*/  UMOV UR4, 0x20 ;  /* 0x0000002000047882 */ /* 0x000fe20000000000 */
[----:B------:R-:W-:Y:S01]  /*0c70*/  NOP ;  /* 0x0000000000007918 */ /* 0x000fe20000000000 */
[----:B-1----:R-:W-:Y:S01]  /*0c80*/  LOP3.LUT R3, R57, 0x1f, RZ, 0xc0, !PT ;  /* 0x0000001f39037812 */ /* 0x002fe200078ec0ff */
[----:B------:R-:W-:Y:S01]  /*0c90*/  UISETP.NE.AND UP4, UPT, UR18, URZ, UPT ;  /* 0x000000ff1200728c */ /* 0x000fe2000bf85270 */
[----:B------:R-:W-:Y:S01]  /*0ca0*/  @!UP0 UMOV UR6, 0x400 ;  /* 0x0000040000068882 */ /* 0x000fe20000000000 */
[----:B------:R-:W-:-:S04]  /*0cb0*/  @!UP0 UIADD3 UR4, UPT, UPT, -UR4, 0x100000, URZ ;  /* 0x0010000004048890 */ /* 0x000fc8000fffe1ff */
[----:B------:R-:W-:Y:S02]  /*0cc0*/  @!UP0 USHF.L.U32 UR5, UR4, 0xb, URZ ;  /* 0x0000000b04058899 */ /* 0x000fe400080006ff */
[----:B------:R-:W-:Y:S02]  /*0cd0*/  @!UP0 USHF.L.U32 UR4, UR4, 0x1, URZ ;  /* 0x0000000104048899 */ /* 0x000fe400080006ff */
[----:B--2---:R-:W-:Y:S01]  /*0ce0*/  @!UP0 ULEA UR6, UR7, UR6, 0x18 ;  /* 0x0000000607068291 */ /* 0x004fe2000f8ec0ff */
[----:B------:R-:W1:Y:S01]  /*0cf0*/  LDCU UR7, c[0x0][0x36c] ;  /* 0x00006d80ff0777ac */ /* 0x000e620008000800 */
[----:B------:R-:W-:Y:S01]  /*0d00*/  VOTEU.ALL UP0, P1 ;  /* 0x0000000000ff7886 */ /* 0x000fe20000800000 */
[----:B------:R-:W2:Y:S09]  /*0d10*/  FENCE.VIEW.ASYNC.S ;  /* 0x00000000000073c6 */ /* 0x000eb20000000000 */
[----:B--2---:R2:W3:Y:S01]  /*0d20*/  @!UP0 SYNCS.EXCH.64 URZ, [UR6+0xc0], UR4 ;  /* 0x0000c00406ff85b2 */ /* 0x0044e20008000100 */
[----:B-1----:R-:W-:-:S09]  /*0d30*/  UISETP.EQ.U32.AND UP6, UPT, UR7, 0x1, UPT ;  /* 0x000000010700788c */ /* 0x002fd2000bfc2070 */
[----:B--2---:R-:W-:Y:S05]  /*0d40*/  BRA.U !UP6, `(.L_x_14) ;  /* 0x000000010e087547 */ /* 0x004fea000b800000 */
[----:B---3--:R-:W-:Y:S01]  /*0d50*/  UCGABAR_ARV ;  /* 0x00000000000079c7 */ /* 0x008fe20008000000 */
[----:B------:R-:W-:Y:S05]  /*0d60*/  BRA `(.L_x_15) ;  /* 0x0000000000047947 */ /* 0x000fea0003800000 */
.L_x_14:
[----:B---3--:R-:W-:Y:S01]  /*0d70*/  NOP ;  /* 0x0000000000007918 */ /* 0x008fe20000000000 */
.L_x_15:
[----:B------:R-:W1:Y:S01]  /*0d80*/  S2UR UR21, SR_CTAID.X ;  /* 0x00000000001579c3 */ /* 0x000e620000002500 */
[----:B------:R-:W-:-:S05]  /*0d90*/  CS2R.32 R64, SR_CgaSize ;  /* 0x0000000000407805 */ /* 0x000fca0000008a00 */
[----:B------:R-:W-:-:S05]  /*0da0*/  IMAD R64, R64, -0xa0, RZ ;  /* 0xffffff6040407824 */ /* 0x000fca00078e02ff */
[----:B------:R-:W-:-:S14]  /*0db0*/  R2UR UR5, R64 ;  /* 0x00000000400572ca */ /* 0x000fdc00000e0000 */
[----:B------:R-:W2:Y:S01]  /*0dc0*/  LDCU UR5, c[0x0][UR5+0x2b0] ;  /* 0x00005600050577ac */ /* 0x000ea20008000800 */
[----:B------:R-:W-:-:S05]  /*0dd0*/  CS2R.32 R64, SR_CgaSize ;  /* 0x0000000000407805 */ /* 0x000fca0000008a00 */
[----:B------:R-:W-:-:S05]  /*0de0*/  IMAD R64, R64, -0xa0, RZ ;  /* 0xffffff6040407824 */ /* 0x000fca00078e02ff */
[----:B------:R-:W-:-:S14]  /*0df0*/  R2UR UR4, R64 ;  /* 0x00000000400472ca */ /* 0x000fdc00000e0000 */
[----:B------:R-:W3:Y:S01]  /*0e00*/  LDCU UR4, c[0x0][UR4+0x2b4] ;  /* 0x00005680040477ac */ /* 0x000ee20008000800 */
[----:B------:R-:W4:Y:S01]  /*0e10*/  S2UR UR20, SR_CTAID.Y ;  /* 0x00000000001479c3 */ /* 0x000f220000002600 */
[----:B------:R-:W-:-:S05]  /*0e20*/  CS2R.32 R64, SR_CgaSize ;  /* 0x0000000000407805 */ /* 0x000fca0000008a00 */
[----:B------:R-:W-:-:S05]  /*0e30*/  IMAD R64, R64, -0xa0, RZ ;  /* 0xffffff6040407824 */ /* 0x000fca00078e02ff */
[----:B------:R-:W-:-:S14]  /*0e40*/  R2UR UR7, R64 ;  /* 0x00000000400772ca */ /* 0x000fdc00000e0000 */
[----:B------:R-:W3:Y:S01]  /*0e50*/  LDCU UR7, c[0x0][UR7+0x2a0] ;  /* 0x00005400070777ac */ /* 0x000ee20008000800 */
[----:B------:R-:W-:-:S05]  /*0e60*/  CS2R.32 R64, SR_CgaSize ;  /* 0x0000000000407805 */ /* 0x000fca0000008a00 */
[----:B------:R-:W-:-:S05]  /*0e70*/  IMAD R64, R64, -0xa0, RZ ;  /* 0xffffff6040407824 */ /* 0x000fca00078e02ff */
[----:B------:R-:W-:-:S14]  /*0e80*/  R2UR UR8, R64 ;  /* 0x00000000400872ca */ /* 0x000fdc00000e0000 */
[----:B------:R-:W3:Y:S01]  /*0e90*/  LDCU UR8, c[0x0][UR8+0x2a4] ;  /* 0x00005480080877ac */ /* 0x000ee20008000800 */
[----:B------:R-:W3:Y:S01]  /*0ea0*/  LDCU UR19, c[0x0][0xb24] ;  /* 0x00016480ff1377ac */ /* 0x000ee20008000800 */
[----:B------:R-:W3:Y:S01]  /*0eb0*/  LDCU UR39, c[0x0][0xb24] ;  /* 0x00016480ff2777ac */ /* 0x000ee20008000800 */
[----:B-1----:R-:W-:Y:S01]  /*0ec0*/  I2FP.F32.U32 R2, UR21 ;  /* 0x0000001500027c45 */ /* 0x002fe20008201000 */
[----:B------:R-:W1:Y:S04]  /*0ed0*/  LDCU UR24, c[0x0][0xb30] ;  /* 0x00016600ff1877ac */ /* 0x000e680008000800 */
[----:B--2---:R-:W-:Y:S01]  /*0ee0*/  FMUL R2, R2, UR5 ;  /* 0x0000000502027c20 */ /* 0x004fe20008400000 */
[----:B----4-:R-:W-:-:S05]  /*0ef0*/  I2FP.F32.U32 R0, UR20 ;  /* 0x0000001400007c45 */ /* 0x010fca0008201000 */
[----:B------:R-:W2:Y:S01]  /*0f00*/  F2I.U32.TRUNC.NTZ R2, R2 ;  /* 0x0000000200027305 */ /* 0x000ea2000020f000 */
[----:B---3--:R-:W-:-:S07]  /*0f10*/  FMUL R0, R0, UR4 ;  /* 0x0000000400007c20 */ /* 0x008fce0008400000 */
[----:B------:R-:W3:Y:S01]  /*0f20*/  F2I.U32.TRUNC.NTZ R0, R0 ;  /* 0x0000000000007305 */ /* 0x000ee2000020f000 */
[----:B--2---:R-:W-:Y:S02]  /*0f30*/  R2UR UR4, R2 ;  /* 0x00000000020472ca */ /* 0x004fe400000e0000 */
[----:B------:R-:W-:Y:S02]  /*0f40*/  PRMT R2, RZ, 0x7610, R2 ;  /* 0x00007610ff027816 */ /* 0x000fe40000000002 */
[----:B---3--:R-:W-:Y:S02]  /*0f50*/  R2UR UR6, R0 ;  /* 0x00000000000672ca */ /* 0x008fe400000e0000 */
[----:B------:R-:W-:-:S07]  /*0f60*/  PRMT R0, RZ, 0x7610, R0 ;  /* 0x00007610ff007816 */ /* 0x000fce0000000000 */
[----:B------:R-:W-:-:S04]  /*0f70*/  UIADD3 UR5, UPT, UPT, -UR4, URZ, URZ ;  /* 0x000000ff04057290 */ /* 0x000fc8000fffe1ff */
[----:B------:R-:W-:Y:S02]  /*0f80*/  UIMAD UR5, UR7, UR5, UR21 ;  /* 0x00000005070572a4 */ /* 0x000fe4000f8e0215 */
[----:B------:R-:W-:-:S04]  /*0f90*/  UIADD3 UR4, UPT, UPT, -UR6, URZ, URZ ;  /* 0x000000ff06047290 */ /* 0x000fc8000fffe1ff */
[----:B------:R-:W-:Y:S01]  /*0fa0*/  IMAD.U32 R64, RZ, RZ, UR5 ;  /* 0x00000005ff407e24 */ /* 0x000fe2000f8e00ff */
[----:B------:R-:W-:-:S06]  /*0fb0*/  UIMAD UR4, UR8, UR4, UR20 ;  /* 0x00000004080472a4 */ /* 0x000fcc000f8e0214 */
[----:B------:R-:W-:Y:S01]  /*0fc0*/  IMAD.U32 R63, RZ, RZ, UR4 ;  /* 0x00000004ff3f7e24 */ /* 0x000fe2000f8e00ff */
[----:B-1----:R-:W-:Y:S06]  /*0fd0*/  BRA.U UP4, `(.L_x_16) ;  /* 0x0000000104307547 */ /* 0x002fec000b800000 */
[----:B------:R-:W-:Y:S01]  /*0fe0*/  R2UR UR5, R63 ;  /* 0x000000003f0572ca */ /* 0x000fe200000e0000 */
[----:B------:R-:W-:Y:S01]  /*0ff0*/  UMOV UR7, 0x3 ;  /* 0x0000000300077882 */ /* 0x000fe20000000000 */
[----:B------:R-:W-:-:S11]  /*1000*/  R2UR UR4, R64 ;  /* 0x00000000400472ca */ /* 0x000fd600000e0000 */
[----:B------:R-:W-:-:S04]  /*1010*/  UISETP.NE.AND UP0, UPT, UR5, URZ, UPT ;  /* 0x000000ff0500728c */ /* 0x000fc8000bf05270 */
[----:B------:R-:W-:Y:S02]  /*1020*/  UISETP.LT.U32.OR UP0, UPT, UR4, 0x2, !UP0 ;  /* 0x000000020400788c */ /* 0x000fe4000c701470 */
[----:B------:R-:W-:Y:S02]  /*1030*/  ULOP3.LUT UR4, UR4, 0xfffffffe, URZ, 0xc0, !UPT ;  /* 0xfffffffe04047892 */ /* 0x000fe4000f8ec0ff */
[----:B------:R-:W-:Y:S02]  /*1040*/  USEL UR6, URZ, 0x1, !UP0 ;  /* 0x00000001ff067887 */ /* 0x000fe4000c000000 */
[----:B------:R-:W-:Y:S02]  /*1050*/  USEL UR5, URZ, 0x2, !UP0 ;  /* 0x00000002ff057887 */ /* 0x000fe4000c000000 */
[----:B------:R-:W-:Y:S02]  /*1060*/  USHF.L.U32 UR4, UR7, UR4, URZ ;  /* 0x0000000407047299 */ /* 0x000fe400080006ff */
[----:B------:R-:W-:-:S04]  /*1070*/  UIADD3 UR5, UPT, UPT, UR6, UR5, URZ ;  /* 0x0000000506057290 */ /* 0x000fc8000fffe0ff */
[----:B------:R-:W-:Y:S02]  /*1080*/  IMAD.U32 R0, RZ, RZ, UR4 ;  /* 0x00000004ff007e24 */ /* 0x000fe4000f8e00ff */
[----:B------:R-:W-:-:S07]  /*1090*/  IMAD.U32 R2, RZ, RZ, UR5 ;  /* 0x00000005ff027e24 */ /* 0x000fce000f8e00ff */
.L_x_16:
[----:B------:R-:W1:Y:S01]  /*10a0*/  S2UR UR50, SR_CTAID.Z ;  /* 0x00000000003279c3 */ /* 0x000e620000002700 */
[----:B------:R-:W-:Y:S01]  /*10b0*/  UISETP.GE.AND UP0, UPT, UR19, 0x1, UPT ;  /* 0x000000011300788c */ /* 0x000fe2000bf06270 */
[----:B------:R-:W-:-:S08]  /*10c0*/  UMOV UR26, UR21 ;  /* 0x00000015001a7c82 */ /* 0x000fd00008000000 */
[----:B------:R-:W-:Y:S05]  /*10d0*/  BRA.U !UP0, `(.L_x_17) ;  /* 0x0000000108d47547 */ /* 0x000fea000b800000 */
[----:B------:R-:W2:Y:S01]  /*10e0*/  LDCU.128 UR12, c[0x0][0xb10] ;  /* 0x00016200ff0c77ac */ /* 0x000ea20008000c00 */
[----:B------:R-:W3:Y:S01]  /*10f0*/  LDCU UR22, c[0x0][0xb0c] ;  /* 0x00016180ff1677ac */ /* 0x000ee20008000800 */
[----:B------:R-:W4:Y:S01]  /*1100*/  LDCU UR6, c[0x0][0x370] ;  /* 0x00006e00ff0677ac */ /* 0x000f220008000800 */
[----:B------:R-:W1:Y:S01]  /*1110*/  LDCU UR7, c[0x0][0x374] ;  /* 0x00006e80ff0777ac */ /* 0x000e620008000800 */
[----:B------:R-:W1:Y:S01]  /*1120*/  LDCU UR23, c[0x0][0xb20] ;  /* 0x00016400ff1777ac */ /* 0x000e620008000800 */
[----:B--2---:R-:W-:Y:S02]  /*1130*/  UIMAD.WIDE.U32 UR4, UR21, UR12, URZ ;  /* 0x0000000c150472a5 */ /* 0x004fe4000f8e00ff */
[----:B---3--:R-:W-:Y:S01]  /*1140*/  UISETP.NE.AND UP0, UPT, UR22, 0x1, UPT ;  /* 0x000000011600788c */ /* 0x008fe2000bf05270 */
[----:B------:R-:W2:Y:S01]  /*1150*/  LDCU.64 UR8, c[0x0][0xb28] ;  /* 0x00016500ff0877ac */ /* 0x000ea20008000a00 */
[----:B----4-:R-:W-:-:S03]  /*1160*/  UIMAD.WIDE.U32 UR10, UR6, UR12, URZ ;  /* 0x0000000c060a72a5 */ /* 0x010fc6000f8e00ff */
[----:B------:R-:W-:Y:S01]  /*1170*/  UMOV UR4, UR5 ;  /* 0x0000000500047c82 */ /* 0x000fe20008000000 */
[----:B------:R-:W-:Y:S02]  /*1180*/  UISETP.NE.AND UP2, UPT, UR19, 0x1, UPT ;  /* 0x000000011300788c */ /* 0x000fe4000bf45270 */
[----:B------:R-:W-:Y:S01]  /*1190*/  USHF.R.U32.HI UR4, URZ, UR13, UR4 ;  /* 0x0000000dff047299 */ /* 0x000fe20008011604 */
[----:B------:R-:W-:Y:S01]  /*11a0*/  UMOV UR10, UR11 ;  /* 0x0000000b000a7c82 */ /* 0x000fe20008000000 */
[----:B------:R-:W-:Y:S02]  /*11b0*/  UIMAD.WIDE.U32 UR16, UR20, UR15, URZ ;  /* 0x0000000f141072a5 */ /* 0x000fe4000f8e00ff */
[----:B------:R-:W-:Y:S02]  /*11c0*/  USEL UR5, UR21, UR4, !UP0 ;  /* 0x0000000415057287 */ /* 0x000fe4000c000000 */
[----:B------:R-:W-:Y:S02]  /*11d0*/  @UP0 USHF.R.U32.HI UR6, URZ, UR13, UR10 ;  /* 0x0000000dff060299 */ /* 0x000fe4000801160a */
[----:B------:R-:W-:-:S02]  /*11e0*/  UISETP.NE.AND UP0, UPT, UR14, 0x1, UPT ;  /* 0x000000010e00788c */ /* 0x000fc4000bf05270 */
[----:B-1----:R-:W-:Y:S02]  /*11f0*/  UIMAD.WIDE.U32 UR10, UR7, UR15, URZ ;  /* 0x0000000f070a72a5 */ /* 0x002fe4000f8e00ff */
[----:B--2---:R-:W-:Y:S01]  /*1200*/  UIMAD.WIDE.U32 UR12, UR6, UR8, URZ ;  /* 0x00000008060c72a5 */ /* 0x004fe2000f8e00ff */
[----:B------:R-:W-:Y:S01]  /*1210*/  UMOV UR4, UR17 ;  /* 0x0000001100047c82 */ /* 0x000fe20008000000 */
[----:B------:R-:W-:-:S03]  /*1220*/  UIADD3 UR26, UPT, UPT, -UR5, URZ, URZ ;  /* 0x000000ff051a7290 */ /* 0x000fc6000fffe1ff */
[----:B------:R-:W-:Y:S01]  /*1230*/  UMOV UR10, UR11 ;  /* 0x0000000b000a7c82 */ /* 0x000fe20008000000 */
[----:B------:R-:W-:Y:S02]  /*1240*/  USHF.R.U32.HI UR4, URZ, UR23, UR4 ;  /* 0x00000017ff047299 */ /* 0x000fe40008011604 */
[----:B------:R-:W-:Y:S01]  /*1250*/  @UP0 USHF.R.U32.HI UR7, URZ, UR23, UR10 ;  /* 0x00000017ff070299 */ /* 0x000fe2000801160a */
[----:B------:R-:W-:Y:S01]  /*1260*/  UMOV UR12, UR13 ;  /* 0x0000000d000c7c82 */ /* 0x000fe20008000000 */
[----:B------:R-:W-:Y:S02]  /*1270*/  USEL UR4, UR20, UR4, !UP0 ;  /* 0x0000000414047287 */ /* 0x000fe4000c000000 */
[----:B------:R-:W-:Y:S02]  /*1280*/  UIMAD.WIDE.U32 UR10, UR7, UR8, URZ ;  /* 0x00000008070a72a5 */ /* 0x000fe4000f8e00ff */
[----:B------:R-:W-:Y:S02]  /*1290*/  @UP2 USHF.R.U32.HI UR6, URZ, UR9, UR12 ;  /* 0x00000009ff062299 */ /* 0x000fe4000801160c */
[----:B------:R-:W-:-:S02]  /*12a0*/  UIMAD.WIDE.U32 UR12, UR4, UR8, URZ ;  /* 0x00000008040c72a5 */ /* 0x000fc4000f8e00ff */
[----:B------:R-:W-:Y:S01]  /*12b0*/  UIMAD UR26, UR22, UR26, UR21 ;  /* 0x0000001a161a72a4 */ /* 0x000fe2000f8e0215 */
[----:B------:R-:W-:Y:S02]  /*12c0*/  UMOV UR10, UR11 ;  /* 0x0000000b000a7c82 */ /* 0x000fe40008000000 */
[----:B------:R-:W-:Y:S02]  /*12d0*/  @UP2 USHF.R.U32.HI UR7, URZ, UR9, UR10 ;  /* 0x00000009ff072299 */ /* 0x000fe4000801160a */
[----:B------:R-:W-:Y:S02]  /*12e0*/  UIMAD UR10, UR6, UR19, URZ ;  /* 0x00000013060a72a4 */ /* 0x000fe4000f8e02ff */
[----:B------:R-:W-:-:S04]  /*12f0*/  UIMAD UR7, UR7, UR19, URZ ;  /* 0x00000013070772a4 */ /* 0x000fc8000f8e02ff */
[----:B------:R-:W-:-:S03]  /*1300*/  UISETP.GE.AND UP0, UPT, UR4, UR7, UPT ;  /* 0x000000070400728c */ /* 0x000fc6000bf06270 */
[----:B------:R-:W-:Y:S01]  /*1310*/  UMOV UR7, UR13 ;  /* 0x0000000d00077c82 */ /* 0x000fe20008000000 */
[----:B------:R-:W-:Y:S02]  /*1320*/  UISETP.GE.OR UP0, UPT, UR5, UR10, UP0 ;  /* 0x0000000a0500728c */ /* 0x000fe40008706670 */
[----:B------:R-:W-:Y:S02]  /*1330*/  UIMAD.WIDE.U32 UR10, UR5, UR8, URZ ;  /* 0x00000008050a72a5 */ /* 0x000fe4000f8e00ff */
[----:B------:R-:W-:Y:S02]  /*1340*/  USHF.R.U32.HI UR7, URZ, UR9, UR7 ;  /* 0x00000009ff077299 */ /* 0x000fe40008011607 */
[----:B------:R-:W-:Y:S02]  /*1350*/  UIADD3 UR10, UPT, UPT, -UR4, URZ, URZ ;  /* 0x000000ff040a7290 */ /* 0x000fe4000fffe1ff */
[----:B------:R-:W-:Y:S02]  /*1360*/  USEL UR7, UR4, UR7, !UP2 ;  /* 0x0000000704077287 */ /* 0x000fe4000d000000 */
[----:B------:R-:W-:Y:S01]  /*1370*/  UIMAD UR10, UR14, UR10, UR20 ;  /* 0x0000000a0e0a72a4 */ /* 0x000fe2000f8e0214 */
[----:B------:R-:W-:-:S02]  /*1380*/  @!UP0 UMOV UR8, UR11 ;  /* 0x0000000b00088c82 */ /* 0x000fc40008000000 */
[----:B------:R-:W-:Y:S02]  /*1390*/  @!UP0 USHF.R.U32.HI UR8, URZ, UR9, UR8 ;  /* 0x00000009ff088299 */ /* 0x000fe40008011608 */
[----:B------:R-:W-:Y:S02]  /*13a0*/  UIADD3 UR9, UPT, UPT, -UR7, URZ, URZ ;  /* 0x000000ff07097290 */ /* 0x000fe4000fffe1ff */
[----:B------:R-:W-:Y:S02]  /*13b0*/  @!UP0 USEL UR8, UR5, UR8, !UP2 ;  /* 0x0000000805088287 */ /* 0x000fe4000d000000 */
[----:B------:R-:W-:Y:S02]  /*13c0*/  UIMAD UR9, UR19, UR9, UR4 ;  /* 0x00000009130972a4 */ /* 0x000fe4000f8e0204 */
[----:B------:R-:W-:Y:S02]  /*13d0*/  @!UP0 UIADD3 UR7, UPT, UPT, UR7, -UR8, URZ ;  /* 0x8000000807078290 */ /* 0x000fe4000fffe0ff */
[----:B------:R-:W-:-:S02]  /*13e0*/  @!UP0 UIMAD UR6, UR9, UR6, UR8 ;  /* 0x00000006090682a4 */ /* 0x000fc4000f8e0208 */
[----:B------:R-:W-:-:S04]  /*13f0*/  @!UP0 UIMAD UR4, UR7, UR19, UR5 ;  /* 0x00000013070482a4 */ /* 0x000fc8000f8e0205 */
[----:B------:R-:W-:Y:S01]  /*1400*/  UIMAD UR20, UR4, UR14, UR10 ;  /* 0x0000000e041472a4 */ /* 0x000fe2000f8e020a */
[----:B------:R-:W-:Y:S02]  /*1410*/  @!UP0 UMOV UR5, UR6 ;  /* 0x0000000600058c82 */ /* 0x000fe40008000000 */
[----:B------:R-:W-:-:S12]  /*1420*/  UIMAD UR26, UR5, UR22, UR26 ;  /* 0x00000016051a72a4 */ /* 0x000fd8000f8e021a */
.L_x_17:
[----:B------:R-:W-:-:S09]  /*1430*/  UISETP.NE.AND UP0, UPT, UR24, 0x1, UPT ;  /* 0x000000011800788c */ /* 0x000fd2000bf05270 */
[----:B------:R-:W-:Y:S05]  /*1440*/  BRA.U UP0, `(.L_x_18) ;  /* 0x0000000100407547 */ /* 0x000fea000b800000 */
[----:B------:R-:W2:Y:S01]  /*1450*/  LDCU.128 UR8, c[0x0][0xb10] ;  /* 0x00016200ff0877ac */ /* 0x000ea20008000c00 */
[----:B------:R-:W3:Y:S01]  /*1460*/  LDCU UR12, c[0x0][0xb0c] ;  /* 0x00016180ff0c77ac */ /* 0x000ee20008000800 */
[----:B------:R-:W4:Y:S01]  /*1470*/  LDCU UR13, c[0x0][0xb20] ;  /* 0x00016400ff0d77ac */ /* 0x000f220008000800 */
[----:B--2---:R-:W-:Y:S02]  /*1480*/  UIMAD.WIDE.U32 UR4, UR26, UR8, URZ ;  /* 0x000000081a0472a5 */ /* 0x004fe4000f8e00ff */
[----:B------:R-:W-:Y:S02]  /*1490*/  UIMAD.WIDE.U32 UR6, UR20, UR11, URZ ;  /* 0x0000000b140672a5 */ /* 0x000fe4000f8e00ff */
[----:B---3--:R-:W-:Y:S02]  /*14a0*/  UISETP.NE.AND UP0, UPT, UR12, 0x1, UPT ;  /* 0x000000010c00788c */ /* 0x008fe4000bf05270 */
[----:B------:R-:W-:-:S03]  /*14b0*/  USHF.R.U32.HI UR5, URZ, UR9, UR5 ;  /* 0x00000009ff057299 */ /* 0x000fc60008011605 */
[----:B------:R-:W-:Y:S01]  /*14c0*/  UMOV UR4, UR7 ;  /* 0x0000000700047c82 */ /* 0x000fe20008000000 */
[----:B------:R-:W-:Y:S02]  /*14d0*/  USEL UR5, UR26, UR5, !UP0 ;  /* 0x000000051a057287 */ /* 0x000fe4000c000000 */
[----:B------:R-:W-:Y:S02]  /*14e0*/  UISETP.NE.AND UP0, UPT, UR10, 0x1, UPT ;  /* 0x000000010a00788c */ /* 0x000fe4000bf05270 */
[----:B----4-:R-:W-:-:S04]  /*14f0*/  USHF.R.U32.HI UR4, URZ, UR13, UR4 ;  /* 0x0000000dff047299 */ /* 0x010fc80008011604 */
[----:B------:R-:W-:-:S04]  /*1500*/  USEL UR4, UR20, UR4, !UP0 ;  /* 0x0000000414047287 */ /* 0x000fc8000c000000 */
[----:B------:R-:W-:Y:S02]  /*1510*/  UIADD3 UR6, UPT, UPT, -UR4, UR5, URZ ;  /* 0x0000000504067290 */ /* 0x000fe4000fffe1ff */
[----:B------:R-:W-:Y:S02]  /*1520*/  UIADD3 UR4, UPT, UPT, UR4, -UR5, URZ ;  /* 0x8000000504047290 */ /* 0x000fe4000fffe0ff */
[----:B------:R-:W-:Y:S02]  /*1530*/  UIMAD UR20, UR6, UR10, UR20 ;  /* 0x0000000a061472a4 */ /* 0x000fe4000f8e0214 */
[----:B------:R-:W-:-:S12]  /*1540*/  UIMAD UR26, UR4, UR12, UR26 ;  /* 0x0000000c041a72a4 */ /* 0x000fd8000f8e021a */
.L_x_18:
[----:B------:R-:W-:Y:S05]  /*1550*/  BRA.U !UP6, `(.L_x_19) ;  /* 0x000000010e0c7547 */ /* 0x000fea000b800000 */
[----:B------:R-:W-:Y:S01]  /*1560*/  UCGABAR_WAIT ;  /* 0x0000000000007dc7 */ /* 0x000fe20008000000 */
[----:B------:R-:W-:Y:S01]  /*1570*/  CCTL.IVALL ;  /* 0x00000000ff00798f */ /* 0x000fe20002000000 */
[----:B------:R-:W-:Y:S05]  /*1580*/  BRA `(.L_x_20) ;  /* 0x0000000000047947 */ /* 0x000fea0003800000 */
.L_x_19:
[----:B------:R-:W-:Y:S06]  /*1590*/  BAR.SYNC.DEFER_BLOCKING 0x0 ;  /* 0x0000000000007b1d */ /* 0x000fec0000010000 */
.L_x_20:
[----:B------:R-:W-:Y:S05]  /*15a0*/  BRA.U UP5, `(.L_x_21) ;  /* 0x0000001d05047547 */ /* 0x000fea000b800000 */
[----:B------:R-:W2:Y:S01]  /*15b0*/  LDCU UR7, c[0x0][0x390] ;  /* 0x00007200ff0777ac */ /* 0x000ea20008000800 */
[----:B------:R-:W-:Y:S01]  /*15c0*/  PLOP3.LUT P1, PT, PT, PT, UP3, 0x80, 0x8 ;  /* 0x000000000008781c */ /* 0x000fe20003f2f038 */
[----:B------:R-:W-:Y:S01]  /*15d0*/  IMAD.MOV.U32 R2, RZ, RZ, RZ ;  /* 0x000000ffff027224 */ /* 0x000fe200078e00ff */
[----:B------:R-:W-:Y:S01]  /*15e0*/  ISETP.EQ.OR P2, PT, R3, RZ, P3 ;  /* 0x000000ff0300720c */ /* 0x000fe20001f42670 */
[----:B------:R-:W3:Y:S01]  /*15f0*/  LDCU UR6, c[0x0][0x5c0] ;  /* 0x0000b800ff0677ac */ /* 0x000ee20008000800 */
[----:B------:R-:W-:Y:S01]  /*1600*/  PLOP3.LUT P1, PT, P1, PT, PT, 0x8, 0x80 ;  /* 0x000000000080781c */ /* 0x000fe20000f2e170 */
[----:B------:R-:W-:Y:S02]  /*1610*/  UISETP.NE.AND UP0, UPT, UR18, URZ, UPT ;  /* 0x000000ff1200728c */ /* 0x000fe4000bf05270 */
[----:B------:R-:W-:Y:S02]  /*1620*/  USHF.L.U32 UR8, UR21, 0x5, URZ ;  /* 0x0000000515087899 */ /* 0x000fe400080006ff */
[----:B------:R-:W-:Y:S01]  /*1630*/  USEL UR54, UR61, 0x2, UP0 ;  /* 0x000000023d367887 */ /* 0x000fe20008000000 */
[----:B------:R-:W4:Y:S01]  /*1640*/  LDCU UR63, c[0x0][0x370] ;  /* 0x00006e00ff3f77ac */ /* 0x000f220008000800 */
[----:B--2---:R-:W-:Y:S01]  /*1650*/  UIADD3 UR5, UPT, UPT, UR7, 0x3f, URZ ;  /* 0x0000003f07057890 */ /* 0x004fe2000fffe0ff */
[----:B------:R-:W2:Y:S03]  /*1660*/  LDCU.64 UR56, c[0x0][0x348] ;  /* 0x00006900ff3877ac */ /* 0x000ea60008000a00 */
[----:B------:R-:W-:-:S02]  /*1670*/  USHF.R.S32.HI UR4, URZ, 0x1f, UR5 ;  /* 0x0000001fff047899 */ /* 0x000fc40008011405 */
[----:B---3--:R-:W-:Y:S02]  /*1680*/  UIADD3 UR6, UPT, UPT, UR6, 0x3f, URZ ;  /* 0x0000003f06067890 */ /* 0x008fe4000fffe0ff */
[----:B------:R-:W-:Y:S02]  /*1690*/  ULEA.HI UR4, UR4, UR5, URZ, 0x6 ;  /* 0x0000000504047291 */ /* 0x000fe4000f8f30ff */
[----:B------:R-:W-:Y:S02]  /*16a0*/  UIADD3 UR5, UPT, UPT, UR7, -0x1, URZ ;  /* 0xffffffff07057890 */ /* 0x000fe4000fffe0ff */
[----:B------:R-:W-:Y:S02]  /*16b0*/  USHF.R.S32.HI UR65, URZ, 0x6, UR4 ;  /* 0x00000006ff417899 */ /* 0x000fe40008011404 */
[----:B------:R-:W-:Y:S02]  /*16c0*/  UISETP.GE.U32.AND UP1, UPT, UR5, -0x7f, UPT ;  /* 0xffffff810500788c */ /* 0x000fe4000bf26070 */
[----:B------:R-:W-:-:S02]  /*16d0*/  UISETP.LT.U32.AND UP0, UPT, UR65, 0x4, UPT ;  /* 0x000000044100788c */ /* 0x000fc4000bf01070 */
[----:B------:R-:W-:Y:S02]  /*16e0*/  USHF.R.S32.HI UR4, URZ, 0x1f, UR6 ;  /* 0x0000001fff047899 */ /* 0x000fe40008011406 */
[----:B------:R-:W-:Y:S02]  /*16f0*/  USEL UR64, UR65, 0x4, UP0 ;  /* 0x0000000441407887 */ /* 0x000fe40008000000 */
[----:B------:R-:W-:Y:S02]  /*1700*/  ULEA.HI UR4, UR4, UR6, URZ, 0x6 ;  /* 0x0000000604047291 */ /* 0x000fe4000f8f30ff */
[----:B------:R-:W-:Y:S02]  /*1710*/  UIADD3 UR38, UPT, UPT, UR64, -0x1, URZ ;  /* 0xffffffff40267890 */ /* 0x000fe4000fffe0ff */
[----:B------:R-:W-:Y:S02]  /*1720*/  @UP1 UIADD3 UR38, UPT, UPT, UR64, URZ, URZ ;  /* 0x000000ff40261290 */ /* 0x000fe4000fffe0ff */
[----:B------:R-:W-:-:S02]  /*1730*/  USHF.L.U32 UR69, UR21, 0x7, URZ ;  /* 0x0000000715457899 */ /* 0x000fc400080006ff */
[----:B------:R-:W-:Y:S01]  /*1740*/  UIADD3 UR68, UPT, UPT, UR7, 0x7e, URZ ;  /* 0x0000007e07447890 */ /* 0x000fe2000fffe0ff */
[----:B------:R-:W3:Y:S01]  /*1750*/  LDCU UR62, c[0x0][0x374] ;  /* 0x00006e80ff3e77ac */ /* 0x000ee20008000800 */
[----:B------:R-:W-:Y:S02]  /*1760*/  ULOP3.LUT UR67, UR8, 0x20, URZ, 0xc0, !UPT ;  /* 0x0000002008437892 */ /* 0x000fe4000f8ec0ff */
[----:B------:R-:W-:Y:S02]  /*1770*/  USHF.R.S32.HI UR61, URZ, 0x6, UR4 ;  /* 0x00000006ff3d7899 */ /* 0x000fe40008011404 */
[----:B------:R-:W-:Y:S02]  /*1780*/  UIADD3 UR66, UPT, UPT, UR65, -UR64, URZ ;  /* 0x8000004041427290 */ /* 0x000fe4000fffe0ff */
[----:B------:R-:W-:Y:S01]  /*1790*/  UIADD3 UR38, UPT, UPT, UR38, 0x1, URZ ;  /* 0x0000000126267890 */ /* 0x000fe2000fffe0ff */
[----:B------:R-:W-:Y:S01]  /*17a0*/  UMOV UR24, 0x1 ;  /* 0x0000000100187882 */ /* 0x000fe20000000000 */
[----:B--2-4-:R-:W-:-:S10]  /*17b0*/  UMOV UR32, URZ ;  /* 0x000000ff00207c82 */ /* 0x014fd40008000000 */
.L_x_39:
[----:B------:R-:W-:Y:S01]  /*17c0*/  IMAD.U32 R4, RZ, RZ, UR61 ;  /* 0x0000003dff047e24 */ /* 0x000fe2000f8e00ff */
[----:B------:R-:W2:Y:S04]  /*17d0*/  LDCU UR60, c[0x0][0x5c4] ;  /* 0x0000b880ff3c77ac */ /* 0x000ea80008000800 */
[-C--:B------:R-:W-:Y:S01]  /*17e0*/  IABS R0, R4.reuse ;  /* 0x0000000400007213 */ /* 0x080fe20000000000 */
[----:B------:R-:W-:Y:S01]  /*17f0*/  UMOV UR25, 0x400 ;  /* 0x0000040000197882 */ /* 0x000fe20000000000 */
[----:B------:R-:W-:Y:S01]  /*1800*/  IABS R4, R4 ;  /* 0x0000000400047213 */ /* 0x000fe20000000000 */
[----:B------:R-:W-:Y:S01]  /*1810*/  UMOV UR15, URZ ;  /* 0x000000ff000f7c82 */ /* 0x000fe20008000000 */
[----:B------:R-:W-:Y:S01]  /*1820*/  R2UR UR6, R0 ;  /* 0x00000000000672ca */ /* 0x000fe200000e0000 */
[----:B--2---:R-:W-:-:S12]  /*1830*/  IMAD.U32 R3, RZ, RZ, UR60 ;  /* 0x0000003cff037e24 */ /* 0x004fd8000f8e00ff */
[----:B------:R-:W2:Y:S08]  /*1840*/  I2F.RP R0, UR6 ;  /* 0x0000000600007d06 */ /* 0x000eb00008209400 */
[----:B--2---:R-:W2:Y:S02]  /*1850*/  MUFU.RCP R0, R0 ;  /* 0x0000000000007308 */ /* 0x004ea40000001000 */
[----:B--2---:R-:W-:-:S06]  /*1860*/  VIADD R0, R0, 0xffffffe ;  /* 0x0ffffffe00007836 */ /* 0x004fcc0000000000 */
[----:B------:R-:W2:Y:S02]  /*1870*/  F2I.FTZ.U32.TRUNC.NTZ R0, R0 ;  /* 0x0000000000007305 */ /* 0x000ea4000021f000 */
[----:B--2---:R-:W-:Y:S02]  /*1880*/  R2UR UR5, R0 ;  /* 0x00000000000572ca */ /* 0x004fe400000e0000 */
[----:B------:R-:W-:Y:S01]  /*1890*/  IABS R0, R3 ;  /* 0x0000000300007213 */ /* 0x000fe20000000000 */
[----:B------:R-:W-:-:S03]  /*18a0*/  IMAD.U32 R3, RZ, RZ, UR20 ;  /* 0x00000014ff037e24 */ /* 0x000fc6000f8e00ff */
[----:B------:R-:W-:Y:S01]  /*18b0*/  R2UR UR8, R0 ;  /* 0x00000000000872ca */ /* 0x000fe200000e0000 */
[----:B------:R-:W-:Y:S01]  /*18c0*/  IMAD.MOV R0, RZ, RZ, -R4 ;  /* 0x000000ffff007224 */ /* 0x000fe200078e0a04 */
[----:B------:R-:W-:-:S04]  /*18d0*/  IABS R3, R3 ;  /* 0x0000000300037213 */ /* 0x000fc80000000000 */
[----:B------:R-:W-:Y:S01]  /*18e0*/  R2UR UR9, R3 ;  /* 0x00000000030972ca */ /* 0x000fe200000e0000 */
[----:B------:R-:W-:-:S04]  /*18f0*/  UIADD3 UR4, UPT, UPT, URZ, -UR5, URZ ;  /* 0x80000005ff047290 */ /* 0x000fc8000fffe0ff */
[----:B------:R-:W-:Y:S02]  /*1900*/  UIMAD UR7, UR4, UR6, URZ ;  /* 0x00000006040772a4 */ /* 0x000fe4000f8e02ff */
[----:B------:R-:W2:Y:S01]  /*1910*/  I2F.RP R3, UR8 ;  /* 0x0000000800037d06 */ /* 0x000ea20008209400 */
[----:B------:R-:W-:Y:S02]  /*1920*/  UMOV UR4, URZ ;  /* 0x000000ff00047c82 */ /* 0x000fe40008000000 */
[----:B------:R-:W-:Y:S02]  /*1930*/  UIMAD.WIDE.U32 UR4, UR5, UR7, UR4 ;  /* 0x00000007050472a5 */ /* 0x000fe4000f8e0004 */
[----:B------:R-:W-:-:S05]  /*1940*/  R2UR UR7, R0 ;  /* 0x00000000000772ca */ /* 0x000fca00000e0000 */
[----:B------:R-:W-:Y:S02]  /*1950*/  UMOV UR4, UR5 ;  /* 0x0000000500047c82 */ /* 0x000fe40008000000 */
[----:B------:R-:W-:Y:S01]  /*1960*/  UIMAD.WIDE.U32 UR4, UR4, UR9, URZ ;  /* 0x00000009040472a5 */ /* 0x000fe2000f8e00ff */
[----:B--2---:R-:W2:Y:S06]  /*1970*/  MUFU.RCP R0, R3 ;  /* 0x0000000300007308 */ /* 0x004eac0000001000 */
[----:B------:R-:W-:Y:S02]  /*1980*/  UMOV UR4, UR5 ;  /* 0x0000000500047c82 */ /* 0x000fe40008000000 */
[----:B------:R-:W-:Y:S01]  /*1990*/  UIMAD UR5, UR4, UR7, UR9 ;  /* 0x00000007040572a4 */ /* 0x000fe2000f8e0209 */
[----:B------:R-:W4:Y:S03]  /*19a0*/  S2UR UR7, SR_CgaCtaId ;  /* 0x00000000000779c3 */ /* 0x000f260000008800 */
[----:B------:R-:W-:Y:S01]  /*19b0*/  UISETP.GT.U32.AND UP0, UPT, UR6, UR5, UPT ;  /* 0x000000050600728c */ /* 0x000fe2000bf04070 */
[----:B--2---:R-:W-:-:S02]  /*19c0*/  VIADD R0, R0, 0xffffffe ;  /* 0x0ffffffe00007836 */ /* 0x004fc40000000000 */
[----:B------:R-:W-:-:S08]  /*19d0*/  IMAD.U32 R3, RZ, RZ, UR24 ;  /* 0x00000018ff037e24 */ /* 0x000fd0000f8e00ff */
[----:B------:R-:W-:Y:S01]  /*19e0*/  @!UP0 UIADD3 UR5, UPT, UPT, UR5, -UR6, URZ ;  /* 0x8000000605058290 */ /* 0x000fe2000fffe0ff */
[----:B------:R-:W2:Y:S01]  /*19f0*/  F2I.FTZ.U32.TRUNC.NTZ R0, R0 ;  /* 0x0000000000007305 */ /* 0x000ea2000021f000 */
[----:B------:R-:W-:Y:S01]  /*1a00*/  @!UP0 UIADD3 UR4, UPT, UPT, UR4, 0x1, URZ ;  /* 0x0000000104048890 */ /* 0x000fe2000fffe0ff */
[----:B------:R-:W-:Y:S01]  /*1a10*/  SHF.L.U32 R3, R3, 0x1f, RZ ;  /* 0x0000001f03037819 */ /* 0x000fe200000006ff */
[----:B------:R-:W-:Y:S02]  /*1a20*/  UISETP.GE.U32.AND UP1, UPT, UR5, UR6, UPT ;  /* 0x000000060500728c */ /* 0x000fe4000bf26070 */
[----:B------:R-:W-:Y:S02]  /*1a30*/  ULOP3.LUT UR5, UR20, UR61, URZ, 0x3c, !UPT ;  /* 0x0000003d14057292 */ /* 0x000fe4000f8e3cff */
[----:B----4-:R-:W-:Y:S02]  /*1a40*/  ULEA UR25, UR7, UR25, 0x18 ;  /* 0x0000001907197291 */ /* 0x010fe4000f8ec0ff */
[----:B------:R-:W-:-:S02]  /*1a50*/  UISETP.GE.AND UP0, UPT, UR5, URZ, UPT ;  /* 0x000000ff0500728c */ /* 0x000fc4000bf06270 */
[----:B------:R-:W-:-:S03]  /*1a60*/  ULEA UR7, UR32, UR25, 0x3 ;  /* 0x0000001920077291 */ /* 0x000fc6000f8e18ff */
[----:B------:R-:W-:Y:S01]  /*1a70*/  @UP1 UIADD3 UR4, UPT, UPT, UR4, 0x1, URZ ;  /* 0x0000000104041890 */ /* 0x000fe2000fffe0ff */
[----:B--2---:R-:W-:Y:S01]  /*1a80*/  R2UR UR5, R0 ;  /* 0x00000000000572ca */ /* 0x004fe200000e0000 */
[----:B------:R-:W-:-:S05]  /*1a90*/  UISETP.NE.AND UP1, UPT, UR61, URZ, UPT ;  /* 0x000000ff3d00728c */ /* 0x000fca000bf25270 */
[----:B------:R-:W-:Y:S01]  /*1aa0*/  UMOV UR6, UR4 ;  /* 0x0000000400067c82 */ /* 0x000fe20008000000 */
[----:B------:R2:W4:Y:S01]  /*1ab0*/  SYNCS.PHASECHK.TRANS64.TRYWAIT P0, [UR7+0x20], R3 ;  /* 0x00002003ff0075a7 */ /* 0x0005220008001107 */
[----:B------:R-:W-:-:S04]  /*1ac0*/  @!UP0 UIADD3 UR6, UPT, UPT, -UR6, URZ, URZ ;  /* 0x000000ff06068290 */ /* 0x000fc8000fffe1ff */
[----:B------:R-:W-:Y:S02]  /*1ad0*/  @!UP1 ULOP3.LUT UR6, URZ, UR61, URZ, 0x33, !UPT ;  /* 0x0000003dff069292 */ /* 0x000fe4000f8e33ff */
[----:B------:R-:W-:-:S04]  /*1ae0*/  UIADD3 UR4, UPT, UPT, URZ, -UR5, URZ ;  /* 0x80000005ff047290 */ /* 0x000fc8000fffe0ff */
[----:B------:R-:W-:Y:S01]  /*1af0*/  IMAD.U32 R0, RZ, RZ, UR6 ;  /* 0x00000006ff007e24 */ /* 0x000fe2000f8e00ff */
[----:B------:R-:W-:-:S03]  /*1b00*/  UIMAD UR7, UR4, UR8, URZ ;  /* 0x00000008040772a4 */ /* 0x000fc6000f8e02ff */
[----:B------:R-:W-:Y:S01]  /*1b10*/  UMOV UR4, URZ ;  /* 0x000000ff00047c82 */ /* 0x000fe20008000000 */
[----:B------:R-:W-:Y:S01]  /*1b20*/  IABS R0, R0 ;  /* 0x0000000000007213 */ /* 0x000fe20000000000 */
[----:B------:R-:W-:-:S03]  /*1b30*/  UIMAD.WIDE.U32 UR4, UR5, UR7, UR4 ;  /* 0x00000007050472a5 */ /* 0x000fc6000f8e0004 */
[----:B------:R-:W-:-:S04]  /*1b40*/  R2UR UR9, R0 ;  /* 0x00000000000972ca */ /* 0x000fc800000e0000 */
[----:B------:R-:W-:-:S09]  /*1b50*/  UMOV UR4, UR5 ;  /* 0x0000000500047c82 */ /* 0x000fd20008000000 */
[----:B------:R-:W-:-:S07]  /*1b60*/  UIMAD.WIDE.U32 UR4, UR4, UR9, URZ ;  /* 0x00000009040472a5 */ /* 0x000fce000f8e00ff */
[----:B------:R-:W-:Y:S02]  /*1b70*/  UMOV UR4, UR5 ;  /* 0x0000000500047c82 */ /* 0x000fe40008000000 */
[----:B------:R-:W-:-:S04]  /*1b80*/  UIADD3 UR5, UPT, UPT, -UR4, URZ, URZ ;  /* 0x000000ff04057290 */ /* 0x000fc8000fffe1ff */
[----:B------:R-:W-:-:S04]  /*1b90*/  UIMAD UR5, UR8, UR5, UR9 ;  /* 0x00000005080572a4 */ /* 0x000fc8000f8e0209 */
[----:B------:R-:W-:-:S11]  /*1ba0*/  UISETP.GT.U32.AND UP0, UPT, UR8, UR5, UPT ;  /* 0x000000050800728c */ /* 0x000fd6000bf04070 */
[----:B------:R-:W-:Y:S02]  /*1bb0*/  @!UP0 UIADD3 UR5, UPT, UPT, UR5, -UR8, URZ ;  /* 0x8000000805058290 */ /* 0x000fe4000fffe0ff */
[----:B------:R-:W-:Y:S02]  /*1bc0*/  @!UP0 UIADD3 UR4, UPT, UPT, UR4, 0x1, URZ ;  /* 0x0000000104048890 */ /* 0x000fe4000fffe0ff */
[----:B------:R-:W-:Y:S02]  /*1bd0*/  UISETP.GE.U32.AND UP1, UPT, UR5, UR8, UPT ;  /* 0x000000080500728c */ /* 0x000fe4000bf26070 */
[----:B------:R-:W-:-:S04]  /*1be0*/  ULOP3.LUT UR5, UR6, UR60, URZ, 0x3c, !UPT ;  /* 0x0000003c06057292 */ /* 0x000fc8000f8e3cff */
[----:B------:R-:W-:Y:S02]  /*1bf0*/  UISETP.GE.AND UP0, UPT, UR5, URZ, UPT ;  /* 0x000000ff0500728c */ /* 0x000fe4000bf06270 */
[----:B------:R-:W-:-:S03]  /*1c00*/  ULEA.HI UR5, UR26, UR26, URZ, 0x1 ;  /* 0x0000001a1a057291 */ /* 0x000fc6000f8f08ff */
[----:B------:R-:W-:Y:S02]  /*1c10*/  @UP1 UIADD3 UR4, UPT, UPT, UR4, 0x1, URZ ;  /* 0x0000000104041890 */ /* 0x000fe4000fffe0ff */
[----:B------:R-:W-:Y:S02]  /*1c20*/  UISETP.NE.AND UP1, UPT, UR60, URZ, UPT ;  /* 0x000000ff3c00728c */ /* 0x000fe4000bf25270 */
[----:B------:R-:W-:-:S03]  /*1c30*/  USHF.L.U32 UR5, UR5, 0x7, URZ ;  /* 0x0000000705057899 */ /* 0x000fc600080006ff */
[----:B------:R-:W-:Y:S01]  /*1c40*/  UMOV UR55, UR4 ;  /* 0x0000000400377c82 */ /* 0x000fe20008000000 */
[----:B------:R-:W-:Y:S02]  /*1c50*/  UIADD3 UR4, UPT, UPT, -UR6, URZ, URZ ;  /* 0x000000ff06047290 */ /* 0x000fe4000fffe1ff */
[----:B------:R-:W-:Y:S02]  /*1c60*/  @!UP0 UIADD3 UR55, UPT, UPT, -UR55, URZ, URZ ;  /* 0x000000ff37378290 */ /* 0x000fe4000fffe1ff */
[----:B------:R-:W-:Y:S02]  /*1c70*/  UISETP.GE.U32.AND UP0, UPT, UR68, 0x7f, UPT ;  /* 0x0000007f4400788c */ /* 0x000fe4000bf06070 */
[----:B------:R-:W-:Y:S02]  /*1c80*/  @!UP1 ULOP3.LUT UR55, URZ, UR60, URZ, 0x33, !UPT ;  /* 0x0000003cff379292 */ /* 0x000fe4000f8e33ff */
[----:B------:R-:W-:Y:S02]  /*1c90*/  ULOP3.LUT UR30, UR5, 0xffffff00, URZ, 0xc0, !UPT ;  /* 0xffffff00051e7892 */ /* 0x000fe4000f8ec0ff */
[----:B------:R-:W-:-:S02]  /*1ca0*/  UIMAD UR4, UR61, UR4, UR20 ;  /* 0x000000043d0472a4 */ /* 0x000fc4000f8e0214 */
[----:B------:R-:W-:Y:S02]  /*1cb0*/  UIADD3 UR5, UPT, UPT, -UR55, URZ, URZ ;  /* 0x000000ff37057290 */ /* 0x000fe4000fffe1ff */
[----:B------:R-:W-:Y:S02]  /*1cc0*/  ULOP3.LUT UR30, UR30, 0x80, UR69, 0xf8, !UPT ;  /* 0x000000801e1e7892 */ /* 0x000fe4000f8ef845 */
[----:B------:R-:W-:Y:S02]  /*1cd0*/  ULEA UR10, UR4, UR67, 0x6 ;  /* 0x00000043040a7291 */ /* 0x000fe4000f8e30ff */
[----:B------:R-:W-:Y:S01]  /*1ce0*/  UIMAD UR60, UR60, UR5, UR6 ;  /* 0x000000053c3c72a4 */ /* 0x000fe2000f8e0206 */
[----:B--2-4-:R-:W-:Y:S11]  /*1cf0*/  BRA.U !UP0, `(.L_x_22) ;  /* 0x0000000508687547 */ /* 0x014ff6000b800000 */
[----:B------:R-:W2:Y:S01]  /*1d00*/  LDCU.64 UR36, c[0x0][0x5b0] ;  /* 0x0000b600ff2477ac */ /* 0x000ea20008000a00 */
[----:B------:R-:W2:Y:S01]  /*1d10*/  LDCU.64 UR34, c[0x0][0x5d8] ;  /* 0x0000bb00ff2277ac */ /* 0x000ea20008000a00 */
[----:B------:R-:W4:Y:S01]  /*1d20*/  LDCU UR19, c[0x0][0x598] ;  /* 0x0000b300ff1377ac */ /* 0x000f220008000800 */
[----:B------:R-:W1:Y:S01]  /*1d30*/  LDCU UR18, c[0x0][0x58c] ;  /* 0x0000b180ff1277ac */ /* 0x000e620008000800 */
[----:B------:R-:W1:Y:S01]  /*1d40*/  LDCU UR21, c[0x0][0x59c] ;  /* 0x0000b380ff1577ac */ /* 0x000e620008000800 */
[----:B------:R-:W1:Y:S01]  /*1d50*/  LDCU UR20, c[0x0][0x5a0] ;  /* 0x0000b400ff1477ac */ /* 0x000e620008000800 */
[----:B------:R-:W3:Y:S01]  /*1d60*/  LDCU.64 UR16, c[0x0][0x590] ;  /* 0x0000b200ff1077ac */ /* 0x000ee20008000a00 */
[----:B------:R-:W3:Y:S01]  /*1d70*/  LDCU.64 UR6, c[0x0][0x5b8] ;  /* 0x0000b700ff0677ac */ /* 0x000ee20008000a00 */
[----:B------:R-:W3:Y:S01]  /*1d80*/  LDCU.64 UR4, c[0x0][0x5d0] ;  /* 0x0000ba00ff0477ac */ /* 0x000ee20008000a00 */
[----:B--2---:R-:W-:Y:S02]  /*1d90*/  UIMAD UR36, UR60, UR36, UR34 ;  /* 0x000000243c2472a4 */ /* 0x004fe4000f8e0222 */
[----:B------:R-:W-:-:S02]  /*1da0*/  UIMAD UR35, UR55, UR37, UR35 ;  /* 0x00000025372372a4 */ /* 0x000fc4000f8e0223 */
[----:B-1----:R-:W-:Y:S02]  /*1db0*/  UIADD3 UR50, UPT, UPT, UR30, 0x20, URZ ;  /* 0x000000201e327890 */ /* 0x002fe4000fffe0ff */
[----:B------:R-:W-:Y:S02]  /*1dc0*/  UIADD3 UR46, UPT, UPT, UR30, 0x40, URZ ;  /* 0x000000401e2e7890 */ /* 0x000fe4000fffe0ff */
[----:B------:R-:W-:Y:S01]  /*1dd0*/  UIADD3 UR42, UPT, UPT, UR30, 0x60, URZ ;  /* 0x000000601e2a7890 */ /* 0x000fe2000fffe0ff */
[----:B------:R-:W-:Y:S01]  /*1de0*/  UMOV UR14, URZ ;  /* 0x000000ff000e7c82 */ /* 0x000fe20008000000 */
[----:B---34-:R-:W-:-:S10]  /*1df0*/  UMOV UR12, UR32 ;  /* 0x00000020000c7c82 */ /* 0x018fd40008000000 */
.L_x_28:
[----:B--2---:R-:W-:Y:S01]  /*1e00*/  @!P3 MOV R3, 0x14000 ;  /* 0x000140000003b802 */ /* 0x004fe20000000f00 */
[----:B------:R-:W-:Y:S01]  /*1e10*/  ULEA UR11, UR12, UR25, 0x3 ;  /* 0x000000190c0b7291 */ /* 0x000fe2000f8e18ff */
[----:B-1----:R-:W-:Y:S11]  /*1e20*/  @P0 BRA `(.L_x_23) ;  /* 0x0000000000100947 */ /* 0x002ff60003800000 */
[----:B------:R-:W-:Y:S04]  /*1e30*/  MOV R4, UR24 ;  /* 0x0000001800047c02 */ /* 0x000fe80008000f00 */
[----:B------:R-:W-:Y:S04]  /*1e40*/  SHF.L.U32 R4, R4, 0x1f, RZ ;  /* 0x0000001f04047819 */ /* 0x000fe800000006ff */
[----:B------:R-:W1:Y:S02]  /*1e50*/  SYNCS.PHASECHK.TRANS64.TRYWAIT P0, [UR11+0x20], R4 ;  /* 0x00002004ff0075a7 */ /* 0x000e64000800110b */
[----:B-1----:R-:W-:Y:S05]  /*1e60*/  @!P0 BRA `(.L_x_24) ;  /* 0x0000007c00748947 */ /* 0x002fea0003800000 */
.L_x_23:
[----:B------:R2:W-:Y:S01]  /*1e70*/  @!P3 SYNCS.ARRIVE.TRANS64 RZ, [UR11], R3 ;  /* 0x00000003ffffb9a7 */ /* 0x0005e2000800000b */
[----:B------:R-:W-:Y:S04]  /*1e80*/  ULOP3.LUT UR8, UR54, 0x2, URZ, 0xfc, !UPT ;  /* 0x0000000236087892 */ /* 0x000fe8000f8efcff */
[----:B------:R-:W-:Y:S09]  /*1e90*/  UISETP.NE.AND UP0, UPT, UR8, 0x2, UPT ;  /* 0x000000020800788c */ /* 0x000ff2000bf05270 */
[----:B------:R-:W-:Y:S05]  /*1ea0*/  BRA.U UP0, `(.L_x_25) ;  /* 0x0000000100047547 */ /* 0x000fea000b800000 */
[----:B------:R-:W-:Y:S05]  /*1eb0*/  BPT.TRAP 0x1 ;  /* 0x000000040000795c */ /* 0x000fea0000300000 */
.L_x_25:
[----:B------:R-:W-:Y:S04]  /*1ec0*/  BSSY.RECONVERGENT B0, `(.L_x_26) ;  /* 0x0000003000007945 */ /* 0x000fe80003800200 */
[----:B------:R-:W-:Y:S05]  /*1ed0*/  @P2 BRA `(.L_x_27) ;  /* 0x0000000000042947 */ /* 0x000fea0003800000 */
[----:B------:R-:W-:Y:S05]  /*1ee0*/  BPT.TRAP 0x1 ;  /* 0x000000040000795c */ /* 0x000fea0000300000 */
.L_x_27:
[----:B------:R-:W-:Y:S05]  /*1ef0*/  BSYNC.RECONVERGENT B0 ;  /* 0x0000000000007941 */ /* 0x000fea0003800200 */
.L_x_26:
[----:B------:R-:W-:Y:S02]  /*1f00*/  UIADD3 UR8, UPT, UPT, UR12, 0x1, URZ ;  /* 0x000000010c087890 */ /* 0x000fe4000fffe0ff */
[----:B------:R-:W-:Y:S02]  /*1f10*/  USHF.L.U32 UR31, UR14, 0x6, URZ ;  /* 0x000000060e1f7899 */ /* 0x000fe400080006ff */
[----:B------:R-:W-:Y:S02]  /*1f20*/  UISETP.NE.AND UP0, UPT, UR8, 0x4, UPT ;  /* 0x000000040800788c */ /* 0x000fe4000bf05270 */
[----:B------:R-:W-:Y:S02]  /*1f30*/  UIADD3 UR22, UP1, UPT, UR56, 0x80, URZ ;  /* 0x0000008038167890 */ /* 0x000fe4000ff3e0ff */
[----:B------:R-:W-:Y:S02]  /*1f40*/  USEL UR9, URZ, 0x1, UP0 ;  /* 0x00000001ff097887 */ /* 0x000fe40008000000 */
[----:B------:R-:W-:Y:S02]  /*1f50*/  USEL UR32, UR8, URZ, UP0 ;  /* 0x000000ff08207287 */ /* 0x000fe40008000000 */
[----:B------:R-:W-:Y:S02]  /*1f60*/  ULOP3.LUT UR24, UR24, UR9, URZ, 0x3c, !UPT ;  /* 0x0000000918187292 */ /* 0x000fe4000f8e3cff */
[----:B------:R-:W-:Y:S02]  /*1f70*/  ULEA UR8, UR32, UR25, 0x3 ;  /* 0x0000001920087291 */ /* 0x000fe4000f8e18ff */
[----:B------:R-:W-:Y:S02]  /*1f80*/  ULEA UR15, UR12, UR25, 0xf ;  /* 0x000000190c0f7291 */ /* 0x000fe4000f8e78ff */
[----:B------:R-:W-:Y:S01]  /*1f90*/  UISETP.NE.AND UP2, UPT, UR18, 0x1, UPT ;  /* 0x000000011200788c */ /* 0x000fe2000bf45270 */
[----:B-1----:R-:W-:Y:S01]  /*1fa0*/  MOV R0, UR24 ;  /* 0x0000001800007c02 */ /* 0x002fe20008000f00 */
[----:B------:R-:W-:Y:S02]  /*1fb0*/  ULOP3.LUT UR29, UR11, 0xfefffff8, URZ, 0xc0, !UPT ;  /* 0xfefffff80b1d7892 */ /* 0x000fe4000f8ec0ff */
[----:B------:R-:W-:Y:S01]  /*1fc0*/  UIADD3.X UR23, UPT, UPT, URZ, UR57, URZ, UP1, !UPT ;  /* 0x00000039ff177290 */ /* 0x000fe20008ffe4ff */
[----:B------:R-:W-:Y:S01]  /*1fd0*/  SHF.L.U32 R0, R0, 0x1f, RZ ;  /* 0x0000001f00007819 */ /* 0x000fe200000006ff */
[----:B------:R-:W-:Y:S02]  /*1fe0*/  UIADD3 UR28, UPT, UPT, UR15, 0x8400, URZ ;  /* 0x000084000f1c7890 */ /* 0x000fe4000fffe0ff */
[----:B------:R-:W-:Y:S01]  /*1ff0*/  ULEA UR34, UR12, UR25, 0xd ;  /* 0x000000190c227291 */ /* 0x000fe2000f8e68ff */
[----:B------:R4:W1:Y:S01]  /*2000*/  SYNCS.PHASECHK.TRANS64.TRYWAIT P0, [UR8+0x20], R0 ;  /* 0x00002000ff0075a7 */ /* 0x0008620008001108 */
[----:B------:R-:W-:Y:S02]  /*2010*/  UIMAD.WIDE.U32 UR8, UR31, UR16, URZ ;  /* 0x000000101f0872a5 */ /* 0x000fe4000f8e00ff */
[----:B------:R-:W-:Y:S02]  /*2020*/  UIADD3 UR48, UPT, UPT, UR15, 0xa400, URZ ;  /* 0x0000a4000f307890 */ /* 0x000fe4000fffe0ff */
[----:B------:R-:W-:Y:S02]  /*2030*/  USHF.R.U32.HI UR9, URZ, UR17, UR9 ;  /* 0x00000011ff097299 */ /* 0x000fe40008011609 */
[----:B------:R-:W-:Y:S02]  /*2040*/  UISETP.NE.AND UP3, UPT, UR19, 0x1, UPT ;  /* 0x000000011300788c */ /* 0x000fe4000bf65270 */
[----:B------:R-:W-:Y:S02]  /*2050*/  USEL UR9, UR31, UR9, !UP2 ;  /* 0x000000091f097287 */ /* 0x000fe4000d000000 */
[----:B------:R-:W-:Y:S02]  /*2060*/  UIADD3 UR44, UPT, UPT, UR15, 0xc400, URZ ;  /* 0x0000c4000f2c7890 */ /* 0x000fe4000fffe0ff */
[----:B------:R-:W-:Y:S02]  /*2070*/  UIMAD.WIDE.U32 UR12, UR9, UR21, URZ ;  /* 0x00000015090c72a5 */ /* 0x000fe4000f8e00ff */
[----:B------:R-:W-:Y:S02]  /*2080*/  UIADD3 UR11, UPT, UPT, -UR9, URZ, URZ ;  /* 0x000000ff090b7290 */ /* 0x000fe4000fffe1ff */
[----:B------:R-:W-:Y:S02]  /*2090*/  UIADD3 UR40, UPT, UPT, UR15, 0xe400, URZ ;  /* 0x0000e4000f287890 */ /* 0x000fe4000fffe0ff */
[----:B------:R-:W-:Y:S01]  /*20a0*/  UIMAD UR11, UR18, UR11, UR31 ;  /* 0x0000000b120b72a4 */ /* 0x000fe2000f8e021f */
[----:B------:R-:W-:Y:S01]  /*20b0*/  UMOV UR52, 0x0 ;  /* 0x0000000000347882 */ /* 0x000fe20000000000 */
[----:B------:R-:W-:Y:S01]  /*20c0*/  UMOV UR53, 0x10000000 ;  /* 0x1000000000357882 */ /* 0x000fe20000000000 */
[----:B------:R-:W-:Y:S01]  /*20d0*/  UMOV UR49, UR29 ;  /* 0x0000001d00317c82 */ /* 0x000fe20008000000 */
[----:B------:R-:W-:Y:S01]  /*20e0*/  UTMALDG.2D.2CTA [UR28], [UR22], desc[UR52] ;  /* 0x0000341c160075b4 */ /* 0x000fe20008209000 */
[----:B------:R-:W-:Y:S02]  /*20f0*/  UIADD3 UR26, UP0, UPT, UR56, 0x180, URZ ;  /* 0x00000180381a7890 */ /* 0x000fe4000ff1e0ff */
[----:B------:R-:W-:Y:S01]  /*2100*/  UPRMT UR33, UR36, 0x40, UR35 ;  /* 0x0000004024217896 */ /* 0x000fe20008000023 */
[----:B------:R-:W-:Y:S01]  /*2110*/  UMOV UR8, UR13 ;  /* 0x0000000d00087c82 */ /* 0x000fe20008000000 */
[----:B------:R-:W-:Y:S01]  /*2120*/  UMOV UR51, UR31 ;  /* 0x0000001f00337c82 */ /* 0x000fe20008000000 */
[----:B------:R-:W-:Y:S01]  /*2130*/  USHF.R.U32.HI UR8, URZ, UR20, UR8 ;  /* 0x00000014ff087299 */ /* 0x000fe20008011608 */
[----:B------:R-:W-:Y:S01]  /*2140*/  UTMALDG.2D.2CTA [UR48], [UR22], desc[UR52] ;  /* 0x00003430160075b4 */ /* 0x000fe20008209000 */
[----:B------:R-:W-:Y:S02]  /*2150*/  UIMAD UR11, UR11, UR6, UR4 ;  /* 0x000000060b0b72a4 */ /* 0x000fe4000f8e0204 */
[----:B------:R-:W-:Y:S01]  /*2160*/  USEL UR13, UR9, UR8, !UP3 ;  /* 0x00000008090d7287 */ /* 0x000fe2000d800000 */
[----:B------:R-:W-:Y:S01]  /*2170*/  UMOV UR45, UR29 ;  /* 0x0000001d002d7c82 */ /* 0x000fe20008000000 */
[----:B------:R-:W-:Y:S02]  /*2180*/  UMOV UR47, UR31 ;  /* 0x0000001f002f7c82 */ /* 0x000fe40008000000 */
[----:B------:R-:W-:Y:S01]  /*2190*/  UIADD3 UR8, UPT, UPT, -UR13, URZ, URZ ;  /* 0x000000ff0d087290 */ /* 0x000fe2000fffe1ff */
[----:B------:R-:W-:Y:S01]  /*21a0*/  UTMALDG.2D.2CTA [UR44], [UR22], desc[UR52] ;  /* 0x0000342c160075b4 */ /* 0x000fe20008209000 */
[----:B------:R-:W-:Y:S02]  /*21b0*/  UIADD3.X UR27, UPT, UPT, URZ, UR57, URZ, UP0, !UPT ;  /* 0x00000039ff1b7290 */ /* 0x000fe400087fe4ff */
[----:B------:R-:W-:Y:S01]  /*21c0*/  UIMAD UR9, UR19, UR8, UR9 ;  /* 0x00000008130972a4 */ /* 0x000fe2000f8e0209 */
[----:B------:R-:W-:Y:S01]  /*21d0*/  UMOV UR41, UR29 ;  /* 0x0000001d00297c82 */ /* 0x000fe20008000000 */
[----:B------:R-:W-:Y:S01]  /*21e0*/  UMOV UR43, UR31 ;  /* 0x0000001f002b7c82 */ /* 0x000fe20008000000 */
[----:B------:R-:W-:Y:S01]  /*21f0*/  UIADD3 UR8, UPT, UPT, UR34, 0x28400, URZ ;  /* 0x0002840022087890 */ /* 0x000fe2000fffe0ff */
[----:B------:R-:W-:Y:S01]  /*2200*/  UTMALDG.2D.2CTA [UR40], [UR22], desc[UR52] ;  /* 0x00003428160075b4 */ /* 0x000fe20008209000 */
[----:B------:R-:W-:Y:S02]  /*2210*/  UIMAD UR12, UR9, UR7, UR5 ;  /* 0x00000007090c72a4 */ /* 0x000fe4000f8e0205 */
[----:B------:R-:W-:Y:S01]  /*2220*/  UPRMT UR15, UR33, 0x5410, URZ ;  /* 0x00005410210f7896 */ /* 0x000fe200080000ff */
[----:B------:R-:W-:Y:S01]  /*2230*/  UMOV UR9, UR29 ;  /* 0x0000001d00097c82 */ /* 0x000fe20008000000 */
[----:B------:R-:W-:Y:S04]  /*2240*/  UIADD3 UR14, UPT, UPT, UR14, 0x1, URZ ;  /* 0x000000010e0e7890 */ /* 0x000fe8000fffe0ff */
[----:B------:R-:W-:Y:S03]  /*2250*/  UISETP.NE.AND UP0, UPT, UR14, UR38, UPT ;  /* 0x000000260e00728c */ /* 0x000fe6000bf05270 */
[----:B------:R3:W-:Y:S02]  /*2260*/  UTMALDG.4D.IM2COL.2CTA [UR8], [UR26], UR15, desc[UR52] ;  /* 0x000034081a0073b4 */ /* 0x0007e4000825900f */
[----:B---3--:R-:W-:Y:S01]  /*2270*/  UMOV UR15, UR38 ;  /* 0x00000026000f7c82 */ /* 0x008fe20008000000 */
[----:B------:R-:W-:Y:S03]  /*2280*/  UMOV UR12, UR32 ;  /* 0x00000020000c7c82 */ /* 0x000fe60008000000 */
[----:B----4-:R-:W-:Y:S05]  /*2290*/  BRA.U UP0, `(.L_x_28) ;  /* 0xfffffff900d87547 */ /* 0x010fea000b83ffff */
.L_x_22:
[----:B------:R-:W-:Y:S01]  /*22a0*/  ULEA UR4, UR32, UR25, 0x3 ;  /* 0x0000001920047291 */ /* 0x000fe2000f8e18ff */
[----:B------:R-:W-:Y:S01]  /*22b0*/  MOV R0, UR24 ;  /* 0x0000001800007c02 */ /* 0x000fe20008000f00 */
[----:B------:R-:W-:Y:S01]  /*22c0*/  @!P1 SYNCS.ARRIVE.TRANS64.A1T0 RZ, [UR25+0x88], RZ ;  /* 0x000088ffffff99a7 */ /* 0x000fe20008100019 */
[----:B------:R-:W-:Y:S02]  /*22d0*/  UISETP.GT.AND UP0, UPT, UR65, UR64, UPT ;  /* 0x000000404100728c */ /* 0x000fe4000bf04270 */
[----:B------:R-:W-:-:S04]  /*22e0*/  SHF.L.U32 R0, R0, 0x1f, RZ ;  /* 0x0000001f00007819 */ /* 0x000fc800000006ff */
[----:B-1----:R1:W4:Y:S03]  /*22f0*/  SYNCS.PHASECHK.TRANS64.TRYWAIT P0, [UR4+0x20], R0 ;  /* 0x00002000ff0075a7 */ /* 0x0023260008001104 */
[----:B------:R-:W-:Y:S05]  /*2300*/  BRA.U !UP0, `(.L_x_29) ;  /* 0x0000000508687547 */ /* 0x000fea000b800000 */
[----:B------:R-:W2:Y:S01]  /*2310*/  LDCU.64 UR36, c[0x0][0x5b0] ;  /* 0x0000b600ff2477ac */ /* 0x000ea20008000a00 */
[----:B------:R-:W2:Y:S01]  /*2320*/  LDCU.64 UR34, c[0x0][0x5d8] ;  /* 0x0000bb00ff2277ac */ /* 0x000ea20008000a00 */
[----:B------:R-:W1:Y:S01]  /*2330*/  LDCU UR18, c[0x0][0x598] ;  /* 0x0000b300ff1277ac */ /* 0x000e620008000800 */
[----:B------:R-:W1:Y:S01]  /*2340*/  LDCU UR14, c[0x0][0x58c] ;  /* 0x0000b180ff0e77ac */ /* 0x000e620008000800 */
[----:B------:R-:W1:Y:S01]  /*2350*/  LDCU UR20, c[0x0][0x59c] ;  /* 0x0000b380ff1477ac */ /* 0x000e620008000800 */
[----:B------:R-:W1:Y:S01]  /*2360*/  LDCU UR19, c[0x0][0x5a0] ;  /* 0x0000b400ff1377ac */ /* 0x000e620008000800 */
[----:B--2---:R-:W-:Y:S02]  /*2370*/  UIMAD UR35, UR55, UR37, UR35 ;  /* 0x00000025372372a4 */ /* 0x004fe4000f8e0223 */
[----:B------:R-:W-:Y:S01]  /*2380*/  UIMAD UR36, UR60, UR36, UR34 ;  /* 0x000000243c2472a4 */ /* 0x000fe2000f8e0222 */
[----:B------:R-:W2:Y:S01]  /*2390*/  LDCU.64 UR16, c[0x0][0x590] ;  /* 0x0000b200ff1077ac */ /* 0x000ea20008000a00 */
[----:B------:R-:W1:Y:S01]  /*23a0*/  LDCU.64 UR6, c[0x0][0x5b8] ;  /* 0x0000b700ff0677ac */ /* 0x000e620008000a00 */
[----:B------:R-:W1:Y:S01]  /*23b0*/  LDCU.64 UR4, c[0x0][0x5d0] ;  /* 0x0000ba00ff0477ac */ /* 0x000e620008000a00 */
[----:B------:R-:W-:-:S02]  /*23c0*/  UIADD3 UR37, UPT, UPT, UR66, UR15, URZ ;  /* 0x0000000f42257290 */ /* 0x000fc4000fffe0ff */
[----:B------:R-:W-:Y:S02]  /*23d0*/  UIADD3 UR50, UPT, UPT, UR30, 0x20, URZ ;  /* 0x000000201e327890 */ /* 0x000fe4000fffe0ff */
[----:B------:R-:W-:Y:S02]  /*23e0*/  UIADD3 UR46, UPT, UPT, UR30, 0x40, URZ ;  /* 0x000000401e2e7890 */ /* 0x000fe4000fffe0ff */
[----:B------:R-:W-:Y:S01]  /*23f0*/  UIADD3 UR42, UPT, UPT, UR30, 0x60, URZ ;  /* 0x000000601e2a7890 */ /* 0x000fe2000fffe0ff */
[----:B------:R-:W-:-:S11]  /*2400*/  UMOV UR11, UR32 ;  /* 0x00000020000b7c82 */ /* 0x000fd60008000000 */
.L_x_35:
[----:B----4-:R-:W-:Y:S01]  /*2410*/  @!P3 MOV R3, 0x14000 ;  /* 0x000140000003b802 */ /* 0x010fe20000000f00 */
[----:B------:R-:W-:Y:S01]  /*2420*/  ULEA UR8, UR11, UR25, 0x3 ;  /* 0x000000190b087291 */ /* 0x000fe2000f8e18ff */
[----:B--2-4-:R-:W-:Y:S11]  /*2430*/  @P0 BRA `(.L_x_30) ;  /* 0x0000000000100947 */ /* 0x014ff60003800000 */
[----:B------:R-:W-:Y:S04]  /*2440*/  MOV R4, UR24 ;  /* 0x0000001800047c02 */ /* 0x000fe80008000f00 */
[----:B------:R-:W-:Y:S04]  /*2450*/  SHF.L.U32 R4, R4, 0x1f, RZ ;  /* 0x0000001f04047819 */ /* 0x000fe800000006ff */
[----:B------:R-:W4:Y:S02]  /*2460*/  SYNCS.PHASECHK.TRANS64.TRYWAIT P0, [UR8+0x20], R4 ;  /* 0x00002004ff0075a7 */ /* 0x000f240008001108 */
[----:B----4-:R-:W-:Y:S05]  /*2470*/  @!P0 BRA `(.L_x_31) ;  /* 0x0000007800088947 */ /* 0x010fea0003800000 */
.L_x_30:
[----:B------:R4:W-:Y:S01]  /*2480*/  @!P3 SYNCS.ARRIVE.TRANS64 RZ, [UR8], R3 ;  /* 0x00000003ffffb9a7 */ /* 0x0009e20008000008 */
[----:B------:R-:W-:Y:S04]  /*2490*/  ULOP3.LUT UR9, UR54, 0x2, URZ, 0xfc, !UPT ;  /* 0x0000000236097892 */ /* 0x000fe8000f8efcff */
[----:B------:R-:W-:Y:S09]  /*24a0*/  UISETP.NE.AND UP0, UPT, UR9, 0x2, UPT ;  /* 0x000000020900788c */ /* 0x000ff2000bf05270 */
[----:B------:R-:W-:Y:S05]  /*24b0*/  BRA.U UP0, `(.L_x_32) ;  /* 0x0000000100047547 */ /* 0x000fea000b800000 */
[----:B-123--:R-:W-:Y:S05]  /*24c0*/  BPT.TRAP 0x1 ;  /* 0x000000040000795c */ /* 0x00efea0000300000 */
.L_x_32:
[----:B------:R-:W-:Y:S04]  /*24d0*/  BSSY.RECONVERGENT B0, `(.L_x_33) ;  /* 0x0000003000007945 */ /* 0x000fe80003800200 */
[----:B------:R-:W-:Y:S05]  /*24e0*/  @P2 BRA `(.L_x_34) ;  /* 0x0000000000042947 */ /* 0x000fea0003800000 */
[----:B-123--:R-:W-:Y:S05]  /*24f0*/  BPT.TRAP 0x1 ;  /* 0x000000040000795c */ /* 0x00efea0000300000 */
.L_x_34:
[----:B-123--:R-:W-:Y:S05]  /*2500*/  BSYNC.RECONVERGENT B0 ;  /* 0x0000000000007941 */ /* 0x00efea0003800200 */
.L_x_33:
[----:B------:R-:W-:Y:S02]  /*2510*/  UIADD3 UR9, UPT, UPT, UR11, 0x1, URZ ;  /* 0x000000010b097890 */ /* 0x000fe4000fffe0ff */
[----:B------:R-:W-:Y:S02]  /*2520*/  USHF.L.U32 UR31, UR15, 0x6, URZ ;  /* 0x000000060f1f7899 */ /* 0x000fe400080006ff */
[----:B------:R-:W-:Y:S02]  /*2530*/  UISETP.NE.AND UP0, UPT, UR9, 0x4, UPT ;  /* 0x000000040900788c */ /* 0x000fe4000bf05270 */
[----:B------:R-:W-:Y:S02]  /*2540*/  ULOP3.LUT UR29, UR8, 0xfefffff8, URZ, 0xc0, !UPT ;  /* 0xfefffff8081d7892 */ /* 0x000fe4000f8ec0ff */
[----:B------:R-:W-:Y:S02]  /*2550*/  USEL UR12, URZ, 0x1, UP0 ;  /* 0x00000001ff0c7887 */ /* 0x000fe40008000000 */
[----:B------:R-:W-:Y:S02]  /*2560*/  USEL UR32, UR9, URZ, UP0 ;  /* 0x000000ff09207287 */ /* 0x000fe40008000000 */
[----:B------:R-:W-:Y:S02]  /*2570*/  ULOP3.LUT UR24, UR24, UR12, URZ, 0x3c, !UPT ;  /* 0x0000000c18187292 */ /* 0x000fe4000f8e3cff */
[----:B------:R-:W-:Y:S02]  /*2580*/  ULEA UR9, UR32, UR25, 0x3 ;  /* 0x0000001920097291 */ /* 0x000fe4000f8e18ff */
[----:B------:R-:W-:Y:S02]  /*2590*/  UIADD3 UR22, UP1, UPT, UR56, 0x80, URZ ;  /* 0x0000008038167890 */ /* 0x000fe4000ff3e0ff */
[----:B------:R-:W-:Y:S01]  /*25a0*/  ULEA UR21, UR11, UR25, 0xf ;  /* 0x000000190b157291 */ /* 0x000fe2000f8e78ff */
[----:B------:R-:W-:Y:S01]  /*25b0*/  MOV R0, UR24 ;  /* 0x0000001800007c02 */ /* 0x000fe20008000f00 */
[----:B------:R-:W-:Y:S02]  /*25c0*/  UISETP.NE.AND UP2, UPT, UR14, 0x1, UPT ;  /* 0x000000010e00788c */ /* 0x000fe4000bf45270 */
[----:B------:R-:W-:Y:S01]  /*25d0*/  UIADD3.X UR23, UPT, UPT, URZ, UR57, URZ, UP1, !UPT ;  /* 0x00000039ff177290 */ /* 0x000fe20008ffe4ff */
[----:B------:R-:W-:Y:S01]  /*25e0*/  SHF.L.U32 R0, R0, 0x1f, RZ ;  /* 0x0000001f00007819 */ /* 0x000fe200000006ff */
[----:B------:R-:W-:Y:S02]  /*25f0*/  UIADD3 UR28, UPT, UPT, UR21, 0x8400, URZ ;  /* 0x00008400151c7890 */ /* 0x000fe4000fffe0ff */
[----:B------:R-:W-:Y:S01]  /*2600*/  UIADD3 UR48, UPT, UPT, UR21, 0xa400, URZ ;  /* 0x0000a40015307890 */ /* 0x000fe2000fffe0ff */
[----:B------:R1:W2:Y:S01]  /*2610*/  SYNCS.PHASECHK.TRANS64.TRYWAIT P0, [UR9+0x20], R0 ;  /* 0x00002000ff0075a7 */ /* 0x0002a20008001109 */
[----:B------:R-:W-:Y:S02]  /*2620*/  UIMAD.WIDE.U32 UR8, UR31, UR16, URZ ;  /* 0x000000101f0872a5 */ /* 0x000fe4000f8e00ff */
[----:B------:R-:W-:Y:S02]  /*2630*/  UISETP.NE.AND UP3, UPT, UR18, 0x1, UPT ;  /* 0x000000011200788c */ /* 0x000fe4000bf65270 */
[----:B------:R-:W-:Y:S02]  /*2640*/  UIADD3 UR44, UPT, UPT, UR21, 0xc400, URZ ;  /* 0x0000c400152c7890 */ /* 0x000fe4000fffe0ff */
[----:B------:R-:W-:Y:S02]  /*2650*/  ULEA UR33, UR11, UR25, 0xd ;  /* 0x000000190b217291 */ /* 0x000fe4000f8e68ff */
[----:B------:R-:W-:Y:S02]  /*2660*/  UIADD3 UR40, UPT, UPT, UR21, 0xe400, URZ ;  /* 0x0000e40015287890 */ /* 0x000fe4000fffe0ff */
[----:B------:R-:W-:Y:S02]  /*2670*/  UIADD3 UR26, UP0, UPT, UR56, 0x180, URZ ;  /* 0x00000180381a7890 */ /* 0x000fe4000ff1e0ff */
[----:B------:R-:W-:Y:S02]  /*2680*/  UPRMT UR34, UR36, 0x40, UR35 ;  /* 0x0000004024227896 */ /* 0x000fe40008000023 */
[----:B------:R-:W-:Y:S02]  /*2690*/  UIADD3.X UR27, UPT, UPT, URZ, UR57, URZ, UP0, !UPT ;  /* 0x00000039ff1b7290 */ /* 0x000fe400087fe4ff */
[----:B------:R-:W-:Y:S02]  /*26a0*/  UPRMT UR21, UR34, 0x5410, URZ ;  /* 0x0000541022157896 */ /* 0x000fe400080000ff */
[----:B------:R-:W-:Y:S01]  /*26b0*/  UIADD3 UR15, UPT, UPT, UR15, 0x1, URZ ;  /* 0x000000010f0f7890 */ /* 0x000fe2000fffe0ff */
[----:B------:R-:W-:Y:S01]  /*26c0*/  UMOV UR8, UR9 ;  /* 0x0000000900087c82 */ /* 0x000fe20008000000 */
[----:B------:R-:W-:Y:S01]  /*26d0*/  UMOV UR52, 0x0 ;  /* 0x0000000000347882 */ /* 0x000fe20000000000 */
[----:B------:R-:W-:Y:S01]  /*26e0*/  USHF.R.U32.HI UR8, URZ, UR17, UR8 ;  /* 0x00000011ff087299 */ /* 0x000fe20008011608 */
[----:B------:R-:W-:Y:S01]  /*26f0*/  UMOV UR53, 0x10000000 ;  /* 0x1000000000357882 */ /* 0x000fe20000000000 */
[----:B------:R-:W-:Y:S01]  /*2700*/  UMOV UR49, UR29 ;  /* 0x0000001d00317c82 */ /* 0x000fe20008000000 */
[----:B------:R-:W-:Y:S01]  /*2710*/  UTMALDG.2D.2CTA [UR28], [UR22], desc[UR52] ;  /* 0x0000341c160075b4 */ /* 0x000fe20008209000 */
[----:B------:R-:W-:Y:S01]  /*2720*/  USEL UR9, UR31, UR8, !UP2 ;  /* 0x000000081f097287 */ /* 0x000fe2000d000000 */
[----:B------:R-:W-:Y:S01]  /*2730*/  UMOV UR51, UR31 ;  /* 0x0000001f00337c82 */ /* 0x000fe20008000000 */
[----:B------:R-:W-:Y:S02]  /*2740*/  UMOV UR45, UR29 ;  /* 0x0000001d002d7c82 */ /* 0x000fe40008000000 */
[----:B------:R-:W-:Y:S01]  /*2750*/  UIMAD.WIDE.U32 UR12, UR9, UR20, URZ ;  /* 0x00000014090c72a5 */ /* 0x000fe2000f8e00ff */
[----:B------:R-:W-:Y:S01]  /*2760*/  UMOV UR47, UR31 ;  /* 0x0000001f002f7c82 */ /* 0x000fe20008000000 */
[----:B------:R-:W-:Y:S01]  /*2770*/  UTMALDG.2D.2CTA [UR48], [UR22], desc[UR52] ;  /* 0x00003430160075b4 */ /* 0x000fe20008209000 */
[----:B------:R-:W-:Y:S01]  /*2780*/  UIADD3 UR11, UPT, UPT, -UR9, URZ, URZ ;  /* 0x000000ff090b7290 */ /* 0x000fe2000fffe1ff */
[----:B------:R-:W-:Y:S03]  /*2790*/  UMOV UR41, UR29 ;  /* 0x0000001d00297c82 */ /* 0x000fe60008000000 */
[----:B------:R-:W-:Y:S01]  /*27a0*/  UMOV UR8, UR13 ;  /* 0x0000000d00087c82 */ /* 0x000fe20008000000 */
[----:B------:R-:W-:Y:S01]  /*27b0*/  UMOV UR43, UR31 ;  /* 0x0000001f002b7c82 */ /* 0x000fe20008000000 */
[----:B------:R-:W-:Y:S01]  /*27c0*/  USHF.R.U32.HI UR8, URZ, UR19, UR8 ;  /* 0x00000013ff087299 */ /* 0x000fe20008011608 */
[----:B------:R-:W-:Y:S01]  /*27d0*/  UTMALDG.2D.2CTA [UR44], [UR22], desc[UR52] ;  /* 0x0000342c160075b4 */ /* 0x000fe20008209000 */
[----:B------:R-:W-:Y:S02]  /*27e0*/  UIMAD UR11, UR14, UR11, UR31 ;  /* 0x0000000b0e0b72a4 */ /* 0x000fe4000f8e021f */
[----:B------:R-:W-:Y:S02]  /*27f0*/  USEL UR13, UR9, UR8, !UP3 ;  /* 0x00000008090d7287 */ /* 0x000fe4000d800000 */
[----:B------:R-:W-:Y:S02]  /*2800*/  UIMAD UR11, UR11, UR6, UR4 ;  /* 0x000000060b0b72a4 */ /* 0x000fe4000f8e0204 */
[----:B------:R-:W-:Y:S01]  /*2810*/  UIADD3 UR8, UPT, UPT, -UR13, URZ, URZ ;  /* 0x000000ff0d087290 */ /* 0x000fe2000fffe1ff */
[----:B------:R-:W-:Y:S01]  /*2820*/  UTMALDG.2D.2CTA [UR40], [UR22], desc[UR52] ;  /* 0x00003428160075b4 */ /* 0x000fe20008209000 */
[----:B------:R-:W-:Y:S02]  /*2830*/  UISETP.NE.AND UP0, UPT, UR15, UR37, UPT ;  /* 0x000000250f00728c */ /* 0x000fe4000bf05270 */
[----:B------:R-:W-:Y:S02]  /*2840*/  UIMAD UR9, UR18, UR8, UR9 ;  /* 0x00000008120972a4 */ /* 0x000fe4000f8e0209 */
[----:B------:R-:W-:Y:S02]  /*2850*/  UIADD3 UR8, UPT, UPT, UR33, 0x28400, URZ ;  /* 0x0002840021087890 */ /* 0x000fe4000fffe0ff */
[----:B------:R-:W-:Y:S03]  /*2860*/  UIMAD UR12, UR9, UR7, UR5 ;  /* 0x00000007090c72a4 */ /* 0x000fe6000f8e0205 */
[----:B------:R-:W-:Y:S06]  /*2870*/  UMOV UR9, UR29 ;  /* 0x0000001d00097c82 */ /* 0x000fec0008000000 */
[----:B------:R3:W-:Y:S02]  /*2880*/  UTMALDG.4D.IM2COL.2CTA [UR8], [UR26], UR21, desc[UR52] ;  /* 0x000034081a0073b4 */ /* 0x0007e40008259015 */
[----:B---3--:R-:W-:Y:S01]  /*2890*/  UMOV UR11, UR32 ;  /* 0x00000020000b7c82 */ /* 0x008fe20008000000 */
[----:B-1----:R-:W-:Y:S05]  /*28a0*/  BRA.U UP0, `(.L_x_35) ;  /* 0xfffffff900d87547 */ /* 0x002fea000b83ffff */
.L_x_29:
[----:B--2-4-:R-:W-:Y:S01]  /*28b0*/  SHF.L.U32 R3, R2, 0x1f, RZ ;  /* 0x0000001f02037819 */ /* 0x014fe200000006ff */
[----:B------:R-:W-:-:S03]  /*28c0*/  NOP ;  /* 0x0000000000007918 */ /* 0x000fc60000000000 */
[----:B------:R-:W2:Y:S02]  /*28d0*/  SYNCS.PHASECHK.TRANS64.TRYWAIT P0, [UR25+0x90], R3 ;  /* 0x00009003ff0075a7 */ /* 0x000ea40008001119 */
[----:B--2---:R-:W-:Y:S05]  /*28e0*/  @!P0 BRA `(.L_x_36) ;  /* 0x0000007400048947 */ /* 0x004fea0003800000 */
.L_x_145:
[----:B------:R-:W2:Y:S01]  /*28f0*/  LDS.128 R4, [UR25+0xd0] ;  /* 0x0000d019ff047984 */ /* 0x000ea20008000c00 */
[----:B------:R-:W-:Y:S02]  /*2900*/  UIADD3 UR4, UPT, UPT, UR25, 0x98, URZ ;  /* 0x0000009819047890 */ /* 0x000fe4000fffe0ff */
[----:B------:R-:W-:Y:S01]  /*2910*/  UISETP.GE.AND UP0, UPT, UR39, 0x1, UPT ;  /* 0x000000012700788c */ /* 0x000fe2000bf06270 */
[----:B------:R-:W-:Y:S01]  /*2920*/  @!PT LDS RZ, [RZ] ;  /* 0x00000000fffff984 */ /* 0x000fe20000000800 */
[----:B------:R-:W-:Y:S01]  /*2930*/  @!PT LDS RZ, [RZ] ;  /* 0x00000000fffff984 */ /* 0x000fe20000000800 */
[----:B------:R-:W-:Y:S01]  /*2940*/  @!PT LDS RZ, [RZ] ;  /* 0x00000000fffff984 */ /* 0x000fe20000000800 */
[----:B------:R-:W-:Y:S01]  /*2950*/  @!PT LDS RZ, [RZ] ;  /* 0x00000000fffff984 */ /* 0x000fe20000000800 */
[----:B------:R4:W-:Y:S06]  /*2960*/  MEMBAR.ALL.CTA ;  /* 0x0000000000007992 */ /* 0x0009ec0000008000 */
[----:B----4-:R-:W4:Y:S01]  /*2970*/  FENCE.VIEW.ASYNC.S ;  /* 0x00000000000073c6 */ /* 0x010f220000000000 */
[----:B------:R-:W-:-:S09]  /*2980*/  UPRMT UR4, URZ, 0x654, UR4 ;  /* 0x00000654ff047896 */ /* 0x000fd20008000004 */
[----:B----4-:R-:W-:Y:S01]  /*2990*/  SYNCS.ARRIVE.TRANS64.RED.A1T0 RZ, [UR4], RZ ;  /* 0x000000ffffff79a7 */ /* 0x010fe20008100404 */
[----:B--2---:R-:W-:-:S13]  /*29a0*/  LOP3.LUT P0, RZ, R6, 0x1, RZ, 0xc0, !PT ;  /* 0x0000000106ff7812 */ /* 0x004fda000780c0ff */
[----:B------:R-:W-:Y:S01]  /*29b0*/  VOTEU.ANY UP1, P0 ;  /* 0x0000000000ff7886 */ /* 0x000fe20000020100 */
[----:B------:R-:W-:-:S13]  /*29c0*/  PLOP3.LUT P0, PT, PT, PT, UP1, 0x80, 0x8 ;  /* 0x000000000008781c */ /* 0x000fda0003f0f018 */
[----:B-1----:R-:W-:Y:S02]  /*29d0*/  @P0 MOV R0, R4 ;  /* 0x0000000400000202 */ /* 0x002fe40000000f00 */
[----:B------:R-:W-:Y:S02]  /*29e0*/  @P0 LOP3.LUT R4, R5, 0xffff, RZ, 0xc0, !PT ;  /* 0x0000ffff05040812 */ /* 0x000fe400078ec0ff */
[----:B------:R-:W-:Y:S02]  /*29f0*/  @P0 R2UR UR6, R0 ;  /* 0x00000000000602ca */ /* 0x000fe400000e0000 */
[----:B------:R-:W-:-:S11]  /*2a00*/  @P0 R2UR UR5, R4 ;  /* 0x00000000040502ca */ /* 0x000fd600000e0000 */
[----:B------:R-:W-:Y:S02]  /*2a10*/  @UP1 UMOV UR59, UR6 ;  /* 0x00000006003b1c82 */ /* 0x000fe40008000000 */
[----:B------:R-:W-:Y:S01]  /*2a20*/  @UP1 UMOV UR58, UR5 ;  /* 0x00000005003a1c82 */ /* 0x000fe20008000000 */
[----:B------:R-:W-:Y:S05]  /*2a30*/  BRA.U !UP0, `(.L_x_37) ;  /* 0x0000000108d47547 */ /* 0x000fea000b800000 */
[----:B------:R-:W3:Y:S01]  /*2a40*/  LDCU.128 UR16, c[0x0][0xb10] ;  /* 0x00016200ff1077ac */ /* 0x000ee20008000c00 */
[----:B------:R-:W1:Y:S01]  /*2a50*/  LDCU UR21, c[0x0][0xb20] ;  /* 0x00016400ff1577ac */ /* 0x000e620008000800 */
[----:B------:R-:W2:Y:S01]  /*2a60*/  LDCU UR20, c[0x0][0xb0c] ;  /* 0x00016180ff1477ac */ /* 0x000ea20008000800 */
[----:B------:R-:W4:Y:S01]  /*2a70*/  LDCU.64 UR12, c[0x0][0xb28] ;  /* 0x00016500ff0c77ac */ /* 0x000f220008000a00 */
[----:B------:R-:W-:Y:S02]  /*2a80*/  UISETP.NE.AND UP3, UPT, UR39, 0x1, UPT ;  /* 0x000000012700788c */ /* 0x000fe4000bf65270 */
[----:B---3--:R-:W-:Y:S02]  /*2a90*/  UIMAD.WIDE.U32 UR4, UR62, UR19, URZ ;  /* 0x000000133e0472a5 */ /* 0x008fe4000f8e00ff */
[----:B------:R-:W-:Y:S02]  /*2aa0*/  UIMAD.WIDE.U32 UR6, UR63, UR16, URZ ;  /* 0x000000103f0672a5 */ /* 0x000fe4000f8e00ff */
[----:B------:R-:W-:-:S02]  /*2ab0*/  UISETP.NE.AND UP0, UPT, UR18, 0x1, UPT ;  /* 0x000000011200788c */ /* 0x000fc4000bf05270 */
[----:B------:R-:W-:Y:S01]  /*2ac0*/  UIMAD.WIDE.U32 UR14, UR58, UR19, URZ ;  /* 0x000000133a0e72a5 */ /* 0x000fe2000f8e00ff */
[----:B------:R-:W-:Y:S01]  /*2ad0*/  UMOV UR4, UR5 ;  /* 0x0000000500047c82 */ /* 0x000fe20008000000 */
[----:B--2---:R-:W-:Y:S02]  /*2ae0*/  UISETP.NE.AND UP2, UPT, UR20, 0x1, UPT ;  /* 0x000000011400788c */ /* 0x004fe4000bf45270 */
[----:B-1----:R-:W-:Y:S02]  /*2af0*/  USHF.R.U32.HI UR5, URZ, UR21, UR4 ;  /* 0x00000015ff057299 */ /* 0x002fe40008011604 */
[----:B------:R-:W-:Y:S01]  /*2b00*/  UIMAD.WIDE.U32 UR10, UR59, UR16, URZ ;  /* 0x000000103b0a72a5 */ /* 0x000fe2000f8e00ff */
[----:B------:R-:W-:Y:S01]  /*2b10*/  UMOV UR4, UR7 ;  /* 0x0000000700047c82 */ /* 0x000fe20008000000 */
[----:B------:R-:W-:Y:S02]  /*2b20*/  USEL UR5, UR62, UR5, !UP0 ;  /* 0x000000053e057287 */ /* 0x000fe4000c000000 */
[----:B------:R-:W-:-:S02]  /*2b30*/  USHF.R.U32.HI UR4, URZ, UR17, UR4 ;  /* 0x00000011ff047299 */ /* 0x000fc40008011604 */
[----:B----4-:R-:W-:Y:S02]  /*2b40*/  UIMAD.WIDE.U32 UR8, UR5, UR12, URZ ;  /* 0x0000000c050872a5 */ /* 0x010fe4000f8e00ff */
[----:B------:R-:W-:Y:S01]  /*2b50*/  USEL UR6, UR63, UR4, !UP2 ;  /* 0x000000043f067287 */ /* 0x000fe2000d000000 */
[----:B------:R-:W-:Y:S02]  /*2b60*/  UMOV UR10, UR11 ;  /* 0x0000000b000a7c82 */ /* 0x000fe40008000000 */
[----:B------:R-:W-:Y:S01]  /*2b70*/  UMOV UR4, UR15 ;  /* 0x0000000f00047c82 */ /* 0x000fe20008000000 */
[----:B------:R-:W-:Y:S01]  /*2b80*/  UIMAD.WIDE.U32 UR14, UR6, UR12, URZ ;  /* 0x0000000c060e72a5 */ /* 0x000fe2000f8e00ff */
[----:B------:R-:W-:Y:S01]  /*2b90*/  UMOV UR8, UR9 ;  /* 0x0000000900087c82 */ /* 0x000fe20008000000 */
[----:B------:R-:W-:Y:S02]  /*2ba0*/  USHF.R.U32.HI UR4, URZ, UR21, UR4 ;  /* 0x00000015ff047299 */ /* 0x000fe40008011604 */
[----:B------:R-:W-:-:S03]  /*2bb0*/  @UP3 USHF.R.U32.HI UR5, URZ, UR13, UR8 ;  /* 0x0000000dff053299 */ /* 0x000fc60008011608 */
[----:B------:R-:W-:Y:S01]  /*2bc0*/  UMOV UR7, UR15 ;  /* 0x0000000f00077c82 */ /* 0x000fe20008000000 */
[----:B------:R-:W-:Y:S02]  /*2bd0*/  USHF.R.U32.HI UR17, URZ, UR17, UR10 ;  /* 0x00000011ff117299 */ /* 0x000fe4000801160a */
[----:B------:R-:W-:Y:S02]  /*2be0*/  @UP3 USHF.R.U32.HI UR6, URZ, UR13, UR7 ;  /* 0x0000000dff063299 */ /* 0x000fe40008011607 */
[----:B------:R-:W-:Y:S02]  /*2bf0*/  USEL UR4, UR58, UR4, !UP0 ;  /* 0x000000043a047287 */ /* 0x000fe4000c000000 */
[----:B------:R-:W-:Y:S02]  /*2c00*/  UIMAD UR7, UR39, UR5, URZ ;  /* 0x00000005270772a4 */ /* 0x000fe4000f8e02ff */
[----:B------:R-:W-:Y:S02]  /*2c10*/  USEL UR5, UR59, UR17, !UP2 ;  /* 0x000000113b057287 */ /* 0x000fe4000d000000 */
[----:B------:R-:W-:-:S02]  /*2c20*/  UIMAD UR10, UR39, UR6, URZ ;  /* 0x00000006270a72a4 */ /* 0x000fc4000f8e02ff */
[----:B------:R-:W-:Y:S02]  /*2c30*/  UISETP.GE.AND UP0, UPT, UR4, UR7, UPT ;  /* 0x000000070400728c */ /* 0x000fe4000bf06270 */
[----:B------:R-:W-:Y:S02]  /*2c40*/  UIMAD.WIDE.U32 UR8, UR4, UR12, URZ ;  /* 0x0000000c040872a5 */ /* 0x000fe4000f8e00ff */
[----:B------:R-:W-:Y:S02]  /*2c50*/  UISETP.GE.OR UP0, UPT, UR5, UR10, UP0 ;  /* 0x0000000a0500728c */ /* 0x000fe40008706670 */
[----:B------:R-:W-:-:S03]  /*2c60*/  UIMAD.WIDE.U32 UR10, UR5, UR12, URZ ;  /* 0x0000000c050a72a5 */ /* 0x000fc6000f8e00ff */
[----:B------:R-:W-:Y:S01]  /*2c70*/  UMOV UR7, UR9 ;  /* 0x0000000900077c82 */ /* 0x000fe20008000000 */
[----:B------:R-:W-:Y:S02]  /*2c80*/  UIADD3 UR9, UPT, UPT, -UR4, URZ, URZ ;  /* 0x000000ff04097290 */ /* 0x000fe4000fffe1ff */
[----:B------:R-:W-:Y:S02]  /*2c90*/  USHF.R.U32.HI UR7, URZ, UR13, UR7 ;  /* 0x0000000dff077299 */ /* 0x000fe40008011607 */
[----:B------:R-:W-:Y:S02]  /*2ca0*/  UIMAD UR10, UR18, UR9, UR58 ;  /* 0x00000009120a72a4 */ /* 0x000fe4000f8e023a */
[----:B------:R-:W-:Y:S01]  /*2cb0*/  USEL UR7, UR4, UR7, !UP3 ;  /* 0x0000000704077287 */ /* 0x000fe2000d800000 */
[----:B------:R-:W-:Y:S01]  /*2cc0*/  @!UP0 UMOV UR8, UR11 ;  /* 0x0000000b00088c82 */ /* 0x000fe20008000000 */
[----:B------:R-:W-:Y:S02]  /*2cd0*/  UIADD3 UR11, UPT, UPT, -UR5, URZ, URZ ;  /* 0x000000ff050b7290 */ /* 0x000fe4000fffe1ff */
[----:B------:R-:W-:-:S02]  /*2ce0*/  @!UP0 USHF.R.U32.HI UR8, URZ, UR13, UR8 ;  /* 0x0000000dff088299 */ /* 0x000fc40008011608 */
[----:B------:R-:W-:Y:S02]  /*2cf0*/  UIADD3 UR9, UPT, UPT, -UR7, URZ, URZ ;  /* 0x000000ff07097290 */ /* 0x000fe4000fffe1ff */
[----:B------:R-:W-:Y:S02]  /*2d00*/  @!UP0 USEL UR8, UR5, UR8, !UP3 ;  /* 0x0000000805088287 */ /* 0x000fe4000d800000 */
[----:B------:R-:W-:Y:S02]  /*2d10*/  UIMAD UR9, UR39, UR9, UR4 ;  /* 0x00000009270972a4 */ /* 0x000fe4000f8e0204 */
[----:B------:R-:W-:Y:S02]  /*2d20*/  @!UP0 UIADD3 UR7, UPT, UPT, UR7, -UR8, URZ ;  /* 0x8000000807078290 */ /* 0x000fe4000fffe0ff */
[----:B------:R-:W-:Y:S02]  /*2d30*/  @!UP0 UIMAD UR8, UR9, UR6, UR8 ;  /* 0x00000006090882a4 */ /* 0x000fe4000f8e0208 */
[----:B------:R-:W-:-:S02]  /*2d40*/  @!UP0 UIMAD UR4, UR39, UR7, UR5 ;  /* 0x00000007270482a4 */ /* 0x000fc4000f8e0205 */
[----:B------:R-:W-:Y:S02]  /*2d50*/  UIMAD UR6, UR20, UR11, UR59 ;  /* 0x0000000b140672a4 */ /* 0x000fe4000f8e023b */
[----:B------:R-:W-:Y:S01]  /*2d60*/  UIMAD UR58, UR4, UR18, UR10 ;  /* 0x00000012043a72a4 */ /* 0x000fe2000f8e020a */
[----:B------:R-:W-:Y:S02]  /*2d70*/  @!UP0 UMOV UR5, UR8 ;  /* 0x0000000800058c82 */ /* 0x000fe40008000000 */
[----:B------:R-:W-:-:S12]  /*2d80*/  UIMAD UR59, UR5, UR20, UR6 ;  /* 0x00000014053b72a4 */ /* 0x000fd8000f8e0206 */
.L_x_37:
[----:B------:R-:W1:Y:S02]  /*2d90*/  LDCU UR4, c[0x0][0xb30] ;  /* 0x00016600ff0477ac */ /* 0x000e640008000800 */
[----:B-1----:R-:W-:-:S09]  /*2da0*/  UISETP.NE.AND UP0, UPT, UR4, 0x1, UPT ;  /* 0x000000010400788c */ /* 0x002fd2000bf05270 */
[----:B------:R-:W-:Y:S05]  /*2db0*/  BRA.U UP0, `(.L_x_38) ;  /* 0x0000000100447547 */ /* 0x000fea000b800000 */
[----:B------:R-:W1:Y:S01]  /*2dc0*/  LDCU.128 UR8, c[0x0][0xb10] ;  /* 0x00016200ff0877ac */ /* 0x000e620008000c00 */
[----:B------:R-:W2:Y:S01]  /*2dd0*/  LDCU UR12, c[0x0][0xb0c] ;  /* 0x00016180ff0c77ac */ /* 0x000ea20008000800 */
[----:B------:R-:W4:Y:S01]  /*2de0*/  LDCU UR13, c[0x0][0xb20] ;  /* 0x00016400ff0d77ac */ /* 0x000f220008000800 */
[----:B-1----:R-:W-:Y:S02]  /*2df0*/  UIMAD.WIDE.U32 UR6, UR59, UR8, URZ ;  /* 0x000000083b0672a5 */ /* 0x002fe4000f8e00ff */
[----:B------:R-:W-:Y:S02]  /*2e00*/  UIMAD.WIDE.U32 UR4, UR58, UR11, URZ ;  /* 0x0000000b3a0472a5 */ /* 0x000fe4000f8e00ff */
[----:B--2---:R-:W-:Y:S02]  /*2e10*/  UISETP.NE.AND UP2, UPT, UR12, 0x1, UPT ;  /* 0x000000010c00788c */ /* 0x004fe4000bf45270 */
[----:B------:R-:W-:Y:S01]  /*2e20*/  UISETP.NE.AND UP0, UPT, UR10, 0x1, UPT ;  /* 0x000000010a00788c */ /* 0x000fe2000bf05270 */
[----:B------:R-:W-:-:S02]  /*2e30*/  UMOV UR6, UR7 ;  /* 0x0000000700067c82 */ /* 0x000fc40008000000 */
[----:B------:R-:W-:Y:S01]  /*2e40*/  UMOV UR4, UR5 ;  /* 0x0000000500047c82 */ /* 0x000fe20008000000 */
[----:B------:R-:W-:Y:S02]  /*2e50*/  USHF.R.U32.HI UR6, URZ, UR9, UR6 ;  /* 0x00000009ff067299 */ /* 0x000fe40008011606 */
[----:B----4-:R-:W-:Y:S02]  /*2e60*/  USHF.R.U32.HI UR4, URZ, UR13, UR4 ;  /* 0x0000000dff047299 */ /* 0x010fe40008011604 */
[----:B------:R-:W-:Y:S02]  /*2e70*/  USEL UR5, UR59, UR6, !UP2 ;  /* 0x000000063b057287 */ /* 0x000fe4000d000000 */
[----:B------:R-:W-:-:S04]  /*2e80*/  USEL UR4, UR58, UR4, !UP0 ;  /* 0x000000043a047287 */ /* 0x000fc8000c000000 */
[----:B------:R-:W-:Y:S02]  /*2e90*/  UIADD3 UR6, UPT, UPT, UR5, -UR4, URZ ;  /* 0x8000000405067290 */ /* 0x000fe4000fffe0ff */
[----:B------:R-:W-:Y:S02]  /*2ea0*/  UIADD3 UR4, UPT, UPT, -UR5, UR4, URZ ;  /* 0x0000000405047290 */ /* 0x000fe4000fffe1ff */
[----:B------:R-:W-:Y:S02]  /*2eb0*/  UIMAD UR58, UR6, UR10, UR58 ;  /* 0x0000000a063a72a4 */ /* 0x000fe4000f8e023a */
[----:B------:R-:W-:-:S12]  /*2ec0*/  UIMAD UR59, UR4, UR12, UR59 ;  /* 0x0000000c043b72a4 */ /* 0x000fd8000f8e023b */
.L_x_38:
[----:B------:R-:W-:Y:S02]  /*2ed0*/  R2UR UR5, R64 ;  /* 0x00000000400572ca */ /* 0x000fe400000e0000 */
[----:B------:R-:W-:Y:S02]  /*2ee0*/  R2UR UR4, R63 ;  /* 0x000000003f0472ca */ /* 0x000fe400000e0000 */
[----:B------:R-:W-:Y:S02]  /*2ef0*/  PLOP3.LUT P1, PT, PT, PT, PT, 0x80, 0x8 ;  /* 0x000000000008781c */ /* 0x000fe40003f2f070 */
[----:B------:R-:W-:-:S07]  /*2f00*/  LOP3.LUT R2, R2, 0x1, RZ, 0x3c, !PT ;  /* 0x0000000102027812 */ /* 0x000fce00078e3cff */
[----:B------:R-:W-:Y:S02]  /*2f10*/  UIADD3 UR26, UPT, UPT, UR59, UR5, URZ ;  /* 0x000000053b1a7290 */ /* 0x000fe4000fffe0ff */
[----:B------:R-:W-:Y:S01]  /*2f20*/  UIADD3 UR20, UPT, UPT, UR58, UR4, URZ ;  /* 0x000000043a147290 */ /* 0x000fe2000fffe0ff */
[----:B------:R-:W-:Y:S11]  /*2f30*/  BRA.U UP1, `(.L_x_39) ;  /* 0xffffffe901207547 */ /* 0x000ff6000b83ffff */
[----:B------:R-:W-:Y:S01]  /*2f40*/  UIADD3 UR25, UPT, UPT, UR25, 0x20, URZ ;  /* 0x0000002019197890 */ /* 0x000fe2000fffe0ff */
[----:B------:R-:W-:-:S03]  /*2f50*/  MOV R2, UR24 ;  /* 0x0000001800027c02 */ /* 0x000fc60008000f00 */
[----:B------:R-:W-:Y:S01]  /*2f60*/  ULEA UR4, UR32, UR25, 0x3 ;  /* 0x0000001920047291 */ /* 0x000fe2000f8e18ff */
[----:B------:R-:W-:-:S08]  /*2f70*/  SHF.L.U32 R2, R2, 0x1f, RZ ;  /* 0x0000001f02027819 */ /* 0x000fd000000006ff */
[----:B------:R-:W1:Y:S02]  /*2f80*/  SYNCS.PHASECHK.TRANS64.TRYWAIT P0, [UR4], R2 ;  /* 0x00000002ff0075a7 */ /* 0x000e640008001104 */
[----:B-1----:R-:W-:Y:S05]  /*2f90*/  @!P0 BRA `(.L_x_40) ;  /* 0x0000006c00708947 */ /* 0x002fea0003800000 */
.L_x_147:
[----:B------:R-:W-:-:S04]  /*2fa0*/  UIADD3 UR4, UPT, UPT, UR32, 0x1, URZ ;  /* 0x0000000120047890 */ /* 0x000fc8000fffe0ff */
[----:B------:R-:W-:-:S04]  /*2fb0*/  UISETP.NE.AND UP0, UPT, UR4, 0x4, UPT ;  /* 0x000000040400788c */ /* 0x000fc8000bf05270 */
[----:B------:R-:W-:Y:S02]  /*2fc0*/  USEL UR5, URZ, 0x1, UP0 ;  /* 0x00000001ff057887 */ /* 0x000fe40008000000 */
[----:B------:R-:W-:Y:S02]  /*2fd0*/  USEL UR4, UR4, URZ, UP0 ;  /* 0x000000ff04047287 */ /* 0x000fe40008000000 */
[----:B------:R-:W-:Y:S02]  /*2fe0*/  ULOP3.LUT UR24, UR24, UR5, URZ, 0x3c, !UPT ;  /* 0x0000000518187292 */ /* 0x000fe4000f8e3cff */
[----:B------:R-:W-:-:S04]  /*2ff0*/  ULEA UR5, UR4, UR25, 0x3 ;  /* 0x0000001904057291 */ /* 0x000fc8000f8e18ff */
[----:B-1----:R-:W-:-:S04]  /*3000*/  MOV R2, UR24 ;  /* 0x0000001800027c02 */ /* 0x002fc80008000f00 */
[----:B------:R-:W-:-:S04]  /*3010*/  SHF.L.U32 R2, R2, 0x1f, RZ ;  /* 0x0000001f02027819 */ /* 0x000fc800000006ff */
[----:B------:R-:W1:Y:S02]  /*3020*/  SYNCS.PHASECHK.TRANS64.TRYWAIT P0, [UR5], R2 ;  /* 0x00000002ff0075a7 */ /* 0x000e640008001105 */
[----:B-1----:R-:W-:Y:S05]  /*3030*/  @!P0 BRA `(.L_x_41) ;  /* 0x0000006c00608947 */ /* 0x002fea0003800000 */
.L_x_149:
        /* <DEDUP_REMOVED lines=10> */
.L_x_151:
[----:B------:R-:W-:-:S04]  /*30e0*/  UIADD3 UR4, UPT, UPT, UR4, 0x1, URZ ;  /* 0x0000000104047890 */ /* 0x000fc8000fffe0ff */
[----:B------:R-:W-:-:S04]  /*30f0*/  UISETP.NE.AND UP0, UPT, UR4, 0x4, UPT ;  /* 0x000000040400788c */ /* 0x000fc8000bf05270 */
[----:B------:R-:W-:Y:S02]  /*3100*/  USEL UR5, URZ, 0x1, UP0 ;  /* 0x00000001ff057887 */ /* 0x000fe40008000000 */
[----:B------:R-:W-:Y:S02]  /*3110*/  USEL UR4, UR4, URZ, UP0 ;  /* 0x000000ff04047287 */ /* 0x000fe40008000000 */
[----:B------:R-:W-:Y:S02]  /*3120*/  ULOP3.LUT UR5, UR24, UR5, URZ, 0x3c, !UPT ;  /* 0x0000000518057292 */ /* 0x000fe4000f8e3cff */
[----:B------:R-:W-:-:S04]  /*3130*/  ULEA UR4, UR4, UR25, 0x3 ;  /* 0x0000001904047291 */ /* 0x000fc8000f8e18ff */
[----:B-1----:R-:W-:Y:S02]  /*3140*/  IMAD.U32 R2, RZ, RZ, UR5 ;  /* 0x00000005ff027e24 */ /* 0x002fe4000f8e00ff */
[----:B------:R-:W-:-:S03]  /*3150*/  MOV R0, UR4 ;  /* 0x0000000400007c02 */ /* 0x000fc60008000f00 */
[----:B------:R-:W-:-:S07]  /*3160*/  SHF.L.U32 R2, R2, 0x1f, RZ ;  /* 0x0000001f02027819 */ /* 0x000fce00000006ff */
.L_x_43:
[----:B-1----:R1:W2:Y:S02]  /*3170*/  SYNCS.PHASECHK.TRANS64.TRYWAIT P0, [R0+URZ], R2 ;  /* 0x00000002000075a7 */ /* 0x0022a400080011ff */
[----:B--2---:R-:W-:Y:S05]  /*3180*/  @!P0 NANOSLEEP.SYNCS 0x989680 ;  /* 0x009896800000895d */ /* 0x004fea0003900000 */
[----:B------:R-:W2:Y:S02]  /*3190*/  @!P0 SYNCS.PHASECHK.TRANS64 P0, [R0+URZ], R2 ;  /* 0x00000002000085a7 */ /* 0x000ea400080010ff */
[----:B--23--:R-:W-:Y:S05]  /*31a0*/  @P0 EXIT ;  /* 0x000000000000094d */ /* 0x00cfea0003800000 */
[----:B------:R-:W-:Y:S05]  /*31b0*/  BRA `(.L_x_43) ;  /* 0xfffffffc00ec7947 */ /* 0x000fea000383ffff */
.L_x_21:
[----:B------:R-:W2:Y:S02]  /*31c0*/  S2UR UR4, SR_CgaCtaId ;  /* 0x00000000000479c3 */ /* 0x000ea40000008800 */
[----:B--2---:R-:W-:-:S04]  /*31d0*/  UISETP.NE.AND UP0, UPT, UR4, URZ, UPT ;  /* 0x000000ff0400728c */ /* 0x004fc8000bf05270 */
[----:B------:R-:W-:-:S09]  /*31e0*/  UISETP.NE.OR UP0, UPT, UR18, 0x1, UP0 ;  /* 0x000000011200788c */ /* 0x000fd20008705670 */
[----:B------:R-:W-:Y:S05]  /*31f0*/  BRA.U UP0, `(.L_x_44) ;  /* 0x0000000100b47547 */ /* 0x000fea000b800000 */
[----:B------:R-:W2:Y:S01]  /*3200*/  S2UR UR5, SR_CgaCtaId ;  /* 0x00000000000579c3 */ /* 0x000ea20000008800 */
[----:B------:R-:W-:Y:S01]  /*3210*/  UMOV UR4, 0x400 ;  /* 0x0000040000047882 */ /* 0x000fe20000000000 */
[----:B------:R-:W-:Y:S01]  /*3220*/  HFMA2 R2, -RZ, RZ, 0, 5.9604644775390625e-08 ;  /* 0x00000001ff027431 */ /* 0x000fe200000001ff */
[----:B------:R-:W-:Y:S01]  /*3230*/  ISETP.GE.U32.AND P0, PT, R3, 0x2, PT ;  /* 0x000000020300780c */ /* 0x000fe20003f06070 */
[----:B------:R-:W-:Y:S01]  /*3240*/  IMAD.MOV.U32 R8, RZ, RZ, RZ ;  /* 0x000000ffff087224 */ /* 0x000fe200078e00ff */
[----:B--2---:R-:W-:-:S04]  /*3250*/  ULEA UR4, UR5, UR4, 0x18 ;  /* 0x0000000405047291 */ /* 0x004fc8000f8ec0ff */
[----:B------:R-:W-:Y:S02]  /*3260*/  UIADD3 UR5, UPT, UPT, UR4, 0x98, URZ ;  /* 0x0000009804057890 */ /* 0x000fe4000fffe0ff */
[----:B------:R-:W-:Y:S02]  /*3270*/  UIADD3 UR8, UPT, UPT, UR4, 0x90, URZ ;  /* 0x0000009004087890 */ /* 0x000fe4000fffe0ff */
[----:B------:R-:W-:-:S12]  /*3280*/  UPRMT UR5, URZ, 0x654, UR5 ;  /* 0x00000654ff057896 */ /* 0x000fd80008000005 */
.L_x_47:
[----:B------:R-:W-:Y:S01]  /*3290*/  SHF.L.U32 R6, R2, 0x1f, RZ ;  /* 0x0000001f02067819 */ /* 0x000fe200000006ff */
[----:B------:R-:W-:Y:S02]  /*32a0*/  IMAD.U32 R4, RZ, RZ, UR8 ;  /* 0x00000008ff047e24 */ /* 0x000fe4000f8e00ff */
[----:B------:R-:W-:Y:S01]  /*32b0*/  @!P0 IMAD.MOV.U32 R5, RZ, RZ, 0x10 ;  /* 0x00000010ff058424 */ /* 0x000fe200078e00ff */
[----:B------:R-:W2:Y:S02]  /*32c0*/  SYNCS.PHASECHK.TRANS64.TRYWAIT P1, [UR4+0x98], R6 ;  /* 0x00009806ff0075a7 */ /* 0x000ea40008021104 */
[----:B------:R-:W-:-:S04]  /*32d0*/  PRMT R4, R3, 0x654, R4 ;  /* 0x0000065403047816 */ /* 0x000fc80000000004 */
[----:B------:R-:W-:Y:S01]  /*32e0*/  SEL R0, R4, R0, !P0 ;  /* 0x0000000004007207 */ /* 0x000fe20004000000 */
[----:B--2---:R-:W-:Y:S06]  /*32f0*/  @!P1 BRA `(.L_x_45) ;  /* 0x0000006800e09947 */ /* 0x004fec0003800000 */
.L_x_153:
[----:B------:R-:W-:Y:S01]  /*3300*/  UIADD3 UR6, UPT, UPT, UR4, 0xd0, URZ ;  /* 0x000000d004067890 */ /* 0x000fe2000fffe0ff */
[----:B------:R3:W-:Y:S01]  /*3310*/  @!P0 SYNCS.ARRIVE.TRANS64.RED RZ, [R0+URZ], R5 ;  /* 0x0000000500ff89a7 */ /* 0x0007e200080004ff */
[----:B------:R-:W-:Y:S01]  /*3320*/  UIADD3 UR7, UPT, UPT, UR4, 0x90, URZ ;  /* 0x0000009004077890 */ /* 0x000fe2000fffe0ff */
[----:B------:R-:W-:-:S08]  /*3330*/  LOP3.LUT R2, R2, 0x1, RZ, 0x3c, !PT ;  /* 0x0000000102027812 */ /* 0x000fd000078e3cff */
[----:B------:R-:W-:Y:S06]  /*3340*/  UGETNEXTWORKID.BROADCAST [UR6], [UR7] ;  /* 0x00000000060073ca */ /* 0x000fec0008000100 */
[----:B---3--:R-:W-:-:S04]  /*3350*/  SHF.L.U32 R5, R8, 0x1f, RZ ;  /* 0x0000001f08057819 */ /* 0x008fc800000006ff */
[----:B------:R-:W3:Y:S02]  /*3360*/  SYNCS.PHASECHK.TRANS64.TRYWAIT P1, [UR4+0x90], R5 ;  /* 0x00009005ff0075a7 */ /* 0x000ee40008021104 */
[----:B---3--:R-:W-:Y:S05]  /*3370*/  @!P1 BRA `(.L_x_46) ;  /* 0x0000006800d89947 */ /* 0x008fea0003800000 */
.L_x_155:
[----:B--2---:R-:W2:Y:S01]  /*3380*/  LDS.128 R4, [UR4+0xd0] ;  /* 0x0000d004ff047984 */ /* 0x004ea20008000c00 */
[----:B------:R-:W-:Y:S01]  /*3390*/  LOP3.LUT R8, R8, 0x1, RZ, 0x3c, !PT ;  /* 0x0000000108087812 */ /* 0x000fe200078e3cff */
[----:B------:R-:W-:Y:S01]  /*33a0*/  @!PT LDS RZ, [RZ] ;  /* 0x00000000fffff984 */ /* 0x000fe20000000800 */
[----:B------:R-:W-:Y:S01]  /*33b0*/  @!PT LDS RZ, [RZ] ;  /* 0x00000000fffff984 */ /* 0x000fe20000000800 */
[----:B------:R-:W-:Y:S01]  /*33c0*/  @!PT LDS RZ, [RZ] ;  /* 0x00000000fffff984 */ /* 0x000fe20000000800 */
[----:B------:R-:W-:Y:S01]  /*33d0*/  @!PT LDS RZ, [RZ] ;  /* 0x00000000fffff984 */ /* 0x000fe20000000800 */
[----:B------:R3:W-:Y:S06]  /*33e0*/  MEMBAR.ALL.CTA ;  /* 0x0000000000007992 */ /* 0x0007ec0000008000 */
[----:B---3--:R-:W3:Y:S02]  /*33f0*/  FENCE.VIEW.ASYNC.S ;  /* 0x00000000000073c6 */ /* 0x008ee40000000000 */
[----:B---3--:R-:W-:Y:S01]  /*3400*/  SYNCS.ARRIVE.TRANS64.RED.A1T0 RZ, [UR5], RZ ;  /* 0x000000ffffff79a7 */ /* 0x008fe20008100405 */
[----:B--2---:R-:W-:-:S13]  /*3410*/  LOP3.LUT P1, RZ, R6, 0x1, RZ, 0xc0, !PT ;  /* 0x0000000106ff7812 */ /* 0x004fda000782c0ff */
[----:B------:R-:W-:Y:S05]  /*3420*/  @P1 BRA `(.L_x_47) ;  /* 0xfffffffc00981947 */ /* 0x000fea000383ffff */
[----:B------:R-:W-:-:S04]  /*3430*/  SHF.L.U32 R0, R2, 0x1f, RZ ;  /* 0x0000001f02007819 */ /* 0x000fc800000006ff */
[----:B------:R-:W2:Y:S02]  /*3440*/  SYNCS.PHASECHK.TRANS64 P0, [UR4+0x98], R0 ;  /* 0x00009800ff0075a7 */ /* 0x000ea40008001004 */
[----:B-12---:R-:W-:Y:S05]  /*3450*/  @P0 EXIT ;  /* 0x000000000000094d */ /* 0x006fea0003800000 */
[----:B------:R-:W-:-:S07]  /*3460*/  MOV R0, UR4 ;  /* 0x0000000400007c02 */ /* 0x000fce0008000f00 */
.L_x_48:
[----:B-1----:R-:W-:-:S04]  /*3470*/  SHF.L.U32 R3, R2, 0x1f, RZ ;  /* 0x0000001f02037819 */ /* 0x002fc800000006ff */
[----:B------:R1:W2:Y:S03]  /*3480*/  SYNCS.PHASECHK.TRANS64.TRYWAIT P0, [R0+URZ+0x98], R3 ;  /* 0x00009803000075a7 */ /* 0x0002a600080011ff */
[----:B--2---:R-:W-:Y:S05]  /*3490*/  @!P0 NANOSLEEP.SYNCS 0x989680 ;  /* 0x009896800000895d */ /* 0x004fea0003900000 */
[----:B------:R-:W2:Y:S02]  /*34a0*/  @!P0 SYNCS.PHASECHK.TRANS64 P0, [R0+URZ+0x98], R3 ;  /* 0x00009803000085a7 */ /* 0x000ea400080010ff */
[----:B--2---:R-:W-:Y:S05]  /*34b0*/  @P0 EXIT ;  /* 0x000000000000094d */ /* 0x004fea0003800000 */
[----:B------:R-:W-:Y:S05]  /*34c0*/  BRA `(.L_x_48) ;  /* 0xfffffffc00e87947 */ /* 0x000fea000383ffff */
.L_x_44:
[----:B------:R-:W-:Y:S05]  /*34d0*/  BRA.U UP4, `(.L_x_49) ;  /* 0x0000001504207547 */ /* 0x000fea000b800000 */
[----:B------:R-:W2:Y:S01]  /*34e0*/  S2UR UR4, SR_CgaCtaId ;  /* 0x00000000000479c3 */ /* 0x000ea20000008800 */
[----:B------:R-:W-:Y:S01]  /*34f0*/  UMOV UR5, 0x40 ;  /* 0x0000004000057882 */ /* 0x000fe20000000000 */
[----:B------:R-:W-:Y:S01]  /*3500*/  NOP ;  /* 0x0000000000007918 */ /* 0x000fe20000000000 */
[----:B------:R-:W-:Y:S01]  /*3510*/  UMOV UR6, 0x400 ;  /* 0x0000040000067882 */ /* 0x000fe20000000000 */
[----:B--2---:R-:W-:Y:S02]  /*3520*/  ULEA UR5, UR4, UR5, 0x18 ;  /* 0x0000000504057291 */ /* 0x004fe4000f8ec0ff */
[----:B------:R-:W-:-:S07]  /*3530*/  ULEA UR6, UR4, UR6, 0x18 ;  /* 0x0000000604067291 */ /* 0x000fce000f8ec0ff */
[----:B------:R-:W2:Y:S02]  /*3540*/  LDS.U8 R3, [UR5+0x1c] ;  /* 0x00001c05ff037984 */ /* 0x000ea40008000000 */
[----:B--2---:R-:W-:-:S13]  /*3550*/  ISETP.NE.AND P0, PT, R3, RZ, PT ;  /* 0x000000ff0300720c */ /* 0x004fda0003f05270 */
[----:B------:R-:W-:Y:S05]  /*3560*/  @P0 BRA `(.L_x_50) ;  /* 0x0000000400080947 */ /* 0x000fea0003800000 */
[----:B------:R-:W-:Y:S02]  /*3570*/  UISETP.NE.U32.AND UP1, UPT, UR52, 0x1, UPT ;  /* 0x000000013400788c */ /* 0x000fe4000bf25070 */
[----:B------:R-:W-:-:S07]  /*3580*/  UIADD3 UR7, UPT, UPT, UR5, 0x8, URZ ;  /* 0x0000000805077890 */ /* 0x000fce000fffe0ff */
[----:B------:R-:W-:Y:S05]  /*3590*/  BRA.U !UP1, `(.L_x_51) ;  /* 0x00000001099c7547 */ /* 0x000fea000b800000 */
[----:B------:R-:W-:Y:S01]  /*35a0*/  ELECT P0, URZ, PT ;  /* 0x0000000000ff782f */ /* 0x000fe20003800000 */
[----:B------:R-:W-:-:S12]  /*35b0*/  BSSY B0, `(.L_x_51) ;  /* 0x0000025000007945 */ /* 0x000fd80003800000 */
[----:B------:R-:W-:Y:S05]  /*35c0*/  @!P0 BRA `(.L_x_52) ;  /* 0x00000000008c8947 */ /* 0x000fea0003800000 */
[----:B------:R-:W-:-:S05]  /*35d0*/  UMOV UR4, 0x10 ;  /* 0x0000001000047882 */ /* 0x000fca0000000000 */
[----:B------:R-:W-:Y:S04]  /*35e0*/  DEPBAR.LE SB2, 0x36 ;  /* 0x0000ad800000791a */ /* 0x000fe80000000000 */
[----:B------:R-:W2:Y:S02]  /*35f0*/  UTCATOMSWS.2CTA.FIND_AND_SET.ALIGN UP0, UR4, UR4 ;  /* 0x00000004000475e3 */ /* 0x000ea40008200800 */
[----:B--2---:R-:W-:Y:S01]  /*3600*/  MOV R10, UR4 ;  /* 0x00000004000a7c02 */ /* 0x004fe20008000f00 */
[----:B------:R-:W-:Y:S06]  /*3610*/  BRA.U UP0, `(.L_x_53) ;  /* 0x0000000100187547 */ /* 0x000fec000b800000 */
.L_x_54:
[----:B------:R-:W-:Y:S05]  /*3620*/  NANOSLEEP 0x64 ;  /* 0x000000640000795d */ /* 0x000fea0003800000 */
[----:B------:R-:W-:-:S05]  /*3630*/  UMOV UR4, 0x10 ;  /* 0x0000001000047882 */ /* 0x000fca0000000000 */
[----:B------:R-:W-:Y:S04]  /*3640*/  DEPBAR.LE SB2, 0x36 ;  /* 0x0000ad800000791a */ /* 0x000fe80000000000 */
[----:B------:R-:W2:Y:S02]  /*3650*/  UTCATOMSWS.2CTA.FIND_AND_SET.ALIGN UP0, UR4, UR4 ;  /* 0x00000004000475e3 */ /* 0x000ea40008200800 */
[----:B--2---:R-:W-:Y:S01]  /*3660*/  MOV R10, UR4 ;  /* 0x00000004000a7c02 */ /* 0x004fe20008000f00 */
[----:B------:R-:W-:Y:S05]  /*3670*/  BRA.U !UP0, `(.L_x_54) ;  /* 0xfffffffd08e87547 */ /* 0x000fea000b83ffff */
.L_x_53:
[----:B------:R-:W2:Y:S01]  /*3680*/  LDS R6, [UR5+0x10] ;  /* 0x00001005ff067984 */ /* 0x000ea20008000800 */
[----:B------:R-:W-:Y:S01]  /*3690*/  IMAD.U32 R3, RZ, RZ, UR6 ;  /* 0x00000006ff037e24 */ /* 0x000fe2000f8e00ff */
[----:B------:R-:W-:-:S03]  /*36a0*/  MOV R4, UR51 ;  /* 0x0000003300047c02 */ /* 0x000fc60008000f00 */
[----:B------:R-:W-:Y:S01]  /*36b0*/  VIADD R3, R3, 0xe0 ;  /* 0x000000e003037836 */ /* 0x000fe20000000000 */
[----:B--2---:R-:W-:-:S04]  /*36c0*/  SHF.L.U32 R6, R6, 0x1f, RZ ;  /* 0x0000001f06067819 */ /* 0x004fc800000006ff */
[----:B------:R-:W2:Y:S02]  /*36d0*/  SYNCS.PHASECHK.TRANS64.TRYWAIT P0, [UR5+0x8], R6 ;  /* 0x00000806ff0075a7 */ /* 0x000ea40008001105 */
[----:B--2---:R-:W-:Y:S05]  /*36e0*/  @P0 BRA `(.L_x_55) ;  /* 0x0000000000080947 */ /* 0x004fea0003800000 */
[----:B------:R-:W2:Y:S02]  /*36f0*/  SYNCS.PHASECHK.TRANS64.TRYWAIT P0, [UR5+0x8], R6 ;  /* 0x00000806ff0075a7 */ /* 0x000ea40008001105 */
[----:B--2---:R-:W-:Y:S05]  /*3700*/  @!P0 BRA `(.L_x_56) ;  /* 0x00000068000c8947 */ /* 0x004fea0003800000 */
.L_x_55:
[----:B------:R-:W-:Y:S01]  /*3710*/  PRMT R4, R4, 0x654, R3 ;  /* 0x0000065404047816 */ /* 0x000fe20000000003 */
[----:B------:R-:W-:Y:S01]  /*3720*/  HFMA2 R3, -RZ, RZ, 0, 5.9604644775390625e-08 ;  /* 0x00000001ff037431 */ /* 0x000fe200000001ff */
[----:B------:R-:W-:Y:S01]  /*3730*/  UPRMT UR4, UR51, 0x654, UR7 ;  /* 0x0000065433047896 */ /* 0x000fe20008000007 */
[----:B------:R-:W-:Y:S02]  /*3740*/  IMAD.MOV.U32 R8, RZ, RZ, 0xffff ;  /* 0x0000ffffff087424 */ /* 0x000fe400078e00ff */
[----:B--2---:R-:W-:Y:S02]  /*3750*/  IMAD.MOV.U32 R6, RZ, RZ, 0x4 ;  /* 0x00000004ff067424 */ /* 0x004fe400078e00ff */
[----:B------:R-:W-:Y:S01]  /*3760*/  IMAD.SHL.U32 R9, R10, 0x20, RZ ;  /* 0x000000200a097824 */ /* 0x000fe200078e00ff */
[----:B------:R-:W-:Y:S02]  /*3770*/  MOV R5, UR4 ;  /* 0x0000000400057c02 */ /* 0x000fe40008000f00 */
[-C--:B------:R-:W-:Y:S01]  /*3780*/  SHF.L.U32 R8, R8, R10.reuse, RZ ;  /* 0x0000000a08087219 */ /* 0x080fe200000006ff */
[----:B------:R2:W-:Y:S01]  /*3790*/  SYNCS.ARRIVE.TRANS64.RED RZ, [UR4], R6 ;  /* 0x00000006ffff79a7 */ /* 0x0005e20008000404 */
[----:B------:R-:W-:Y:S01]  /*37a0*/  SHF.L.U32 R7, R3, R10, RZ ;  /* 0x0000000a03077219 */ /* 0x000fe200000006ff */
[----:B------:R2:W-:Y:S04]  /*37b0*/  STS [UR6+0xe0], R9 ;  /* 0x0000e009ff007988 */ /* 0x0005e80008000806 */
[----:B------:R2:W-:Y:S04]  /*37c0*/  STAS [R4.64], R10 ;  /* 0x0000000a04007dbd */ /* 0x0005e8000c0008ff */
[----:B------:R2:W-:Y:S04]  /*37d0*/  ATOMS.OR RZ, [UR5+0x14], R8 ;  /* 0x00001408ffff798c */ /* 0x0005e8000b000005 */
[----:B------:R2:W-:Y:S04]  /*37e0*/  ATOMS.OR RZ, [UR5+0x18], R7 ;  /* 0x00001807ffff798c */ /* 0x0005e8000b000005 */
[----:B------:R2:W-:Y:S02]  /*37f0*/  ATOMS.XOR RZ, [UR5+0x10], R3 ;  /* 0x00001003ffff798c */ /* 0x0005e4000b800005 */
.L_x_52:
[----:B-1----:R-:W-:Y:S05]  /*3800*/  BSYNC B0 ;  /* 0x0000000000007941 */ /* 0x002fea0003800000 */
.L_x_51:
[----:B------:R-:W-:Y:S05]  /*3810*/  BRA.U UP1, `(.L_x_57) ;  /* 0x00000001016c7547 */ /* 0x000fea000b800000 */
[----:B------:R-:W-:-:S03]  /*3820*/  UMOV UR4, 0xffffffff ;  /* 0xffffffff00047882 */ /* 0x000fc60000000000 */
[----:B------:R-:W-:Y:S05]  /*3830*/  BRA.DIV UR4, `(.L_x_58) ;  /* 0x0000006604d87947 */ /* 0x000fea000b800000 */
[----:B------:R-:W-:-:S13]  /*3840*/  ELECT P0, URZ, PT ;  /* 0x0000000000ff782f */ /* 0x000fda0003800000 */
.L_x_158:
[----:B------:R-:W-:Y:S05]  /*3850*/  @!P0 BRA `(.L_x_57) ;  /* 0x00000000005c8947 */ /* 0x000fea0003800000 */
[----:B--2---:R-:W2:Y:S02]  /*3860*/  LDS R4, [UR5+0x10] ;  /* 0x00001005ff047984 */ /* 0x004ea40008000800 */
[----:B--2---:R-:W-:-:S04]  /*3870*/  SHF.L.U32 R4, R4, 0x1f, RZ ;  /* 0x0000001f04047819 */ /* 0x004fc800000006ff */
[----:B------:R-:W2:Y:S02]  /*3880*/  SYNCS.PHASECHK.TRANS64.TRYWAIT P0, [UR5+0x8], R4 ;  /* 0x00000804ff0075a7 */ /* 0x000ea40008001105 */
[----:B--2---:R-:W-:Y:S05]  /*3890*/  @P0 BRA `(.L_x_59) ;  /* 0x0000000000080947 */ /* 0x004fea0003800000 */
[----:B------:R-:W2:Y:S02]  /*38a0*/  SYNCS.PHASECHK.TRANS64.TRYWAIT P0, [UR5+0x8], R4 ;  /* 0x00000804ff0075a7 */ /* 0x000ea40008001105 */
[----:B--2---:R-:W-:Y:S05]  /*38b0*/  @!P0 BRA `(.L_x_60) ;  /* 0x0000006400dc8947 */ /* 0x004fea0003800000 */
.L_x_59:
[----:B------:R-:W3:Y:S01]  /*38c0*/  LDS R6, [UR6+0xe0] ;  /* 0x0000e006ff067984 */ /* 0x000ee20008000800 */
[----:B--2---:R-:W-:Y:S02]  /*38d0*/  HFMA2 R3, -RZ, RZ, 0, 5.9604644775390625e-08 ;  /* 0x00000001ff037431 */ /* 0x004fe400000001ff */
[----:B------:R-:W-:Y:S01]  /*38e0*/  IMAD.MOV.U32 R4, RZ, RZ, 0xffff ;  /* 0x0000ffffff047424 */ /* 0x000fe200078e00ff */
[----:B------:R-:W-:Y:S01]  /*38f0*/  UPRMT UR4, UR51, 0x654, UR7 ;  /* 0x0000065433047896 */ /* 0x000fe20008000007 */
[----:B---3--:R-:W-:-:S03]  /*3900*/  IMAD.SHL.U32 R5, R6, 0x20, RZ ;  /* 0x0000002006057824 */ /* 0x008fc600078e00ff */
[-C--:B------:R-:W-:Y:S02]  /*3910*/  SHF.L.U32 R4, R4, R6.reuse, RZ ;  /* 0x0000000604047219 */ /* 0x080fe400000006ff */
[----:B------:R-:W-:Y:S01]  /*3920*/  SHF.L.U32 R6, R3, R6, RZ ;  /* 0x0000000603067219 */ /* 0x000fe200000006ff */
[----:B------:R3:W-:Y:S04]  /*3930*/  STS [UR6+0xe0], R5 ;  /* 0x0000e005ff007988 */ /* 0x0007e80008000806 */
[----:B------:R3:W-:Y:S04]  /*3940*/  ATOMS.OR RZ, [UR5+0x14], R4 ;  /* 0x00001404ffff798c */ /* 0x0007e8000b000005 */
[----:B------:R3:W-:Y:S01]  /*3950*/  ATOMS.OR RZ, [UR5+0x18], R6 ;  /* 0x00001806ffff798c */ /* 0x0007e2000b000005 */
[----:B------:R-:W-:Y:S03]  /*3960*/  SYNCS.ARRIVE.TRANS64.RED.A1T0 RZ, [UR4], RZ ;  /* 0x000000ffffff79a7 */ /* 0x000fe60008100404 */
[----:B------:R3:W-:Y:S01]  /*3970*/  ATOMS.XOR RZ, [UR5+0x10], R3 ;  /* 0x00001003ffff798c */ /* 0x0007e2000b800005 */
[----:B------:R-:W-:Y:S05]  /*3980*/  BRA `(.L_x_57) ;  /* 0x0000000000107947 */ /* 0x000fea0003800000 */
.L_x_50:
[----:B------:R-:W-:Y:S02]  /*3990*/  MOV R3, 0xffffffff ;  /* 0xffffffff00037802 */ /* 0x000fe40000000f00 */
[----:B------:R-:W-:-:S03]  /*39a0*/  MOV R4, 0x39d0 ;  /* 0x000039d000047802 */ /* 0x000fc60000000f00 */
[----:B------:R2:W-:Y:S04]  /*39b0*/  STS [UR6+0xe0], R3 ;  /* 0x0000e003ff007988 */ /* 0x0005e80008000806 */
[----:B-12--5:R-:W-:Y:S05]  /*39c0*/  CALL.REL.NOINC `($__internal_1_$__cuda_sm10x_tcgen05_guardrail_trap_phase_invalid_during_alloc) ;  /* 0x0000006c008c7944 */ /* 0x026fea0003c00000 */
.L_x_57:
[----:B------:R-:W-:Y:S05]  /*39d0*/  WARPSYNC.ALL ;  /* 0x0000000000007948 */ /* 0x000fea0003800000 */
[----:B------:R-:W4:Y:S01]  /*39e0*/  S2UR UR23, SR_CgaCtaId ;  /* 0x00000000001779c3 */ /* 0x000f220000008800 */
[----:B------:R-:W-:Y:S01]  /*39f0*/  UMOV UR4, 0x400 ;  /* 0x0000040000047882 */ /* 0x000fe20000000000 */
[----:B------:R-:W-:-:S06]  /*3a00*/  NOP ;  /* 0x0000000000007918 */ /* 0x000fcc0000000000 */
[----:B------:R-:W-:Y:S06]  /*3a10*/  BAR.ARV 0x6, 0xa0 ;  /* 0x0182800000007b1d */ /* 0x000fec0000002000 */
[----:B------:R-:W1:Y:S01]  /*3a20*/  LDCU UR6, c[0x0][0x390] ;  /* 0x00007200ff0677ac */ /* 0x000e620008000800 */
[----:B------:R-:W-:Y:S01]  /*3a30*/  LOP3.LUT R2, R2, 0xffff, RZ, 0xc0, !PT ;  /* 0x0000ffff02027812 */ /* 0x000fe200078ec0ff */
[----:B--2---:R-:W-:Y:S01]  /*3a40*/  IMAD.MOV.U32 R8, RZ, RZ, 0x1 ;  /* 0x00000001ff087424 */ /* 0x004fe200078e00ff */
[----:B------:R-:W-:Y:S01]  /*3a50*/  LOP3.LUT R0, R0, 0xffff, RZ, 0xc0, !PT ;  /* 0x0000ffff00007812 */ /* 0x000fe200078ec0ff */
[----:B------:R-:W-:Y:S01]  /*3a60*/  UMOV UR27, URZ ;  /* 0x000000ff001b7c82 */ /* 0x000fe20008000000 */
[----:B------:R-:W-:Y:S01]  /*3a70*/  R2UR UR24, R2 ;  /* 0x00000000021872ca */ /* 0x000fe200000e0000 */
[----:B------:R-:W-:Y:S01]  /*3a80*/  IMAD.MOV.U32 R2, RZ, RZ, RZ ;  /* 0x000000ffff027224 */ /* 0x000fe200078e00ff */
[----:B------:R-:W-:Y:S01]  /*3a90*/  R2UR UR47, R0 ;  /* 0x00000000002f72ca */ /* 0x000fe200000e0000 */
[----:B------:R-:W-:Y:S01]  /*3aa0*/  IMAD.MOV.U32 R0, RZ, RZ, RZ ;  /* 0x000000ffff007224 */ /* 0x000fe200078e00ff */
[----:B------:R-:W-:Y:S01]  /*3ab0*/  UMOV UR20, URZ ;  /* 0x000000ff00147c82 */ /* 0x000fe20008000000 */
[----:B----4-:R-:W-:-:S02]  /*3ac0*/  ULEA UR23, UR23, UR4, 0x18 ;  /* 0x0000000417177291 */ /* 0x010fc4000f8ec0ff */
[----:B------:R-:W-:Y:S02]  /*3ad0*/  UISETP.NE.AND UP4, UPT, UR52, URZ, UPT ;  /* 0x000000ff3400728c */ /* 0x000fe4000bf85270 */
[----:B------:R-:W-:Y:S02]  /*3ae0*/  UIADD3 UR4, UPT, UPT, UR23, 0x8400, URZ ;  /* 0x0000840017047890 */ /* 0x000fe4000fffe0ff */
[----:B------:R-:W-:Y:S02]  /*3af0*/  UIADD3 UR5, UPT, UPT, UR23, 0x28400, URZ ;  /* 0x0002840017057890 */ /* 0x000fe4000fffe0ff */
[----:B-1----:R-:W-:Y:S01]  /*3b00*/  UIADD3 UR6, UPT, UPT, UR6, 0x3f, URZ ;  /* 0x0000003f06067890 */ /* 0x002fe2000fffe0ff */
[----:B---3--:R-:W1:Y:S01]  /*3b10*/  LDS R3, [UR23+0xe0] ;  /* 0x0000e017ff037984 */ /* 0x008e620008000800 */
[----:B------:R-:W-:Y:S02]  /*3b20*/  USHF.R.U32.HI UR4, URZ, 0x4, UR4 ;  /* 0x00000004ff047899 */ /* 0x000fe40008011604 */
[----:B------:R-:W-:-:S02]  /*3b30*/  USHF.R.S32.HI UR29, URZ, 0x1f, UR6 ;  /* 0x0000001fff1d7899 */ /* 0x000fc40008011406 */
[----:B------:R-:W-:Y:S02]  /*3b40*/  UIADD3 UR46, UPT, UPT, UR23, 0x98, URZ ;  /* 0x00000098172e7890 */ /* 0x000fe4000fffe0ff */
[----:B------:R-:W-:Y:S02]  /*3b50*/  ULEA.HI UR29, UR29, UR6, URZ, 0x6 ;  /* 0x000000061d1d7291 */ /* 0x000fe4000f8f30ff */
[----:B------:R-:W-:Y:S02]  /*3b60*/  USHF.R.U32.HI UR5, URZ, 0x4, UR5 ;  /* 0x00000004ff057899 */ /* 0x000fe40008011605 */
[----:B------:R-:W-:Y:S02]  /*3b70*/  USHF.R.S32.HI UR29, URZ, 0x6, UR29 ;  /* 0x00000006ff1d7899 */ /* 0x000fe4000801141d */
[----:B------:R-:W-:Y:S02]  /*3b80*/  ULOP3.LUT UR25, UR4, 0x3fff, URZ, 0xc0, !UPT ;  /* 0x00003fff04197892 */ /* 0x000fe4000f8ec0ff */
[----:B------:R-:W-:Y:S01]  /*3b90*/  UISETP.LT.AND UP0, UPT, UR29, 0x1, UPT ;  /* 0x000000011d00788c */ /* 0x000fe2000bf01270 */
[----:B------:R-:W-:Y:S01]  /*3ba0*/  UMOV UR44, 0x0 ;  /* 0x00000000002c7882 */ /* 0x000fe20000000000 */
[----:B------:R-:W-:-:S02]  /*3bb0*/  UMOV UR45, 0x10118910 ;  /* 0x10118910002d7882 */ /* 0x000fc40000000000 */
[----:B------:R-:W-:Y:S01]  /*3bc0*/  USEL UR49, UR29, 0x1, !UP0 ;  /* 0x000000011d317887 */ /* 0x000fe2000c000000 */
[----:B------:R-:W-:Y:S01]  /*3bd0*/  UMOV UR42, 0x0 ;  /* 0x00000000002a7882 */ /* 0x000fe20000000000 */
[----:B------:R-:W-:Y:S01]  /*3be0*/  UMOV UR43, 0x10118910 ;  /* 0x10118910002b7882 */ /* 0x000fe20000000000 */
[----:B------:R-:W-:Y:S01]  /*3bf0*/  UMOV UR40, 0x0 ;  /* 0x0000000000287882 */ /* 0x000fe20000000000 */
[----:B------:R-:W-:Y:S01]  /*3c00*/  UMOV UR41, 0x10118910 ;  /* 0x1011891000297882 */ /* 0x000fe20000000000 */
[----:B------:R-:W-:Y:S01]  /*3c10*/  UMOV UR38, 0x0 ;  /* 0x0000000000267882 */ /* 0x000fe20000000000 */
[----:B------:R-:W-:Y:S01]  /*3c20*/  UMOV UR39, 0x10118910 ;  /* 0x1011891000277882 */ /* 0x000fe20000000000 */
[----:B------:R-:W-:Y:S02]  /*3c30*/  UPRMT UR46, URZ, 0x654, UR46 ;  /* 0x00000654ff2e7896 */ /* 0x000fe4000800002e */
[----:B------:R-:W-:Y:S02]  /*3c40*/  ULOP3.LUT UR26, UR5, 0x3fff, URZ, 0xc0, !UPT ;  /* 0x00003fff051a7892 */ /* 0x000fe4000f8ec0ff */
[----:B------:R-:W-:-:S02]  /*3c50*/  ULOP3.LUT UR25, UR25, 0x2000000, URZ, 0xfc, !UPT ;  /* 0x0200000019197892 */ /* 0x000fc4000f8efcff */
[----:B------:R-:W-:Y:S01]  /*3c60*/  UIADD3 UR49, UPT, UPT, -UR49, URZ, URZ ;  /* 0x000000ff31317290 */ /* 0x000fe2000fffe1ff */
[----:B------:R-:W-:Y:S01]  /*3c70*/  UMOV UR36, 0x0 ;  /* 0x0000000000247882 */ /* 0x000fe20000000000 */
[----:B------:R-:W-:Y:S01]  /*3c80*/  UMOV UR37, 0x10118910 ;  /* 0x1011891000257882 */ /* 0x000fe20000000000 */
[----:B------:R-:W-:Y:S01]  /*3c90*/  UMOV UR34, 0x0 ;  /* 0x0000000000227882 */ /* 0x000fe20000000000 */
[----:B------:R-:W-:Y:S01]  /*3ca0*/  UMOV UR35, 0x10118910 ;  /* 0x1011891000237882 */ /* 0x000fe20000000000 */
[----:B------:R-:W-:Y:S01]  /*3cb0*/  UMOV UR32, 0x0 ;  /* 0x0000000000207882 */ /* 0x000fe20000000000 */
[C---:B-1----:R-:W-:Y:S01]  /*3cc0*/  VIADD R5, R3.reuse, 0x40 ;  /* 0x0000004003057836 */ /* 0x042fe20000000000 */
[----:B------:R-:W-:Y:S01]  /*3cd0*/  LOP3.LUT R4, R3, 0xffff, RZ, 0xc0, !PT ;  /* 0x0000ffff03047812 */ /* 0x000fe200078ec0ff */
[----:B------:R-:W-:Y:S01]  /*3ce0*/  UMOV UR33, 0x10118910 ;  /* 0x1011891000217882 */ /* 0x000fe20000000000 */
[----:B------:R-:W-:Y:S01]  /*3cf0*/  UMOV UR30, 0x0 ;  /* 0x00000000001e7882 */ /* 0x000fe20000000000 */
[----:B------:R-:W-:Y:S01]  /*3d00*/  UMOV UR31, 0x10118910 ;  /* 0x10118910001f7882 */ /* 0x000fe20000000000 */
[----:B------:R-:W-:-:S05]  /*3d10*/  LOP3.LUT R5, R5, 0xffff, RZ, 0xc0, !PT ;  /* 0x0000ffff05057812 */ /* 0x000fca00078ec0ff */
[----:B------:R1:W-:Y:S02]  /*3d20*/  STL.64 [R1], R4 ;  /* 0x0000000401007387 */ /* 0x0003e40000100a00 */
.L_x_69:
[----:B-1----:R-:W-:-:S04]  /*3d30*/  SHF.L.U32 R5, R2, 0x1f, RZ ;  /* 0x0000001f02057819 */ /* 0x002fc800000006ff */
[----:B------:R-:W1:Y:S02]  /*3d40*/  SYNCS.PHASECHK.TRANS64.TRYWAIT P0, [UR23+0x90], R5 ;  /* 0x00009005ff0075a7 */ /* 0x000e640008001117 */
[----:B-1-3--:R-:W-:Y:S05]  /*3d50*/  @!P0 BRA `(.L_x_61) ;  /* 0x0000006000cc8947 */ /* 0x00afea0003800000 */
.L_x_160:
[----:B-1----:R-:W1:Y:S01]  /*3d60*/  LDS.128 R4, [UR23+0xd0] ;  /* 0x0000d017ff047984 */ /* 0x002e620008000c00 */
[----:B------:R-:W-:Y:S01]  /*3d70*/  ULEA UR28, UR27, UR23, 0x3 ;  /* 0x000000171b1c7291 */ /* 0x000fe2000f8e18ff */
[----:B------:R-:W-:Y:S01]  /*3d80*/  @!PT LDS RZ, [RZ] ;  /* 0x00000000fffff984 */ /* 0x000fe20000000800 */
[----:B------:R-:W-:Y:S01]  /*3d90*/  @!PT LDS RZ, [RZ] ;  /* 0x00000000fffff984 */ /* 0x000fe20000000800 */
[----:B------:R-:W-:Y:S01]  /*3da0*/  @!PT LDS RZ, [RZ] ;  /* 0x00000000fffff984 */ /* 0x000fe20000000800 */
[----:B------:R-:W-:Y:S01]  /*3db0*/  @!PT LDS RZ, [RZ] ;  /* 0x00000000fffff984 */ /* 0x000fe20000000800 */
[----:B------:R2:W-:Y:S06]  /*3dc0*/  MEMBAR.ALL.CTA ;  /* 0x0000000000007992 */ /* 0x0005ec0000008000 */
[----:B--2---:R-:W2:Y:S02]  /*3dd0*/  FENCE.VIEW.ASYNC.S ;  /* 0x00000000000073c6 */ /* 0x004ea40000000000 */
[----:B--2---:R-:W-:Y:S01]  /*3de0*/  SYNCS.ARRIVE.TRANS64.RED.A1T0 RZ, [UR46], RZ ;  /* 0x000000ffffff79a7 */ /* 0x004fe2000810042e */
[----:B-1----:R-:W-:Y:S01]  /*3df0*/  LOP3.LUT P3, RZ, R6, 0x1, RZ, 0xc0, !PT ;  /* 0x0000000106ff7812 */ /* 0x002fe2000786c0ff */
[----:B------:R-:W-:-:S12]  /*3e00*/  BRA.U UP4, `(.L_x_62) ;  /* 0x00000001040c7547 */ /* 0x000fd8000b800000 */
[----:B------:R-:W-:-:S04]  /*3e10*/  SHF.L.U32 R5, R8, 0x1f, RZ ;  /* 0x0000001f08057819 */ /* 0x000fc800000006ff */
[----:B------:R-:W1:Y:S02]  /*3e20*/  SYNCS.PHASECHK.TRANS64.TRYWAIT P0, [UR28+0xb0], R5 ;  /* 0x0000b005ff0075a7 */ /* 0x000e64000800111c */
[----:B-1----:R-:W-:Y:S05]  /*3e30*/  @!P0 BRA `(.L_x_63) ;  /* 0x0000006000ac8947 */ /* 0x002fea0003800000 */
.L_x_62:
[----:B------:R-:W-:Y:S05]  /*3e40*/  BRA.U UP4, `(.L_x_64) ;  /* 0x00000005046c7547 */ /* 0x000fea000b800000 */
[----:B------:R-:W2:Y:S02]  /*3e50*/  LDCU UR4, c[0x0][0x390] ;  /* 0x00007200ff0477ac */ /* 0x000ea40008000800 */
[----:B--2---:R-:W-:-:S09]  /*3e60*/  UISETP.GE.AND UP0, UPT, UR4, 0x1, UPT ;  /* 0x000000010400788c */ /* 0x004fd2000bf06270 */
[----:B------:R-:W-:Y:S05]  /*3e70*/  BRA.U !UP0, `(.L_x_65) ;  /* 0x0000000508547547 */ /* 0x000fea000b800000 */
[----:B------:R-:W-:Y:S01]  /*3e80*/  ULEA UR4, UR27, UR48, 0x2 ;  /* 0x000000301b047291 */ /* 0x000fe2000f8e10ff */
[----:B-1----:R-:W-:-:S08]  /*3e90*/  SHF.L.U32 R4, R0, 0x1f, RZ ;  /* 0x0000001f00047819 */ /* 0x002fd000000006ff */
[----:B------:R-:W5:Y:S01]  /*3ea0*/  LDL R5, [UR4] ;  /* 0x00000004ff057983 */ /* 0x000f620008100800 */
[----:B------:R-:W-:Y:S02]  /*3eb0*/  ULEA UR4, UR20, UR23, 0x3 ;  /* 0x0000001714047291 */ /* 0x000fe4000f8e18ff */
[----:B------:R-:W-:Y:S01]  /*3ec0*/  UPLOP3.LUT UP2, UPT, UPT, UPT, UPT, 0x40, 0x4 ;  /* 0x000000000004789c */ /* 0x000fe20003f4e870 */
[----:B------:R-:W-:Y:S01]  /*3ed0*/  UMOV UR22, UR49 ;  /* 0x0000003100167c82 */ /* 0x000fe20008000000 */
[----:B------:R-:W-:-:S05]  /*3ee0*/  UMOV UR21, UR29 ;  /* 0x0000001d00157c82 */ /* 0x000fca0008000000 */
[----:B------:R1:W2:Y:S01]  /*3ef0*/  SYNCS.PHASECHK.TRANS64.TRYWAIT P2, [UR4], R4 ;  /* 0x00000004ff0075a7 */ /* 0x0002a20008041104 */
[----:B------:R-:W-:-:S05]  /*3f00*/  UMOV UR4, UR20 ;  /* 0x0000001400047c82 */ /* 0x000fca0008000000 */
.L_x_68:
[----:B------:R-:W-:Y:S02]  /*3f10*/  UIADD3 UR22, UPT, UPT, UR22, 0x1, URZ ;  /* 0x0000000116167890 */ /* 0x000fe4000fffe0ff */
[----:B------:R-:W-:Y:S02]  /*3f20*/  ULEA UR19, UR4, UR23, 0x3 ;  /* 0x0000001704137291 */ /* 0x000fe4000f8e18ff */
[----:B------:R-:W-:Y:S01]  /*3f30*/  UISETP.NE.AND UP3, UPT, UR22, URZ, UPT ;  /* 0x000000ff1600728c */ /* 0x000fe2000bf65270 */
[----:B--23--:R-:W-:Y:S10]  /*3f40*/  @P2 BRA `(.L_x_66) ;  /* 0x00000000000c2947 */ /* 0x00cff40003800000 */
[----:B------:R-:W-:Y:S04]  /*3f50*/  SHF.L.U32 R6, R0, 0x1f, RZ ;  /* 0x0000001f00067819 */ /* 0x000fe800000006ff */
[----:B------:R-:W2:Y:S02]  /*3f60*/  SYNCS.PHASECHK.TRANS64.TRYWAIT P0, [UR19], R6 ;  /* 0x00000006ff0075a7 */ /* 0x000ea40008001113 */
[----:B--2---:R-:W-:Y:S05]  /*3f70*/  @!P0 BRA `(.L_x_67) ;  /* 0x0000006000748947 */ /* 0x004fea0003800000 */
.L_x_66:
[----:B------:R-:W-:Y:S01]  /*3f80*/  UISETP.NE.AND UP0, UPT, UR21, 0x1, UPT ;  /* 0x000000011500788c */ /* 0x000fe2000bf05270 */
[----:B------:R-:W-:Y:S01]  /*3f90*/  PLOP3.LUT P2, PT, PT, PT, PT, 0x80, 0x8 ;  /* 0x000000000008781c */ /* 0x000fe20003f4f070 */
[----:B------:R-:W-:Y:S02]  /*3fa0*/  UIADD3 UR5, UPT, UPT, UR4, 0x1, URZ ;  /* 0x0000000104057890 */ /* 0x000fe4000fffe0ff */
[----:B------:R-:W-:Y:S02]  /*3fb0*/  ULEA UR16, UR4, UR26, 0x9 ;  /* 0x0000001a04107291 */ /* 0x000fe4000f8e48ff */
[----:B------:R-:W-:Y:S01]  /*3fc0*/  UISETP.NE.AND UP1, UPT, UR5, 0x4, UPT ;  /* 0x000000040500788c */ /* 0x000fe2000bf25270 */
[----:B------:R-:W-:Y:S01]  /*3fd0*/  PLOP3.LUT P0, PT, PT, PT, UP0, 0x80, 0x8 ;  /* 0x000000000008781c */ /* 0x000fe20003f0f008 */
[----:B------:R-:W-:Y:S02]  /*3fe0*/  ULEA UR14, UR4, UR25, 0xb ;  /* 0x00000019040e7291 */ /* 0x000fe4000f8e58ff */
[----:B------:R-:W-:Y:S02]  /*3ff0*/  USEL UR6, URZ, 0x1, UP1 ;  /* 0x00000001ff067887 */ /* 0x000fe40008800000 */
[----:B------:R-:W-:Y:S01]  /*4000*/  USEL UR20, UR5, URZ, UP1 ;  /* 0x000000ff05147287 */ /* 0x000fe20008800000 */
[----:B------:R-:W-:Y:S11]  /*4010*/  ELECT P1, URZ, PT ;  /* 0x0000000000ff782f */ /* 0x000ff60003820000 */
[----:B------:R-:W-:Y:S02]  /*4020*/  @!UPT UIADD3 URZ, UPT, UPT, URZ, URZ, URZ ;  /* 0x000000fffffff290 */ /* 0x000fe4000fffe0ff */
[C---:B-----5:R-:W-:Y:S01]  /*4030*/  @P1 R2UR.BROADCAST UR4, R5.reuse ;  /* 0x00000000050412ca */ /* 0x060fe200008e0000 */
[----:B------:R-:W-:Y:S01]  /*4040*/  @UP0 ULEA UR5, UR20, UR23, 0x3 ;  /* 0x0000001714050291 */ /* 0x000fe2000f8e18ff */
[----:B------:R-:W-:Y:S01]  /*4050*/  LOP3.LUT R0, R0, UR6, RZ, 0x3c, !PT ;  /* 0x0000000600007c12 */ /* 0x000fe2000f8e3cff */
[----:B------:R-:W-:Y:S02]  /*4060*/  UIADD3 UR10, UPT, UPT, UR16, 0x40, URZ ;  /* 0x00000040100a7890 */ /* 0x000fe4000fffe0ff */
[----:B------:R-:W-:Y:S01]  /*4070*/  UIADD3 UR6, UPT, UPT, UR14, 0x40, URZ ;  /* 0x000000400e067890 */ /* 0x000fe2000fffe0ff */
[----:B-1----:R-:W-:Y:S01]  /*4080*/  @P0 SHF.L.U32 R4, R0, 0x1f, RZ ;  /* 0x0000001f00040819 */ /* 0x002fe200000006ff */
[----:B------:R-:W-:Y:S02]  /*4090*/  UIADD3 UR8, UPT, UPT, UR16, 0x80, URZ ;  /* 0x0000008010087890 */ /* 0x000fe4000fffe0ff */
[----:B------:R-:W-:Y:S01]  /*40a0*/  UIADD3 UR12, UPT, UPT, UR16, 0xc0, URZ ;  /* 0x000000c0100c7890 */ /* 0x000fe2000fffe0ff */
[----:B------:R3:W4:Y:S01]  /*40b0*/  @P0 SYNCS.PHASECHK.TRANS64.TRYWAIT P2, [UR5], R4 ;  /* 0x00000004ff0005a7 */ /* 0x0007220008041105 */
[----:B------:R-:W-:Y:S11]  /*40c0*/  ELECT P0, URZ, PT ;  /* 0x0000000000ff782f */ /* 0x000ff60003800000 */
[----:B------:R-:W-:Y:S02]  /*40d0*/  @!UPT UIADD3 URZ, UPT, UPT, URZ, URZ, URZ ;  /* 0x000000fffffff290 */ /* 0x000fe4000fffe0ff */
[C---:B------:R-:W-:Y:S02]  /*40e0*/  @P0 R2UR.BROADCAST UR18, R5.reuse ;  /* 0x00000000051202ca */ /* 0x040fe400008e0000 */
[----:B------:R-:W-:Y:S01]  /*40f0*/  ELECT P0, URZ, PT ;  /* 0x0000000000ff782f */ /* 0x000fe20003800000 */
[----:B------:R-:W-:Y:S01]  /*4100*/  UIADD3 UR21, UPT, UPT, UR21, -0x1, URZ ;  /* 0xffffffff15157890 */ /* 0x000fe2000fffe0ff */
[----:B------:R-:W-:Y:S01]  /*4110*/  UMOV UR17, 0x20004020 ;  /* 0x2000402000117882 */ /* 0x000fe20000000000 */
[----:B------:R-:W-:Y:S01]  /*4120*/  UMOV UR15, 0x20004020 ;  /* 0x20004020000f7882 */ /* 0x000fe20000000000 */
[----:B------:R-:W-:Y:S01]  /*4130*/  UMOV UR11, 0x20004020 ;  /* 0x20004020000b7882 */ /* 0x000fe20000000000 */
[----:B------:R1:W-:Y:S01]  /*4140*/  UTCHMMA.2CTA gdesc[UR14], gdesc[UR16], tmem[UR4], tmem[UR44], idesc[UR45], UP2 ;  /* 0x00ff2c100e0075ea */ /* 0x0003e20009200004 */
[----:B------:R-:W-:Y:S01]  /*4150*/  UPLOP3.LUT UP2, UPT, UPT, UPT, UPT, 0x80, 0x8 ;  /* 0x000000000008789c */ /* 0x000fe20003f4f070 */
[----:B------:R-:W-:Y:S01]  /*4160*/  UMOV UR7, 0x20004020 ;  /* 0x2000402000077882 */ /* 0x000fe20000000000 */
[----:B------:R-:W-:Y:S03]  /*4170*/  UMOV UR9, 0x20004020 ;  /* 0x2000402000097882 */ /* 0x000fe60000000000 */
[----:B------:R2:W-:Y:S01]  /*4180*/  UTCHMMA.2CTA gdesc[UR6], gdesc[UR10], tmem[UR18], tmem[UR42], idesc[UR43], UPT ;  /* 0x00ff2a0a060075ea */ /* 0x0005e2000ba00012 */
[----:B------:R-:W-:Y:S01]  /*4190*/  UMOV UR5, 0x20004020 ;  /* 0x2000402000057882 */ /* 0x000fe20000000000 */
[----:B------:R-:W-:Y:S01]  /*41a0*/  UMOV UR13, 0x20004020 ;  /* 0x20004020000d7882 */ /* 0x000fe20000000000 */
[----:B-1----:R-:W-:Y:S01]  /*41b0*/  UIADD3 UR4, UPT, UPT, UR14, 0x80, URZ ;  /* 0x000000800e047890 */ /* 0x002fe2000fffe0ff */
[C---:B------:R-:W-:Y:S02]  /*41c0*/  @P0 R2UR.BROADCAST UR15, R5.reuse ;  /* 0x00000000050f02ca */ /* 0x040fe400008e0000 */
[----:B------:R-:W-:Y:S11]  /*41d0*/  ELECT P0, URZ, PT ;  /* 0x0000000000ff782f */ /* 0x000ff60003800000 */
[----:B------:R-:W-:Y:S02]  /*41e0*/  @!UPT UIADD3 URZ, UPT, UPT, URZ, URZ, URZ ;  /* 0x000000fffffff290 */ /* 0x000fe4000fffe0ff */
[C---:B------:R-:W-:Y:S02]  /*41f0*/  @P0 R2UR.BROADCAST UR17, R5.reuse ;  /* 0x00000000051102ca */ /* 0x040fe400008e0000 */
[----:B------:R-:W-:Y:S01]  /*4200*/  ELECT P0, URZ, PT ;  /* 0x0000000000ff782f */ /* 0x000fe20003800000 */
[----:B--2---:R-:W-:Y:S02]  /*4210*/  UIADD3 UR6, UPT, UPT, UR14, 0xc0, URZ ;  /* 0x000000c00e067890 */ /* 0x004fe4000fffe0ff */
[----:B------:R-:W-:Y:S01]  /*4220*/  UIADD3 UR10, UPT, UPT, UR16, 0x100, URZ ;  /* 0x00000100100a7890 */ /* 0x000fe2000fffe0ff */
[----:B------:R1:W-:Y:S07]  /*4230*/  UTCHMMA.2CTA gdesc[UR4], gdesc[UR8], tmem[UR15], tmem[UR40], idesc[UR41], UPT ;  /* 0x00ff2808040075ea */ /* 0x0003ee000ba0000f */
[----:B------:R2:W-:Y:S01]  /*4240*/  UTCHMMA.2CTA gdesc[UR6], gdesc[UR12], tmem[UR17], tmem[UR38], idesc[UR39], UPT ;  /* 0x00ff260c060075ea */ /* 0x0005e2000ba00011 */
[----:B-1----:R-:W-:Y:S01]  /*4250*/  UIADD3 UR4, UPT, UPT, UR14, 0x100, URZ ;  /* 0x000001000e047890 */ /* 0x002fe2000fffe0ff */
[C---:B------:R-:W-:Y:S02]  /*4260*/  @P0 R2UR.BROADCAST UR15, R5.reuse ;  /* 0x00000000050f02ca */ /* 0x040fe400008e0000 */
[----:B------:R-:W-:Y:S11]  /*4270*/  ELECT P0, URZ, PT ;  /* 0x0000000000ff782f */ /* 0x000ff60003800000 */
[----:B------:R-:W-:Y:S02]  /*4280*/  @!UPT UIADD3 URZ, UPT, UPT, URZ, URZ, URZ ;  /* 0x000000fffffff290 */ /* 0x000fe4000fffe0ff */
[C---:B--2---:R-:W-:Y:S01]  /*4290*/  @P0 R2UR.BROADCAST UR17, R5.reuse ;  /* 0x00000000051102ca */ /* 0x044fe200008e0000 */
[----:B------:R-:W-:Y:S02]  /*42a0*/  UIADD3 UR8, UPT, UPT, UR16, 0x140, URZ ;  /* 0x0000014010087890 */ /* 0x000fe4000fffe0ff */
[----:B------:R-:W-:Y:S01]  /*42b0*/  UIADD3 UR6, UPT, UPT, UR14, 0x140, URZ ;  /* 0x000001400e067890 */ /* 0x000fe2000fffe0ff */
[----:B------:R-:W-:Y:S01]  /*42c0*/  ELECT P0, URZ, PT ;  /* 0x0000000000ff782f */ /* 0x000fe20003800000 */
[----:B------:R-:W-:Y:S01]  /*42d0*/  UIADD3 UR12, UPT, UPT, UR16, 0x180, URZ ;  /* 0x00000180100c7890 */ /* 0x000fe2000fffe0ff */
[----:B------:R1:W-:Y:S07]  /*42e0*/  UTCHMMA.2CTA gdesc[UR4], gdesc[UR10], tmem[UR15], tmem[UR36], idesc[UR37], UPT ;  /* 0x00ff240a040075ea */ /* 0x0003ee000ba0000f */
[----:B------:R2:W-:Y:S01]  /*42f0*/  UTCHMMA.2CTA gdesc[UR6], gdesc[UR8], tmem[UR17], tmem[UR34], idesc[UR35], UPT ;  /* 0x00ff2208060075ea */ /* 0x0005e2000ba00011 */
[----:B-1----:R-:W-:Y:S03]  /*4300*/  UIADD3 UR4, UPT, UPT, UR14, 0x180, URZ ;  /* 0x000001800e047890 */ /* 0x002fe6000fffe0ff */
[C---:B------:R-:W-:Y:S02]  /*4310*/  @P0 R2UR.BROADCAST UR15, R5.reuse ;  /* 0x00000000050f02ca */ /* 0x040fe400008e0000 */
[----:B------:R-:W-:Y:S11]  /*4320*/  ELECT P0, URZ, PT ;  /* 0x0000000000ff782f */ /* 0x000ff60003800000 */
[----:B------:R-:W-:Y:S02]  /*4330*/  @!UPT UIADD3 URZ, UPT, UPT, URZ, URZ, URZ ;  /* 0x000000fffffff290 */ /* 0x000fe4000fffe0ff */
[----:B--2---:R-:W-:Y:S01]  /*4340*/  @P0 R2UR.BROADCAST UR9, R5 ;  /* 0x00000000050902ca */ /* 0x004fe200008e0000 */
[----:B------:R-:W-:Y:S02]  /*4350*/  UIADD3 UR10, UPT, UPT, UR16, 0x1c0, URZ ;  /* 0x000001c0100a7890 */ /* 0x000fe4000fffe0ff */
[----:B------:R-:W-:Y:S02]  /*4360*/  UIADD3 UR6, UPT, UPT, UR14, 0x1c0, URZ ;  /* 0x000001c00e067890 */ /* 0x000fe4000fffe0ff */
[----:B------:R-:W-:Y:S01]  /*4370*/  UIADD3 UR8, UPT, UPT, UR19, 0x20, URZ ;  /* 0x0000002013087890 */ /* 0x000fe2000fffe0ff */
[----:B------:R1:W-:Y:S07]  /*4380*/  UTCHMMA.2CTA gdesc[UR4], gdesc[UR12], tmem[UR15], tmem[UR32], idesc[UR33], UPT ;  /* 0x00ff200c040075ea */ /* 0x0003ee000ba0000f */
[----:B------:R3:W-:Y:S01]  /*4390*/  UTCHMMA.2CTA gdesc[UR6], gdesc[UR10], tmem[UR9], tmem[UR30], idesc[UR31], UPT ;  /* 0x00ff1e0a060075ea */ /* 0x0007e2000ba00009 */
[----:B------:R3:W-:Y:S01]  /*43a0*/  UTCBAR.2CTA.MULTICAST [UR8], URZ, UR24 ;  /* 0x000000ff080073e9 */ /* 0x0007e20008200818 */
[----:B-1----:R-:W-:Y:S01]  /*43b0*/  UMOV UR4, UR20 ;  /* 0x0000001400047c82 */ /* 0x002fe20008000000 */
[----:B----4-:R-:W-:Y:S05]  /*43c0*/  BRA.U UP3, `(.L_x_68) ;  /* 0xfffffff903d07547 */ /* 0x010fea000b83ffff */
.L_x_65:
[----:B------:R-:W-:-:S09]  /*43d0*/  UIADD3 UR4, UPT, UPT, UR28, 0xa0, URZ ;  /* 0x000000a01c047890 */ /* 0x000fd2000fffe0ff */
[----:B------:R2:W-:Y:S01]  /*43e0*/  UTCBAR.2CTA.MULTICAST [UR4], URZ, UR47 ;  /* 0x000000ff040073e9 */ /* 0x0005e2000820082f */
[----:B------:R-:W-:Y:S02]  /*43f0*/  NOP ;  /* 0x0000000000007918 */ /* 0x000fe40000000000 */
.L_x_64:
[----:B--2---:R-:W-:Y:S01]  /*4400*/  UIADD3 UR4, UPT, UPT, UR27, 0x1, URZ ;  /* 0x000000011b047890 */ /* 0x004fe2000fffe0ff */
[----:B------:R-:W-:-:S03]  /*4410*/  LOP3.LUT R2, R2, 0x1, RZ, 0x3c, !PT ;  /* 0x0000000102027812 */ /* 0x000fc600078e3cff */
[----:B------:R-:W-:-:S04]  /*4420*/  UISETP.NE.AND UP0, UPT, UR4, 0x2, UPT ;  /* 0x000000020400788c */ /* 0x000fc8000bf05270 */
[----:B------:R-:W-:Y:S02]  /*4430*/  USEL UR5, URZ, 0x1, UP0 ;  /* 0x00000001ff057887 */ /* 0x000fe40008000000 */
[----:B------:R-:W-:-:S04]  /*4440*/  USEL UR27, UR4, URZ, UP0 ;  /* 0x000000ff041b7287 */ /* 0x000fc80008000000 */
[----:B------:R-:W-:Y:S01]  /*4450*/  LOP3.LUT R8, R8, UR5, RZ, 0x3c, !PT ;  /* 0x0000000508087c12 */ /* 0x000fe2000f8e3cff */
[----:B------:R-:W-:Y:S07]  /*4460*/  @P3 BRA `(.L_x_69) ;  /* 0xfffffff800303947 */ /* 0x000fee000383ffff */
[----:B---3--:R-:W2:Y:S01]  /*4470*/  S2UR UR8, SR_CgaCtaId ;  /* 0x00000000000879c3 */ /* 0x008ea20000008800 */
[----:B------:R-:W-:Y:S01]  /*4480*/  ELECT P0, URZ, PT ;  /* 0x0000000000ff782f */ /* 0x000fe20003800000 */
[----:B------:R-:W-:Y:S01]  /*4490*/  HFMA2 R0, -RZ, RZ, 0, 5.9604644775390625e-08 ;  /* 0x00000001ff007431 */ /* 0x000fe200000001ff */
[----:B------:R-:W-:-:S05]  /*44a0*/  UMOV UR4, 0x40 ;  /* 0x0000004000047882 */ /* 0x000fca0000000000 */
[----:B------:R-:W-:Y:S01]  /*44b0*/  UVIRTCOUNT.DEALLOC.SMPOOL 0x80 ;  /* 0x000000800000784c */ /* 0x000fe20000000000 */
[----:B------:R-:W-:Y:S02]  /*44c0*/  UISETP.NE.AND UP0, UPT, UR52, URZ, UPT ;  /* 0x000000ff3400728c */ /* 0x000fe4000bf05270 */
[----:B--2---:R-:W-:-:S09]  /*44d0*/  ULEA UR8, UR8, UR4, 0x18 ;  /* 0x0000000408087291 */ /* 0x004fd2000f8ec0ff */
[----:B------:R2:W-:Y:S01]  /*44e0*/  @P0 STS.U8 [UR8+0x1c], R0 ;  /* 0x00001c00ff000988 */ /* 0x0005e20008000008 */
[----:B------:R-:W-:Y:S05]  /*44f0*/  BRA.U UP0, `(.L_x_70) ;  /* 0x0000000100587547 */ /* 0x000fea000b800000 */
[----:B------:R-:W-:Y:S01]  /*4500*/  UIADD3 UR5, UPT, UPT, UR23, 0xb0, URZ ;  /* 0x000000b017057890 */ /* 0x000fe2000fffe0ff */
[----:B------:R-:W-:-:S03]  /*4510*/  SHF.L.U32 R2, R8, 0x1f, RZ ;  /* 0x0000001f08027819 */ /* 0x000fc600000006ff */
[----:B------:R-:W-:-:S09]  /*4520*/  ULEA UR4, UR27, UR5, 0x3 ;  /* 0x000000051b047291 */ /* 0x000fd2000f8e18ff */
[----:B------:R-:W3:Y:S02]  /*4530*/  SYNCS.PHASECHK.TRANS64.TRYWAIT P0, [UR4], R2 ;  /* 0x00000002ff0075a7 */ /* 0x000ee40008001104 */
[----:B---3--:R-:W-:Y:S05]  /*4540*/  @!P0 BRA `(.L_x_71) ;  /* 0x0000005c00188947 */ /* 0x008fea0003800000 */
.L_x_164:
[----:B------:R-:W-:-:S04]  /*4550*/  UIADD3 UR4, UPT, UPT, UR27, 0x1, URZ ;  /* 0x000000011b047890 */ /* 0x000fc8000fffe0ff */
[----:B------:R-:W-:-:S04]  /*4560*/  UISETP.NE.AND UP1, UPT, UR4, 0x2, UPT ;  /* 0x000000020400788c */ /* 0x000fc8000bf25270 */
[----:B------:R-:W-:Y:S02]  /*4570*/  USEL UR6, URZ, 0x1, UP1 ;  /* 0x00000001ff067887 */ /* 0x000fe40008800000 */
[----:B------:R-:W-:-:S04]  /*4580*/  USEL UR4, UR4, URZ, UP1 ;  /* 0x000000ff04047287 */ /* 0x000fc80008800000 */
[----:B------:R-:W-:Y:S01]  /*4590*/  ULEA UR4, UR4, UR5, 0x3 ;  /* 0x0000000504047291 */ /* 0x000fe2000f8e18ff */
[----:B--2---:R-:W-:-:S04]  /*45a0*/  LOP3.LUT R2, R8, UR6, RZ, 0x3c, !PT ;  /* 0x0000000608027c12 */ /* 0x004fc8000f8e3cff */
[----:B------:R-:W-:Y:S01]  /*45b0*/  SHF.L.U32 R2, R2, 0x1f, RZ ;  /* 0x0000001f02027819 */ /* 0x000fe200000006ff */
[----:B------:R-:W-:-:S04]  /*45c0*/  IMAD.U32 R0, RZ, RZ, UR4 ;  /* 0x00000004ff007e24 */ /* 0x000fc8000f8e00ff */
[----:B------:R2:W3:Y:S03]  /*45d0*/  SYNCS.PHASECHK.TRANS64.TRYWAIT P0, [R0+URZ], R2 ;  /* 0x00000002000075a7 */ /* 0x0004e600080011ff */
[----:B---3--:R-:W-:Y:S05]  /*45e0*/  @!P0 NANOSLEEP.SYNCS 0x989680 ;  /* 0x009896800000895d */ /* 0x008fea0003900000 */
[----:B------:R-:W3:Y:S02]  /*45f0*/  @!P0 SYNCS.PHASECHK.TRANS64 P0, [R0+URZ], R2 ;  /* 0x00000002000085a7 */ /* 0x000ee400080010ff */
[----:B---3--:R-:W-:Y:S05]  /*4600*/  @P0 BRA `(.L_x_72) ;  /* 0x0000000000200947 */ /* 0x008fea0003800000 */
.L_x_73:
[----:B---3--:R3:W4:Y:S02]  /*4610*/  SYNCS.PHASECHK.TRANS64.TRYWAIT P0, [R0+URZ], R2 ;  /* 0x00000002000075a7 */ /* 0x00872400080011ff */
[----:B----4-:R-:W-:Y:S05]  /*4620*/  @!P0 NANOSLEEP.SYNCS 0x989680 ;  /* 0x009896800000895d */ /* 0x010fea0003900000 */
[----:B------:R-:W4:Y:S02]  /*4630*/  @!P0 SYNCS.PHASECHK.TRANS64 P0, [R0+URZ], R2 ;  /* 0x00000002000085a7 */ /* 0x000f2400080010ff */
[----:B----4-:R-:W-:Y:S05]  /*4640*/  @!P0 BRA `(.L_x_73) ;  /* 0xfffffffc00f08947 */ /* 0x010fea000383ffff */
[----:B------:R-:W-:Y:S05]  /*4650*/  BRA `(.L_x_72) ;  /* 0x00000000000c7947 */ /* 0x000fea0003800000 */
.L_x_70:
[----:B------:R-:W-:-:S04]  /*4660*/  UIADD3 UR4, UPT, UPT, UR23, 0xc0, URZ ;  /* 0x000000c017047890 */ /* 0x000fc8000fffe0ff */
[----:B------:R-:W-:-:S09]  /*4670*/  UPRMT UR4, UR51, 0x654, UR4 ;  /* 0x0000065433047896 */ /* 0x000fd20008000004 */
[----:B------:R-:W-:Y:S03]  /*4680*/  SYNCS.ARRIVE.TRANS64.RED.A1T0 RZ, [UR4], RZ ;  /* 0x000000ffffff79a7 */ /* 0x000fe60008100404 */
.L_x_72:
[----:B--23--:R-:W-:Y:S01]  /*4690*/  SHF.L.U32 R2, RZ, 0x1f, RZ ;  /* 0x0000001fff027819 */ /* 0x00cfe200000006ff */
[----:B------:R-:W-:Y:S01]  /*46a0*/  UIADD3 UR4, UPT, UPT, UR23, 0xc0, URZ ;  /* 0x000000c017047890 */ /* 0x000fe2000fffe0ff */
[----:B------:R-:W-:Y:S02]  /*46b0*/  PLOP3.LUT P0, PT, PT, PT, UP0, 0x80, 0x8 ;  /* 0x000000000008781c */ /* 0x000fe40003f0f008 */
[----:B------:R-:W2:Y:S02]  /*46c0*/  SYNCS.PHASECHK.TRANS64.TRYWAIT P1, [UR23+0xc0], R2 ;  /* 0x0000c002ff0075a7 */ /* 0x000ea40008021117 */
[----:B--2---:R-:W-:Y:S09]  /*46d0*/  @!P1 BRA `(.L_x_74) ;  /* 0x0000005800cc9947 */ /* 0x004ff20003800000 */
.L_x_166:
[----:B------:R-:W-:Y:S01]  /*46e0*/  @!UP0 UPRMT UR4, UR51, 0x654, UR4 ;  /* 0x0000065433048896 */ /* 0x000fe20008000004 */
[----:B------:R-:W-:Y:S01]  /*46f0*/  LOP3.LUT R3, R3, 0xffff, RZ, 0xc0, !PT ;  /* 0x0000ffff03037812 */ /* 0x000fe200078ec0ff */
[----:B--2---:R-:W-:-:S03]  /*4700*/  IMAD.MOV.U32 R2, RZ, RZ, 0xffff ;  /* 0x0000ffffff027424 */ /* 0x004fc600078e00ff */
[----:B------:R-:W-:-:S04]  /*4710*/  SHF.R.U32.HI R3, RZ, 0x5, R3 ;  /* 0x00000005ff037819 */ /* 0x000fc80000011603 */
[----:B------:R-:W-:Y:S01]  /*4720*/  @!P0 SYNCS.ARRIVE.TRANS64.RED.A1T0 RZ, [UR4], RZ ;  /* 0x000000ffffff89a7 */ /* 0x000fe20008100404 */
[----:B------:R-:W-:Y:S01]  /*4730*/  NOP ;  /* 0x0000000000007918 */ /* 0x000fe20000000000 */
[----:B------:R-:W2:Y:S01]  /*4740*/  LDS R0, [UR8+0x14] ;  /* 0x00001408ff007984 */ /* 0x000ea20008000800 */
[----:B------:R-:W-:-:S04]  /*4750*/  SHF.L.U32 R2, R2, R3, RZ ;  /* 0x0000000302027219 */ /* 0x000fc800000006ff */
[----:B--2---:R-:W-:-:S04]  /*4760*/  LOP3.LUT R0, R0, R2, RZ, 0xc0, !PT ;  /* 0x0000000200007212 */ /* 0x004fc800078ec0ff */
[----:B------:R-:W-:Y:S01]  /*4770*/  ISETP.NE.AND P0, PT, R0, R2, PT ;  /* 0x000000020000720c */ /* 0x000fe20003f05270 */
[----:B------:R-:W-:-:S05]  /*4780*/  IMAD.MOV.U32 R0, RZ, RZ, 0x1 ;  /* 0x00000001ff007424 */ /* 0x000fca00078e00ff */
[----:B------:R-:W-:-:S07]  /*4790*/  SHF.L.U32 R0, R0, R3, RZ ;  /* 0x0000000300007219 */ /* 0x000fce00000006ff */
[----:B------:R-:W-:Y:S05]  /*47a0*/  @P0 BRA `(.L_x_75) ;  /* 0x00000000005c0947 */ /* 0x000fea0003800000 */
[----:B------:R-:W2:Y:S02]  /*47b0*/  LDS R3, [UR8+0x18] ;  /* 0x00001808ff037984 */ /* 0x000ea40008000800 */
[----:B--2---:R-:W-:-:S04]  /*47c0*/  LOP3.LUT R3, R3, R0, RZ, 0xc0, !PT ;  /* 0x0000000003037212 */ /* 0x004fc800078ec0ff */
[----:B------:R-:W-:-:S13]  /*47d0*/  ISETP.NE.AND P0, PT, R3, R0, PT ;  /* 0x000000000300720c */ /* 0x000fda0003f05270 */
[----:B------:R-:W-:Y:S05]  /*47e0*/  @P0 BRA `(.L_x_76) ;  /* 0x0000000000400947 */ /* 0x000fea0003800000 */
[----:B------:R-:W-:Y:S01]  /*47f0*/  R2UR UR4, R2 ;  /* 0x00000000020472ca */ /* 0x000fe200000e0000 */
[----:B------:R-:W2:Y:S01]  /*4800*/  S2R R3, SR_LANEID ;  /* 0x0000000000037919 */ /* 0x000ea20000000000 */
[----:B------:R-:W-:-:S04]  /*4810*/  LOP3.LUT R0, RZ, R0, RZ, 0x33, !PT ;  /* 0x00000000ff007212 */ /* 0x000fc800078e33ff */
[----:B------:R-:W3:Y:S07]  /*4820*/  REDUX UR6, R0 ;  /* 0x00000000000673c4 */ /* 0x000eee0000000000 */
[----:B------:R-:W-:-:S03]  /*4830*/  ULOP3.LUT UR5, URZ, UR4, URZ, 0x33, !UPT ;  /* 0x00000004ff057292 */ /* 0x000fc6000f8e33ff */
[----:B------:R-:W-:Y:S02]  /*4840*/  VOTEU.ANY UR4, UPT, PT ;  /* 0x0000000000047886 */ /* 0x000fe400038e0100 */
[----:B------:R-:W-:Y:S01]  /*4850*/  UFLO.U32 UR4, UR4 ;  /* 0x00000004000472bd */ /* 0x000fe200080e0000 */
[----:B------:R-:W-:-:S04]  /*4860*/  IMAD.U32 R2, RZ, RZ, UR5 ;  /* 0x00000005ff027e24 */ /* 0x000fc8000f8e00ff */
[----:B------:R-:W4:Y:S02]  /*4870*/  REDUX UR7, R2 ;  /* 0x00000000020773c4 */ /* 0x000f240000000000 */
[----:B------:R1:W-:Y:S01]  /*4880*/  UTCATOMSWS.AND URZ, UR5 ;  /* 0x0000000500ff79e3 */ /* 0x0003e20008000000 */
[----:B---3--:R-:W-:Y:S01]  /*4890*/  IMAD.U32 R0, RZ, RZ, UR6 ;  /* 0x00000006ff007e24 */ /* 0x008fe2000f8e00ff */
[----:B--2---:R-:W-:Y:S01]  /*48a0*/  ISETP.EQ.U32.AND P0, PT, R3, UR4, PT ;  /* 0x0000000403007c0c */ /* 0x004fe2000bf02070 */
[----:B----4-:R-:W-:-:S12]  /*48b0*/  IMAD.U32 R2, RZ, RZ, UR7 ;  /* 0x00000007ff027e24 */ /* 0x010fd8000f8e00ff */
[----:B------:R1:W-:Y:S04]  /*48c0*/  @P0 ATOMS.AND RZ, [UR8+0x14], R2 ;  /* 0x00001402ffff098c */ /* 0x0003e8000a800008 */
[----:B------:R1:W-:Y:S01]  /*48d0*/  @P0 ATOMS.AND RZ, [UR8+0x18], R0 ;  /* 0x00001800ffff098c */ /* 0x0003e2000a800008 */
[----:B------:R-:W-:Y:S05]  /*48e0*/  BRA `(.L_x_77) ;  /* 0x0000000000147947 */ /* 0x000fea0003800000 */
.L_x_76:
[----:B------:R-:W-:Y:S02]  /*48f0*/  MOV R2, 0x4910 ;  /* 0x0000491000027802 */ /* 0x000fe40000000f00 */
[----:B-1---5:R-:W-:Y:S05]  /*4900*/  CALL.REL.NOINC `($__internal_0_$__cuda_sm10x_tcgen05_guardrail_trap_col_being_dealloced_not_returned_by_alloc) ;  /* 0x0000005c00b07944 */ /* 0x022fea0003c00000 */
[----:B------:R-:W-:Y:S05]  /*4910*/  BRA `(.L_x_77) ;  /* 0x0000000000087947 */ /* 0x000fea0003800000 */
.L_x_75:
[----:B------:R-:W-:Y:S02]  /*4920*/  MOV R2, 0x4940 ;  /* 0x0000494000027802 */ /* 0x000fe40000000f00 */
[----:B-1---5:R-:W-:Y:S05]  /*4930*/  CALL.REL.NOINC `($__internal_2_$__cuda_sm10x_tcgen05_guardrail_trap_unallocated_columns_being_dealloced) ;  /* 0x0000005c00bc7944 */ /* 0x022fea0003c00000 */
.L_x_77:
[----:B------:R-:W-:Y:S01]  /*4940*/  NOP ;  /* 0x0000000000007918 */ /* 0x000fe20000000000 */
[----:B-1----:R-:W-:Y:S05]  /*4950*/  EXIT ;  /* 0x000000000000794d */ /* 0x002fea0003800000 */
.L_x_49:
[----:B------:R-:W2:Y:S01]  /*4960*/  LDCU UR5, c[0x0][0x384] ;  /* 0x00007080ff0577ac */ /* 0x000ea20008000800 */
[----:B------:R-:W-:Y:S02]  /*4970*/  UISETP.NE.OR UP0, UPT, UR18, 0x3, !UP3 ;  /* 0x000000031200788c */ /* 0x000fe4000df05670 */
[----:B--2---:R-:W-:-:S07]  /*4980*/  UIADD3 UR5, UPT, UPT, UR5, 0x3f, URZ ;  /* 0x0000003f05057890 */ /* 0x004fce000fffe0ff */
[----:B------:R-:W-:Y:S05]  /*4990*/  BRA.U UP0, `(.L_x_78) ;  /* 0x0000001500807547 */ /* 0x000fea000b800000 */
[----:B------:R-:W-:Y:S01]  /*49a0*/  USHF.R.S32.HI UR4, URZ, 0x1f, UR5 ;  /* 0x0000001fff047899 */ /* 0x000fe20008011405 */
[----:B------:R-:W2:Y:S01]  /*49b0*/  S2UR UR12, SR_CgaCtaId ;  /* 0x00000000000c79c3 */ /* 0x000ea20000008800 */
[----:B------:R-:W3:Y:S01]  /*49c0*/  LDCU UR49, c[0x0][0x370] ;  /* 0x00006e00ff3177ac */ /* 0x000ee20008000800 */
[----:B------:R-:W-:Y:S02]  /*49d0*/  HFMA2 R10, -RZ, RZ, 0, 5.9604644775390625e-08 ;  /* 0x00000001ff0a7431 */ /* 0x000fe400000001ff */
[----:B------:R-:W-:Y:S01]  /*49e0*/  IMAD.MOV.U32 R9, RZ, RZ, RZ ;  /* 0x000000ffff097224 */ /* 0x000fe200078e00ff */
[----:B------:R-:W-:Y:S01]  /*49f0*/  ULEA.HI UR4, UR4, UR5, URZ, 0x6 ;  /* 0x0000000504047291 */ /* 0x000fe2000f8f30ff */
[----:B------:R-:W3:Y:S02]  /*4a00*/  LDCU.128 UR44, c[0x0][0xb10] ;  /* 0x00016200ff2c77ac */ /* 0x000ee40008000c00 */
[----:B------:R-:W4:Y:S01]  /*4a10*/  LDC.64 R14, c[0x0][0x348] ;  /* 0x0000d200ff0e7b82 */ /* 0x000f220000000a00 */
[----:B------:R-:W-:Y:S01]  /*4a20*/  USHF.R.S32.HI UR40, URZ, 0x6, UR4 ;  /* 0x00000006ff287899 */ /* 0x000fe20008011404 */
[----:B------:R-:W1:Y:S05]  /*4a30*/  LDCU UR48, c[0x0][0x374] ;  /* 0x00006e80ff3077ac */ /* 0x000e6a0008000800 */
[----:B------:R-:W-:Y:S01]  /*4a40*/  IMAD.U32 R2, RZ, RZ, UR40 ;  /* 0x00000028ff027e24 */ /* 0x000fe2000f8e00ff */
[----:B------:R-:W2:Y:S04]  /*4a50*/  LDCU.64 UR4, c[0x0][0x888] ;  /* 0x00011100ff0477ac */ /* 0x000ea80008000a00 */
[----:B------:R-:W-:Y:S01]  /*4a60*/  IABS R0, R2 ;  /* 0x0000000200007213 */ /* 0x000fe20000000000 */
[----:B------:R-:W1:Y:S03]  /*4a70*/  LDCU.64 UR42, c[0x0][0x890] ;  /* 0x00011200ff2a77ac */ /* 0x000e660008000a00 */
[----:B------:R-:W-:Y:S01]  /*4a80*/  R2UR UR38, R0 ;  /* 0x00000000002672ca */ /* 0x000fe200000e0000 */
[----:B------:R-:W4:Y:S01]  /*4a90*/  LDCU UR30, c[0x0][0xb0c] ;  /* 0x00016180ff1e77ac */ /* 0x000f220008000800 */
[----:B------:R-:W4:Y:S01]  /*4aa0*/  LDCU UR62, c[0x0][0xb20] ;  /* 0x00016400ff3e77ac */ /* 0x000f220008000800 */
[----:B------:R-:W4:Y:S10]  /*4ab0*/  LDCU UR41, c[0x0][0x388] ;  /* 0x00007100ff2977ac */ /* 0x000f340008000800 */
[----:B------:R-:W4:Y:S01]  /*4ac0*/  I2F.RP R0, UR38 ;  /* 0x0000002600007d06 */ /* 0x000f220008209400 */
[----:B--2---:R-:W-:Y:S01]  /*4ad0*/  UISETP.NE.U32.AND UP0, UPT, UR4, URZ, UPT ;  /* 0x000000ff0400728c */ /* 0x004fe2000bf05070 */
[----:B------:R-:W2:Y:S03]  /*4ae0*/  LDCU UR4, c[0x0][0xb30] ;  /* 0x00016600ff0477ac */ /* 0x000ea60008000800 */
[----:B------:R-:W-:Y:S01]  /*4af0*/  UISETP.NE.AND.EX UP0, UPT, UR5, URZ, UPT, UP0 ;  /* 0x000000ff0500728c */ /* 0x000fe2000bf05300 */
[----:B------:R-:W-:Y:S01]  /*4b00*/  UMOV UR31, 0x400 ;  /* 0x00000400001f7882 */ /* 0x000fe20000000000 */
[----:B---3--:R-:W-:-:S02]  /*4b10*/  UIMAD.WIDE.U32 UR8, UR49, UR44, URZ ;  /* 0x0000002c310872a5 */ /* 0x008fc4000f8e00ff */
[----:B-1----:R-:W-:Y:S01]  /*4b20*/  UIMAD.WIDE.U32 UR10, UR48, UR47, URZ ;  /* 0x0000002f300a72a5 */ /* 0x002fe2000f8e00ff */
[----:B------:R-:W-:Y:S01]  /*4b30*/  UMOV UR6, URZ ;  /* 0x000000ff00067c82 */ /* 0x000fe20008000000 */
[----:B----4-:R-:W1:Y:S01]  /*4b40*/  MUFU.RCP R0, R0 ;  /* 0x0000000000007308 */ /* 0x010e620000001000 */
[----:B------:R-:W-:Y:S02]  /*4b50*/  ULEA UR31, UR12, UR31, 0x18 ;  /* 0x0000001f0c1f7291 */ /* 0x000fe4000f8ec0ff */
[----:B------:R-:W-:Y:S02]  /*4b60*/  UP2UR UR60, UPR, URZ, 0x1 ;  /* 0x00000001ff3c7883 */ /* 0x000fe40008000000 */
[----:B------:R-:W-:Y:S02]  /*4b70*/  UISETP.NE.AND UP0, UPT, UR39, 0x1, UPT ;  /* 0x000000012700788c */ /* 0x000fe4000bf05270 */
[----:B------:R-:W-:Y:S02]  /*4b80*/  UISETP.NE.U32.AND UP0, UPT, UR42, URZ, UPT ;  /* 0x000000ff2a00728c */ /* 0x000fe4000bf05070 */
[----:B------:R-:W-:-:S02]  /*4b90*/  UIADD3 UR56, UPT, UPT, UR31, 0x58, URZ ;  /* 0x000000581f387890 */ /* 0x000fc4000fffe0ff */
[----:B------:R-:W-:Y:S02]  /*4ba0*/  UIADD3 UR54, UPT, UPT, UR31, 0x98, URZ ;  /* 0x000000981f367890 */ /* 0x000fe4000fffe0ff */
[----:B------:R-:W-:Y:S02]  /*4bb0*/  UIADD3 UR33, UPT, UPT, UR31, 0x40, URZ ;  /* 0x000000401f217890 */ /* 0x000fe4000fffe0ff */
[----:B------:R-:W-:Y:S01]  /*4bc0*/  UIADD3 UR25, UPT, UPT, UR31, 0x48, URZ ;  /* 0x000000481f197890 */ /* 0x000fe2000fffe0ff */
[----:B-1----:R-:W-:Y:S01]  /*4bd0*/  VIADD R0, R0, 0xffffffe ;  /* 0x0ffffffe00007836 */ /* 0x002fe20000000000 */
[----:B------:R-:W-:Y:S02]  /*4be0*/  UIADD3 UR17, UPT, UPT, UR31, 0x50, URZ ;  /* 0x000000501f117890 */ /* 0x000fe4000fffe0ff */
[----:B------:R-:W-:Y:S01]  /*4bf0*/  UISETP.GE.AND UP3, UPT, UR39, 0x1, UPT ;  /* 0x000000012700788c */ /* 0x000fe2000bf66270 */
[----:B------:R-:W-:Y:S02]  /*4c00*/  UMOV UR53, UR9 ;  /* 0x0000000900357c82 */ /* 0x000fe40008000000 */
[----:B------:R-:W1:Y:S01]  /*4c10*/  F2I.FTZ.U32.TRUNC.NTZ R0, R0 ;  /* 0x0000000000007305 */ /* 0x000e62000021f000 */
[----:B------:R-:W-:Y:S01]  /*4c20*/  UMOV UR52, UR11 ;  /* 0x0000000b00347c82 */ /* 0x000fe20008000000 */
[----:B------:R-:W-:-:S02]  /*4c30*/  UISETP.NE.AND UP3, UPT, UR30, 0x1, UPT ;  /* 0x000000011e00788c */ /* 0x000fc4000bf65270 */
[----:B------:R-:W-:Y:S02]  /*4c40*/  UISETP.NE.AND.EX UP5, UPT, UR43, URZ, UPT, UP0 ;  /* 0x000000ff2b00728c */ /* 0x000fe4000bfa5300 */
[----:B------:R-:W-:Y:S01]  /*4c50*/  UPLOP3.LUT UP2, UPT, UPT, UPT, UPT, 0x40, 0x4 ;  /* 0x000000000004789c */ /* 0x000fe20003f4e870 */
[----:B------:R-:W3:Y:S01]  /*4c60*/  LDCU.64 UR22, c[0x0][0xb28] ;  /* 0x00016500ff1677ac */ /* 0x000ee20008000a00 */
[----:B------:R-:W-:Y:S02]  /*4c70*/  UPRMT UR56, UR12, 0x654, UR56 ;  /* 0x000006540c387896 */ /* 0x000fe40008000038 */
[----:B------:R-:W-:Y:S01]  /*4c80*/  UPRMT UR54, URZ, 0x654, UR54 ;  /* 0x00000654ff367896 */ /* 0x000fe20008000036 */
[----:B-1----:R-:W-:Y:S01]  /*4c90*/  R2UR UR7, R0 ;  /* 0x00000000000772ca */ /* 0x002fe200000e0000 */
[----:B------:R-:W-:Y:S01]  /*4ca0*/  UPRMT UR59, UR12, 0x654, UR33 ;  /* 0x000006540c3b7896 */ /* 0x000fe20008000021 */
[----:B------:R-:W-:Y:S01]  /*4cb0*/  IABS R0, R2 ;  /* 0x0000000200007213 */ /* 0x000fe20000000000 */
[----:B------:R-:W-:Y:S01]  /*4cc0*/  UPRMT UR58, UR12, 0x654, UR25 ;  /* 0x000006540c3a7896 */ /* 0x000fe20008000019 */
[----:B------:R-:W-:Y:S01]  /*4cd0*/  MOV R2, 0x2000 ;  /* 0x0000200000027802 */ /* 0x000fe20000000f00 */
[----:B------:R-:W-:-:S02]  /*4ce0*/  UPRMT UR57, UR12, 0x654, UR17 ;  /* 0x000006540c397896 */ /* 0x000fc40008000011 */
[----:B------:R-:W-:Y:S01]  /*4cf0*/  IMAD.MOV R0, RZ, RZ, -R0 ;  /* 0x000000ffff007224 */ /* 0x000fe200078e0a00 */
[----:B------:R-:W-:Y:S02]  /*4d00*/  USHF.R.U32.HI UR53, URZ, UR45, UR53 ;  /* 0x0000002dff357299 */ /* 0x000fe40008011635 */
[----:B------:R-:W-:Y:S02]  /*4d10*/  USHF.R.U32.HI UR52, URZ, UR62, UR52 ;  /* 0x0000003eff347299 */ /* 0x000fe40008011634 */
[----:B------:R-:W-:Y:S01]  /*4d20*/  R2UR UR55, R0 ;  /* 0x00000000003772ca */ /* 0x000fe200000e0000 */
[----:B------:R-:W-:Y:S02]  /*4d30*/  UIADD3 UR5, UPT, UPT, URZ, -UR7, URZ ;  /* 0x80000007ff057290 */ /* 0x000fe4000fffe0ff */
[----:B------:R-:W-:Y:S02]  /*4d40*/  UISETP.NE.AND UP3, UPT, UR46, 0x1, UPT ;  /* 0x000000012e00788c */ /* 0x000fe4000bf65270 */
[----:B------:R-:W-:-:S02]  /*4d50*/  UIMAD UR5, UR5, UR38, URZ ;  /* 0x00000026050572a4 */ /* 0x000fc4000f8e02ff */
[----:B--2---:R-:W-:Y:S02]  /*4d60*/  UISETP.NE.AND UP4, UPT, UR4, 0x1, UPT ;  /* 0x000000010400788c */ /* 0x004fe4000bf85270 */
[----:B------:R-:W-:Y:S02]  /*4d70*/  UIMAD.WIDE.U32 UR6, UR7, UR5, UR6 ;  /* 0x00000005070672a5 */ /* 0x000fe4000f8e0006 */
[----:B------:R-:W-:Y:S02]  /*4d80*/  UISETP.NE.AND UP0, UPT, UR41, URZ, UPT ;  /* 0x000000ff2900728c */ /* 0x000fe4000bf05270 */
[----:B------:R-:W-:-:S03]  /*4d90*/  UISETP.NE.AND UP6, UPT, UR40, URZ, UPT ;  /* 0x000000ff2800728c */ /* 0x000fc6000bfc5270 */
[----:B---3--:R-:W-:-:S08]  /*4da0*/  UMOV UR51, UR7 ;  /* 0x0000000700337c82 */ /* 0x008fd00008000000 */
.L_x_89:
[----:B------:R-:W-:Y:S04]  /*4db0*/  SHF.L.U32 R3, R9, 0x1f, RZ ;  /* 0x0000001f09037819 */ /* 0x000fe800000006ff */
[----:B-1----:R-:W1:Y:S02]  /*4dc0*/  SYNCS.PHASECHK.TRANS64.TRYWAIT P0, [UR31+0x90], R3 ;  /* 0x00009003ff0075a7 */ /* 0x002e64000800111f */
[----:B-1----:R-:W-:Y:S05]  /*4dd0*/  @!P0 BRA `(.L_x_79) ;  /* 0x0000005400248947 */ /* 0x002fea0003800000 */
.L_x_168:
[----:B------:R-:W2:Y:S01]  /*4de0*/  LDS.128 R4, [UR31+0xd0] ;  /* 0x0000d01fff047984 */ /* 0x000ea20008000c00 */
[----:B------:R-:W-:Y:S01]  /*4df0*/  UISETP.GE.AND UP0, UPT, UR39, 0x1, UPT ;  /* 0x000000012700788c */ /* 0x000fe2000bf06270 */
[----:B------:R-:W-:Y:S01]  /*4e00*/  @!PT LDS RZ, [RZ] ;  /* 0x00000000fffff984 */ /* 0x000fe20000000800 */
[----:B------:R-:W-:Y:S01]  /*4e10*/  @!PT LDS RZ, [RZ] ;  /* 0x00000000fffff984 */ /* 0x000fe20000000800 */
[----:B------:R-:W-:Y:S01]  /*4e20*/  @!PT LDS RZ, [RZ] ;  /* 0x00000000fffff984 */ /* 0x000fe20000000800 */
[----:B------:R-:W-:Y:S01]  /*4e30*/  @!PT LDS RZ, [RZ] ;  /* 0x00000000fffff984 */ /* 0x000fe20000000800 */
[----:B------:R3:W-:Y:S06]  /*4e40*/  MEMBAR.ALL.CTA ;  /* 0x0000000000007992 */ /* 0x0007ec0000008000 */
[----:B---3--:R-:W3:Y:S02]  /*4e50*/  FENCE.VIEW.ASYNC.S ;  /* 0x00000000000073c6 */ /* 0x008ee40000000000 */
[----:B---3--:R-:W-:Y:S01]  /*4e60*/  SYNCS.ARRIVE.TRANS64.RED.A1T0 RZ, [UR54], RZ ;  /* 0x000000ffffff79a7 */ /* 0x008fe20008100436 */
[----:B--2---:R-:W-:Y:S11]  /*4e70*/  LOP3.LUT P0, RZ, R6, 0x1, RZ, 0xc0, !PT ;  /* 0x0000000106ff7812 */ /* 0x004ff6000780c0ff */
[----:B------:R-:W-:Y:S02]  /*4e80*/  @!UPT UIADD3 URZ, UPT, UPT, URZ, URZ, URZ ;  /* 0x000000fffffff290 */ /* 0x000fe4000fffe0ff */
[----:B------:R-:W-:Y:S01]  /*4e90*/  VOTEU.ANY UP3, P0 ;  /* 0x0000000000ff7886 */ /* 0x000fe20000060100 */
[----:B------:R-:W-:Y:S11]  /*4ea0*/  PLOP3.LUT P0, PT, PT, PT, UP3, 0x80, 0x8 ;  /* 0x000000000008781c */ /* 0x000ff60003f0f038 */
[----:B------:R-:W-:Y:S02]  /*4eb0*/  @!UPT UIADD3 URZ, UPT, UPT, URZ, URZ, URZ ;  /* 0x000000fffffff290 */ /* 0x000fe4000fffe0ff */
[----:B-1----:R-:W-:Y:S02]  /*4ec0*/  @P0 MOV R3, R4 ;  /* 0x0000000400030202 */ /* 0x002fe40000000f00 */
[----:B------:R-:W-:Y:S02]  /*4ed0*/  @P0 LOP3.LUT R0, R5, 0xffff, RZ, 0xc0, !PT ;  /* 0x0000ffff05000812 */ /* 0x000fe400078ec0ff */
[----:B------:R-:W-:Y:S02]  /*4ee0*/  @P0 R2UR UR5, R3 ;  /* 0x00000000030502ca */ /* 0x000fe400000e0000 */
[----:B------:R-:W-:Y:S11]  /*4ef0*/  @P0 R2UR UR4, R0 ;  /* 0x00000000000402ca */ /* 0x000ff600000e0000 */
[----:B------:R-:W-:Y:S02]  /*4f00*/  @UP3 UMOV UR15, UR5 ;  /* 0x00000005000f3c82 */ /* 0x000fe40008000000 */
[----:B------:R-:W-:Y:S01]  /*4f10*/  @UP3 UMOV UR14, UR4 ;  /* 0x00000004000e3c82 */ /* 0x000fe20008000000 */
[----:B------:R-:W-:Y:S05]  /*4f20*/  BRA.U !UP0, `(.L_x_80) ;  /* 0x0000000108c07547 */ /* 0x000fea000b800000 */
[----:B------:R-:W-:Y:S02]  /*4f30*/  UIMAD.WIDE.U32 UR8, UR14, UR47, URZ ;  /* 0x0000002f0e0872a5 */ /* 0x000fe4000f8e00ff */
[----:B------:R-:W-:Y:S02]  /*4f40*/  UP2UR UR16, UPR, URZ, 0x4 ;  /* 0x00000004ff107883 */ /* 0x000fe40008000000 */
[----:B------:R-:W-:Y:S02]  /*4f50*/  UISETP.NE.AND UP2, UPT, UR46, 0x1, UPT ;  /* 0x000000012e00788c */ /* 0x000fe4000bf45270 */
[----:B------:R-:W-:Y:S02]  /*4f60*/  UIMAD.WIDE.U32 UR10, UR15, UR44, URZ ;  /* 0x0000002c0f0a72a5 */ /* 0x000fe4000f8e00ff */
[----:B------:R-:W-:Y:S02]  /*4f70*/  USEL UR4, UR48, UR52, !UP2 ;  /* 0x0000003430047287 */ /* 0x000fe4000d000000 */
[----:B------:R-:W-:Y:S02]  /*4f80*/  UISETP.NE.AND UP0, UPT, UR30, 0x1, UPT ;  /* 0x000000011e00788c */ /* 0x000fe4000bf05270 */
[----:B------:R-:W-:Y:S02]  /*4f90*/  UP2UR UR21, UPR, URZ, 0x2 ;  /* 0x00000002ff157883 */ /* 0x000fe40008000000 */
[----:B------:R-:W-:Y:S02]  /*4fa0*/  UISETP.NE.AND UP1, UPT, UR39, 0x1, UPT ;  /* 0x000000012700788c */ /* 0x000fe4000bf25270 */
[----:B------:R-:W-:Y:S02]  /*4fb0*/  UIMAD.WIDE.U32 UR12, UR4, UR22, URZ ;  /* 0x00000016040c72a5 */ /* 0x000fe4000f8e00ff */
[----:B------:R-:W-:Y:S01]  /*4fc0*/  USEL UR7, UR49, UR53, !UP0 ;  /* 0x0000003531077287 */ /* 0x000fe2000c000000 */
[----:B------:R-:W-:Y:S02]  /*4fd0*/  UMOV UR5, UR9 ;  /* 0x0000000900057c82 */ /* 0x000fe40008000000 */
[----:B------:R-:W-:Y:S02]  /*4fe0*/  USHF.R.U32.HI UR6, URZ, UR62, UR5 ;  /* 0x0000003eff067299 */ /* 0x000fe40008011605 */
[----:B------:R-:W-:Y:S02]  /*4ff0*/  UIMAD.WIDE.U32 UR18, UR7, UR22, URZ ;  /* 0x00000016071272a5 */ /* 0x000fe4000f8e00ff */
[----:B------:R-:W-:Y:S02]  /*5000*/  USEL UR6, UR14, UR6, !UP2 ;  /* 0x000000060e067287 */ /* 0x000fe4000d000000 */
[----:B------:R-:W-:Y:S01]  /*5010*/  UISETP.NE.AND UP2, UPT, UR16, URZ, UPT ;  /* 0x000000ff1000728c */ /* 0x000fe2000bf45270 */
[----:B------:R-:W-:Y:S01]  /*5020*/  UMOV UR5, UR11 ;  /* 0x0000000b00057c82 */ /* 0x000fe20008000000 */
[----:B------:R-:W-:Y:S02]  /*5030*/  UIMAD.WIDE.U32 UR10, UR6, UR22, URZ ;  /* 0x00000016060a72a5 */ /* 0x000fe4000f8e00ff */
[----:B------:R-:W-:Y:S03]  /*5040*/  USHF.R.U32.HI UR8, URZ, UR45, UR5 ;  /* 0x0000002dff087299 */ /* 0x000fe60008011605 */
[----:B------:R-:W-:Y:S02]  /*5050*/  UMOV UR5, UR13 ;  /* 0x0000000d00057c82 */ /* 0x000fe40008000000 */
[----:B------:R-:W-:Y:S03]  /*5060*/  @UP1 USHF.R.U32.HI UR4, URZ, UR23, UR5 ;  /* 0x00000017ff041299 */ /* 0x000fe60008011605 */
[----:B------:R-:W-:Y:S01]  /*5070*/  UMOV UR5, UR19 ;  /* 0x0000001300057c82 */ /* 0x000fe20008000000 */
[----:B------:R-:W-:Y:S02]  /*5080*/  UIMAD UR4, UR39, UR4, URZ ;  /* 0x00000004270472a4 */ /* 0x000fe4000f8e02ff */
[----:B------:R-:W-:Y:S02]  /*5090*/  @UP1 USHF.R.U32.HI UR7, URZ, UR23, UR5 ;  /* 0x00000017ff071299 */ /* 0x000fe40008011605 */
[----:B------:R-:W-:Y:S02]  /*50a0*/  USEL UR5, UR15, UR8, !UP0 ;  /* 0x000000080f057287 */ /* 0x000fe4000c000000 */
[----:B------:R-:W-:Y:S02]  /*50b0*/  UIMAD UR8, UR39, UR7, URZ ;  /* 0x00000007270872a4 */ /* 0x000fe4000f8e02ff */
[----:B------:R-:W-:Y:S03]  /*50c0*/  UISETP.GE.AND UP0, UPT, UR6, UR4, UPT ;  /* 0x000000040600728c */ /* 0x000fe6000bf06270 */
[----:B------:R-:W-:Y:S01]  /*50d0*/  UMOV UR4, UR11 ;  /* 0x0000000b00047c82 */ /* 0x000fe20008000000 */
[----:B------:R-:W-:Y:S02]  /*50e0*/  UISETP.GE.OR UP0, UPT, UR5, UR8, UP0 ;  /* 0x000000080500728c */ /* 0x000fe40008706670 */
[----:B------:R-:W-:Y:S02]  /*50f0*/  USHF.R.U32.HI UR4, URZ, UR23, UR4 ;  /* 0x00000017ff047299 */ /* 0x000fe40008011604 */
[----:B------:R-:W-:Y:S02]  /*5100*/  UIMAD.WIDE.U32 UR8, UR5, UR22, URZ ;  /* 0x00000016050872a5 */ /* 0x000fe4000f8e00ff */
[----:B------:R-:W-:Y:S04]  /*5110*/  USEL UR10, UR6, UR4, !UP1 ;  /* 0x00000004060a7287 */ /* 0x000fe8000c800000 */
[----:B------:R-:W-:Y:S01]  /*5120*/  UIADD3 UR11, UPT, UPT, -UR10, URZ, URZ ;  /* 0x000000ff0a0b7290 */ /* 0x000fe2000fffe1ff */
[----:B------:R-:W-:Y:S02]  /*5130*/  @!UP0 UMOV UR4, UR9 ;  /* 0x0000000900048c82 */ /* 0x000fe40008000000 */
[----:B------:R-:W-:Y:S02]  /*5140*/  @!UP0 USHF.R.U32.HI UR4, URZ, UR23, UR4 ;  /* 0x00000017ff048299 */ /* 0x000fe40008011604 */
[----:B------:R-:W-:Y:S02]  /*5150*/  UIMAD UR8, UR39, UR11, UR6 ;  /* 0x0000000b270872a4 */ /* 0x000fe4000f8e0206 */
[----:B------:R-:W-:Y:S02]  /*5160*/  @!UP0 USEL UR4, UR5, UR4, !UP1 ;  /* 0x0000000405048287 */ /* 0x000fe4000c800000 */
[----:B------:R-:W-:Y:S02]  /*5170*/  UISETP.NE.AND UP1, UPT, UR21, URZ, UPT ;  /* 0x000000ff1500728c */ /* 0x000fe4000bf25270 */
[----:B------:R-:W-:Y:S02]  /*5180*/  @!UP0 UIMAD UR8, UR7, UR8, UR4 ;  /* 0x00000008070882a4 */ /* 0x000fe4000f8e0204 */
[----:B------:R-:W-:Y:S02]  /*5190*/  @!UP0 UIADD3 UR9, UPT, UPT, UR10, -UR4, URZ ;  /* 0x800000040a098290 */ /* 0x000fe4000fffe0ff */
[----:B------:R-:W-:Y:S02]  /*51a0*/  UIADD3 UR4, UPT, UPT, -UR5, URZ, URZ ;  /* 0x000000ff05047290 */ /* 0x000fe4000fffe1ff */
[----:B------:R-:W-:Y:S02]  /*51b0*/  UIADD3 UR7, UPT, UPT, -UR6, URZ, URZ ;  /* 0x000000ff06077290 */ /* 0x000fe4000fffe1ff */
[----:B------:R-:W-:Y:S02]  /*51c0*/  @!UP0 UIMAD UR6, UR9, UR39, UR5 ;  /* 0x00000027090682a4 */ /* 0x000fe4000f8e0205 */
[----:B------:R-:W-:Y:S02]  /*51d0*/  UIMAD UR15, UR30, UR4, UR15 ;  /* 0x000000041e0f72a4 */ /* 0x000fe4000f8e020f */
[----:B------:R-:W-:Y:S01]  /*51e0*/  UIMAD UR4, UR46, UR7, UR14 ;  /* 0x000000072e0472a4 */ /* 0x000fe2000f8e020e */
[----:B------:R-:W-:Y:S02]  /*51f0*/  @!UP0 UMOV UR5, UR8 ;  /* 0x0000000800058c82 */ /* 0x000fe40008000000 */
[----:B------:R-:W-:Y:S02]  /*5200*/  UIMAD UR15, UR5, UR30, UR15 ;  /* 0x0000001e050f72a4 */ /* 0x000fe4000f8e020f */
[----:B------:R-:W-:Y:S11]  /*5210*/  UIMAD UR14, UR6, UR46, UR4 ;  /* 0x0000002e060e72a4 */ /* 0x000ff6000f8e0204 */
[----:B------:R-:W-:Y:S01]  /*5220*/  @!UPT UIADD3 URZ, UPT, UPT, URZ, URZ, URZ ;  /* 0x000000fffffff290 */ /* 0x000fe2000fffe0ff */
.L_x_80:
[----:B------:R-:W1:Y:S01]  /*5230*/  @!UP4 LDCU.128 UR8, c[0x0][0xb10] ;  /* 0x00016200ff08c7ac */ /* 0x000e620008000c00 */
[----:B------:R-:W-:Y:S04]  /*5240*/  MOV R0, UR20 ;  /* 0x0000001400007c02 */ /* 0x000fe80008000f00 */
[----:B------:R-:W-:Y:S01]  /*5250*/  IABS R0, R0 ;  /* 0x0000000000007213 */ /* 0x000fe20000000000 */
[----:B------:R-:W2:Y:S01]  /*5260*/  @!UP4 LDCU UR5, c[0x0][0xb0c] ;  /* 0x00016180ff05c7ac */ /* 0x000ea20008000800 */
[----:B------:R-:W3:Y:S01]  /*5270*/  @!UP4 LDCU UR4, c[0x0][0xb20] ;  /* 0x00016400ff04c7ac */ /* 0x000ee20008000800 */
[----:B-1----:R-:W-:Y:S04]  /*5280*/  UIMAD.WIDE.U32 UR6, UR15, UR8, URZ ;  /* 0x000000080f0672a5 */ /* 0x002fe8000f8e00ff */
[----:B------:R-:W-:Y:S02]  /*5290*/  @!UP4 USHF.R.U32.HI UR7, URZ, UR9, UR7 ;  /* 0x00000009ff07c299 */ /* 0x000fe40008011607 */
[----:B------:R-:W-:Y:S02]  /*52a0*/  UIMAD.WIDE.U32 UR8, UR14, UR11, URZ ;  /* 0x0000000b0e0872a5 */ /* 0x000fe4000f8e00ff */
[----:B--2---:R-:W-:Y:S04]  /*52b0*/  @!UP4 UISETP.NE.AND UP0, UPT, UR5, 0x1, UPT ;  /* 0x000000010500c88c */ /* 0x004fe8000bf05270 */
[----:B------:R-:W-:Y:S02]  /*52c0*/  @!UP4 USEL UR7, UR15, UR7, !UP0 ;  /* 0x000000070f07c287 */ /* 0x000fe4000c000000 */
[----:B------:R-:W-:Y:S01]  /*52d0*/  @!UP4 UISETP.NE.AND UP0, UPT, UR10, 0x1, UPT ;  /* 0x000000010a00c88c */ /* 0x000fe2000bf05270 */
[----:B------:R-:W-:Y:S02]  /*52e0*/  @!UP4 UMOV UR6, UR9 ;  /* 0x000000090006cc82 */ /* 0x000fe40008000000 */
[----:B---3--:R-:W-:Y:S04]  /*52f0*/  @!UP4 USHF.R.U32.HI UR6, URZ, UR4, UR6 ;  /* 0x00000004ff06c299 */ /* 0x008fe80008011606 */
[----:B------:R-:W-:Y:S04]  /*5300*/  @!UP4 USEL UR6, UR14, UR6, !UP0 ;  /* 0x000000060e06c287 */ /* 0x000fe8000c000000 */
[----:B------:R-:W-:Y:S02]  /*5310*/  @!UP4 UIADD3 UR4, UPT, UPT, -UR7, UR6, URZ ;  /* 0x000000060704c290 */ /* 0x000fe4000fffe1ff */
[----:B------:R-:W-:Y:S02]  /*5320*/  @!UP4 UIADD3 UR6, UPT, UPT, UR7, -UR6, URZ ;  /* 0x800000060706c290 */ /* 0x000fe4000fffe0ff */
[----:B------:R-:W-:Y:S02]  /*5330*/  @!UP4 UIMAD UR15, UR4, UR5, UR15 ;  /* 0x00000005040fc2a4 */ /* 0x000fe4000f8e020f */
[----:B------:R-:W-:Y:S01]  /*5340*/  @!UP4 UIMAD UR14, UR6, UR10, UR14 ;  /* 0x0000000a060ec2a4 */ /* 0x000fe2000f8e020e */
[----:B------:R-:W-:Y:S11]  /*5350*/  BRA.U UP2, `(.L_x_81) ;  /* 0x0000000102107547 */ /* 0x000ff6000b800000 */
[----:B------:R-:W-:Y:S04]  /*5360*/  MOV R8, UR61 ;  /* 0x0000003d00087c02 */ /* 0x000fe80008000f00 */
[----:B------:R-:W-:Y:S04]  /*5370*/  SHF.L.U32 R8, R8, 0x1f, RZ ;  /* 0x0000001f08087819 */ /* 0x000fe800000006ff */
[----:B------:R-:W1:Y:S02]  /*5380*/  SYNCS.PHASECHK.TRANS64.TRYWAIT P1, [UR31+0x88], R8 ;  /* 0x00008808ff0075a7 */ /* 0x000e64000802111f */
[----:B-1----:R-:W-:Y:S05]  /*5390*/  @!P1 BRA `(.L_x_82) ;  /* 0x0000004c00cc9947 */ /* 0x002fea0003800000 */
.L_x_81:
[----:B------:R-:W-:Y:S01]  /*53a0*/  UISETP.NE.AND UP2, UPT, UR41, URZ, UPT ;  /* 0x000000ff2900728c */ /* 0x000fe2000bf45270 */
[----:B------:R-:W-:Y:S01]  /*53b0*/  R2UR UR4, R0 ;  /* 0x00000000000472ca */ /* 0x000fe200000e0000 */
[----:B------:R-:W-:Y:S01]  /*53c0*/  USHF.L.U32 UR35, UR26, 0x7, URZ ;  /* 0x000000071a237899 */ /* 0x000fe200080006ff */
[----:B-1----:R-:W-:Y:S05]  /*53d0*/  IMAD.U32 R8, RZ, RZ, UR41 ;  /* 0x00000029ff087e24 */ /* 0x002fea000f8e00ff */
[----:B------:R-:W-:Y:S04]  /*53e0*/  IABS R8, R8 ;  /* 0x0000000800087213 */ /* 0x000fe80000000000 */
[----:B------:R-:W1:Y:S02]  /*53f0*/  I2F.RP R12, R8 ;  /* 0x00000008000c7306 */ /* 0x000e640000209400 */
[----:B------:R-:W-:Y:S07]  /*5400*/  UIMAD.WIDE.U32 UR6, UR51, UR4, URZ ;  /* 0x00000004330672a5 */ /* 0x000fee000f8e00ff */
[----:B------:R-:W-:Y:S02]  /*5410*/  UMOV UR36, UR7 ;  /* 0x0000000700247c82 */ /* 0x000fe40008000000 */
[----:B------:R-:W-:Y:S04]  /*5420*/  UIMAD UR4, UR36, UR55, UR4 ;  /* 0x00000037240472a4 */ /* 0x000fe8000f8e0204 */
[----:B------:R-:W-:Y:S01]  /*5430*/  UISETP.GT.U32.AND UP0, UPT, UR38, UR4, UPT ;  /* 0x000000042600728c */ /* 0x000fe2000bf04070 */
[----:B-1----:R-:W1:Y:S10]  /*5440*/  MUFU.RCP R12, R12 ;  /* 0x0000000c000c7308 */ /* 0x002e740000001000 */
[----:B------:R-:W-:Y:S02]  /*5450*/  @!UP0 UIADD3 UR4, UPT, UPT, UR4, -UR38, URZ ;  /* 0x8000002604048290 */ /* 0x000fe4000fffe0ff */
[----:B------:R-:W-:Y:S02]  /*5460*/  @!UP0 UIADD3 UR36, UPT, UPT, UR36, 0x1, URZ ;  /* 0x0000000124248890 */ /* 0x000fe4000fffe0ff */
[----:B------:R-:W-:Y:S02]  /*5470*/  UISETP.GE.U32.AND UP0, UPT, UR4, UR38, UPT ;  /* 0x000000260400728c */ /* 0x000fe4000bf06070 */
[----:B------:R-:W-:Y:S01]  /*5480*/  ULOP3.LUT UR4, UR20, UR40, URZ, 0x3c, !UPT ;  /* 0x0000002814047292 */ /* 0x000fe2000f8e3cff */
[----:B-1----:R-:W-:Y:S04]  /*5490*/  VIADD R12, R12, 0xffffffe ;  /* 0x0ffffffe0c0c7836 */ /* 0x002fe80000000000 */
[----:B------:R-:W1:Y:S04]  /*54a0*/  F2I.FTZ.U32.TRUNC.NTZ R13, R12 ;  /* 0x0000000c000d7305 */ /* 0x000e68000021f000 */
[----:B------:R-:W-:Y:S02]  /*54b0*/  @UP0 UIADD3 UR36, UPT, UPT, UR36, 0x1, URZ ;  /* 0x0000000124240890 */ /* 0x000fe4000fffe0ff */
[----:B------:R-:W-:Y:S01]  /*54c0*/  UISETP.GE.AND UP0, UPT, UR4, URZ, UPT ;  /* 0x000000ff0400728c */ /* 0x000fe2000bf06270 */
[--C-:B-1----:R-:W-:Y:S10]  /*54d0*/  IMAD.MOV R3, RZ, RZ, -R13.reuse ;  /* 0x000000ffff037224 */ /* 0x102ff400078e0a0d */
[----:B------:R-:W-:Y:S01]  /*54e0*/  @!UP0 UIADD3 UR36, UPT, UPT, -UR36, URZ, URZ ;  /* 0x000000ff24248290 */ /* 0x000fe2000fffe1ff */
[----:B------:R-:W-:Y:S01]  /*54f0*/  IMAD.MOV.U32 R12, RZ, RZ, RZ ;  /* 0x000000ffff0c7224 */ /* 0x000fe200078e00ff */
[----:B------:R-:W-:Y:S01]  /*5500*/  @!UP6 ULOP3.LUT UR36, URZ, UR40, URZ, 0x33, !UPT ;  /* 0x00000028ff24e292 */ /* 0x000fe2000f8e33ff */
[----:B------:R-:W-:Y:S03]  /*5510*/  IMAD R3, R3, R8, RZ ;  /* 0x0000000803037224 */ /* 0x000fe600078e02ff */
[----:B------:R-:W-:Y:S01]  /*5520*/  ULOP3.LUT UR4, UR36, UR41, URZ, 0x3c, !UPT ;  /* 0x0000002924047292 */ /* 0x000fe2000f8e3cff */
[----:B------:R-:W-:Y:S01]  /*5530*/  IMAD.HI.U32 R13, R13, R3, R12 ;  /* 0x000000030d0d7227 */ /* 0x000fe200078e000c */
[----:B------:R-:W-:Y:S02]  /*5540*/  MOV R0, UR36 ;  /* 0x0000002400007c02 */ /* 0x000fe40008000f00 */
[----:B------:R-:W-:Y:S02]  /*5550*/  UISETP.GE.AND UP0, UPT, UR4, URZ, UPT ;  /* 0x000000ff0400728c */ /* 0x000fe4000bf06270 */
[----:B------:R-:W-:Y:S01]  /*5560*/  IABS R0, R0 ;  /* 0x0000000000007213 */ /* 0x000fe20000000000 */
[----:B------:R-:W-:Y:S04]  /*5570*/  UIADD3 UR4, UPT, UPT, -UR36, URZ, URZ ;  /* 0x000000ff24047290 */ /* 0x000fe8000fffe1ff */
[----:B------:R-:W-:Y:S01]  /*5580*/  IMAD.HI.U32 R13, R13, R0, RZ ;  /* 0x000000000d0d7227 */ /* 0x000fe200078e00ff */
[----:B------:R-:W-:Y:S03]  /*5590*/  UIMAD UR4, UR40, UR4, UR20 ;  /* 0x00000004280472a4 */ /* 0x000fe6000f8e0214 */
[----:B------:R-:W-:Y:S01]  /*55a0*/  IMAD.MOV R3, RZ, RZ, -R13 ;  /* 0x000000ffff037224 */ /* 0x000fe200078e0a0d */
[----:B------:R-:W-:Y:S03]  /*55b0*/  USHF.L.U32 UR34, UR4, 0x6, URZ ;  /* 0x0000000604227899 */ /* 0x000fe600080006ff */
[C---:B------:R-:W-:Y:S05]  /*55c0*/  IMAD R0, R8.reuse, R3, R0 ;  /* 0x0000000308007224 */ /* 0x040fea00078e0200 */
[----:B------:R-:W-:Y:S11]  /*55d0*/  ISETP.GT.U32.AND P1, PT, R8, R0, PT ;  /* 0x000000000800720c */ /* 0x000ff60003f24070 */
[----:B------:R-:W-:Y:S02]  /*55e0*/  @!UPT UIADD3 URZ, UPT, UPT, URZ, URZ, URZ ;  /* 0x000000fffffff290 */ /* 0x000fe4000fffe0ff */
[-C--:B------:R-:W-:Y:S01]  /*55f0*/  @!P1 IADD3 R0, PT, PT, R0, -R8.reuse, RZ ;  /* 0x8000000800009210 */ /* 0x080fe20007ffe0ff */
[----:B------:R-:W-:Y:S01]  /*5600*/  @!P1 VIADD R13, R13, 0x1 ;  /* 0x000000010d0d9836 */ /* 0x000fe20000000000 */
[----:B------:R-:W-:Y:S02]  /*5610*/  ISETP.NE.U32.AND P1, PT, RZ, UR42, PT ;  /* 0x0000002aff007c0c */ /* 0x000fe4000bf25070 */
[----:B------:R-:W-:Y:S02]  /*5620*/  ISETP.GE.U32.AND P2, PT, R0, R8, PT ;  /* 0x000000080000720c */ /* 0x000fe40003f46070 */
[----:B------:R-:W-:Y:S02]  /*5630*/  ISETP.NE.AND.EX P1, PT, RZ, UR43, PT, P1 ;  /* 0x0000002bff007c0c */ /* 0x000fe4000bf25310 */
[----:B------:R-:W-:Y:S09]  /*5640*/  SHF.L.U32 R8, R10, 0x1f, RZ ;  /* 0x0000001f0a087819 */ /* 0x000ff200000006ff */
[----:B------:R-:W-:Y:S04]  /*5650*/  @P2 IADD3 R13, PT, PT, R13, 0x1, RZ ;  /* 0x000000010d0d2810 */ /* 0x000fe80007ffe0ff */
[----:B------:R-:W-:Y:S11]  /*5660*/  R2UR UR37, R13 ;  /* 0x000000000d2572ca */ /* 0x000ff600000e0000 */
[----:B------:R-:W-:Y:S02]  /*5670*/  @!UPT UIADD3 URZ, UPT, UPT, URZ, URZ, URZ ;  /* 0x000000fffffff290 */ /* 0x000fe4000fffe0ff */
[----:B------:R-:W-:Y:S02]  /*5680*/  @!UP0 UIADD3 UR37, UPT, UPT, -UR37, URZ, URZ ;  /* 0x000000ff25258290 */ /* 0x000fe4000fffe1ff */
[----:B------:R-:W-:Y:S04]  /*5690*/  @!UP2 ULOP3.LUT UR37, URZ, UR41, URZ, 0x33, !UPT ;  /* 0x00000029ff25a292 */ /* 0x000fe8000f8e33ff */
[----:B------:R-:W-:Y:S04]  /*56a0*/  UIADD3 UR5, UPT, UPT, -UR37, URZ, URZ ;  /* 0x000000ff25057290 */ /* 0x000fe8000fffe1ff */
[----:B------:R-:W-:Y:S01]  /*56b0*/  UIMAD UR36, UR41, UR5, UR36 ;  /* 0x00000005292472a4 */ /* 0x000fe2000f8e0224 */
[----:B------:R-:W-:Y:S11]  /*56c0*/  BRA.U !UP5, `(.L_x_83) ;  /* 0x000000010d387547 */ /* 0x000ff6000b800000 */
[----:B------:R-:W-:Y:S01]  /*56d0*/  UISETP.NE.AND UP1, UPT, UR60, URZ, UPT ;  /* 0x000000ff3c00728c */ /* 0x000fe2000bf25270 */
[----:B------:R-:W-:Y:S01]  /*56e0*/  HFMA2 R0, -RZ, RZ, 0, 5.9604644775390625e-08 ;  /* 0x00000001ff007431 */ /* 0x000fe200000001ff */
[----:B------:R-:W1:Y:S01]  /*56f0*/  LDCU.64 UR8, c[0x0][0x358] ;  /* 0x00006b00ff0877ac */ /* 0x000e620008000a00 */
[----:B------:R-:W-:Y:S03]  /*5700*/  IMAD.MOV.U32 R59, RZ, RZ, 0x1 ;  /* 0x00000001ff3b7424 */ /* 0x000fe600078e00ff */
[----:B------:R-:W-:Y:S05]  /*5710*/  PLOP3.LUT P2, PT, PT, PT, UP1, 0x80, 0x8 ;  /* 0x000000000008781c */ /* 0x000fea0003f4f018 */
[----:B------:R-:W2:Y:S01]  /*5720*/  @UP1 LDCU.64 UR4, c[0x0][0x888] ;  /* 0x00011100ff0417ac */ /* 0x000ea20008000a00 */
[----:B------:R-:W-:Y:S07]  /*5730*/  @UP1 UIMAD UR6, UR50, UR42, URZ ;  /* 0x0000002a320612a4 */ /* 0x000fee000f8e02ff */
[----:B------:R-:W-:Y:S01]  /*5740*/  @!P2 PRMT R59, R0, 0x7610, R59 ;  /* 0x00007610003ba816 */ /* 0x000fe2000000003b */
[----:B--2---:R-:W-:Y:S06]  /*5750*/  @UP1 UIMAD.WIDE UR4, UR6, 0x4, UR4 ;  /* 0x00000004060418a5 */ /* 0x004fec000f8e0204 */
[----:B------:R-:W-:Y:S01]  /*5760*/  IMAD.U32 R12, RZ, RZ, UR4 ;  /* 0x00000004ff0c7e24 */ /* 0x000fe2000f8e00ff */
[----:B------:R-:W-:Y:S04]  /*5770*/  MOV R13, UR5 ;  /* 0x00000005000d7c02 */ /* 0x000fe80008000f00 */
[----:B------:R-:W2:Y:S01]  /*5780*/  @!UP1 LDCU UR4, c[0x0][0x880] ;  /* 0x00011000ff0497ac */ /* 0x000ea20008000800 */
[----:B-1---5:R1:W5:Y:S02]  /*5790*/  @P2 LDG.E R27, desc[UR8][R12.64] ;  /* 0x000000080c1b2981 */ /* 0x022364000c1e1900 */
[----:B-12---:R-:W-:Y:S07]  /*57a0*/  @!P2 IMAD.U32 R27, RZ, RZ, UR4 ;  /* 0x00000004ff1bae24 */ /* 0x006fee000f8e00ff */
.L_x_83:
[----:B-----5:R-:W-:Y:S01]  /*57b0*/  @!P1 FSETP.EQ.AND P3, PT, R27, RZ, PT ;  /* 0x000000ff1b00920b */ /* 0x020fe20003f62000 */
[----:B------:R-:W-:Y:S01]  /*57c0*/  @!UPT UIADD3 URZ, UPT, UPT, URZ, URZ, URZ ;  /* 0x000000fffffff290 */ /* 0x000fe2000fffe0ff */
[----:B------:R-:W-:Y:S11]  /*57d0*/  @!P1 BRA `(.L_x_84) ;  /* 0x0000000000149947 */ /* 0x000ff60003800000 */
[----:B------:R-:W-:Y:S02]  /*57e0*/  LOP3.LUT P1, RZ, R59, 0xff, RZ, 0xc0, !PT ;  /* 0x000000ff3bff7812 */ /* 0x000fe4000782c0ff */
[----:B------:R-:W-:Y:S04]  /*57f0*/  PLOP3.LUT P3, PT, PT, PT, UP1, 0x80, 0x8 ;  /* 0x000000000008781c */ /* 0x000fe80003f6f018 */
[----:B------:R-:W-:Y:S07]  /*5800*/  PLOP3.LUT P3, PT, P3, PT, PT, 0x8, 0x80 ;  /* 0x000000000080781c */ /* 0x000fee0001f6e170 */
[----:B------:R-:W-:Y:S11]  /*5810*/  @P1 FSETP.EQ.AND P3, PT, R27, RZ, PT ;  /* 0x000000ff1b00120b */ /* 0x000ff60003f62000 */
[----:B------:R-:W-:Y:S02]  /*5820*/  @!UPT UIADD3 URZ, UPT, UPT, URZ, URZ, URZ ;  /* 0x000000fffffff290 */ /* 0x000fe4000fffe0ff */
.L_x_84:
[----:B------:R-:W1:Y:S01]  /*5830*/  SYNCS.PHASECHK.TRANS64.TRYWAIT P1, [UR31+0x60], R8 ;  /* 0x00006008ff0075a7 */ /* 0x000e62000802111f */
[----:B------:R-:W-:Y:S04]  /*5840*/  ELECT P2, URZ, PT ;  /* 0x0000000000ff782f */ /* 0x000fe80003840000 */
[----:B------:R-:W-:Y:S01]  /*5850*/  PLOP3.LUT P2, PT, P3, P2, PT, 0xf2, 0x2f ;  /* 0x00000000002f781c */ /* 0x000fe20001f45e72 */
[----:B------:R-:W-:Y:S01]  /*5860*/  @!UPT UIADD3 URZ, UPT, UPT, URZ, URZ, URZ ;  /* 0x000000fffffff290 */ /* 0x000fe2000fffe0ff */
[----:B-1----:R-:W-:Y:S11]  /*5870*/  @!P1 BRA `(.L_x_85) ;  /* 0x0000004800ac9947 */ /* 0x002ff60003800000 */
.L_x_171:
[----:B------:R-:W-:Y:S01]  /*5880*/  @!P2 IADD3 R3, P1, PT, R14, 0x580, RZ ;  /* 0x000005800e03a810 */ /* 0x000fe20007f3e0ff */
[----:B------:R-:W-:Y:S01]  /*5890*/  VOTEU.ALL UP0, P2 ;  /* 0x0000000000ff7886 */ /* 0x000fe20001000000 */
[----:B------:R-:W-:Y:S01]  /*58a0*/  UMOV UR6, 0x0 ;  /* 0x0000000000067882 */ /* 0x000fe20000000000 */
[----:B------:R-:W-:Y:S01]  /*58b0*/  UMOV UR7, 0x10000000 ;  /* 0x1000000000077882 */ /* 0x000fe20000000000 */
[----:B------:R-:W-:Y:S01]  /*58c0*/  @!P2 R2UR UR5, R3 ;  /* 0x000000000305a2ca */ /* 0x000fe200000e0000 */
[----:B-1----:R-:W-:Y:S01]  /*58d0*/  @!P2 IMAD.X R0, RZ, RZ, R15, P1 ;  /* 0x000000ffff00a224 */ /* 0x002fe200008e060f */
[----:B------:R-:W-:Y:S01]  /*58e0*/  @!UP0 UIADD3 UR32, UPT, UPT, UR31, 0x200, URZ ;  /* 0x000002001f208890 */ /* 0x000fe2000fffe0ff */
[----:B------:R-:W-:Y:S03]  /*58f0*/  VOTEU.ALL UP0, P2 ;  /* 0x0000000000ff7886 */ /* 0x000fe60001000000 */
[----:B------:R-:W-:Y:S01]  /*5900*/  @!P2 R2UR UR4, R0 ;  /* 0x000000000004a2ca */ /* 0x000fe200000e0000 */
[----:B------:R-:W-:Y:S06]  /*5910*/  @!P2 IMAD.MOV.U32 R0, RZ, RZ, 0x2000 ;  /* 0x00002000ff00a424 */ /* 0x000fec00078e00ff */
[----:B------:R-:W-:Y:S06]  /*5920*/  IMAD.U32 R12, RZ, RZ, UR5 ;  /* 0x00000005ff0c7e24 */ /* 0x000fec000f8e00ff */
[----:B------:R-:W-:Y:S01]  /*5930*/  IMAD.U32 R13, RZ, RZ, UR4 ;  /* 0x00000004ff0d7e24 */ /* 0x000fe2000f8e00ff */
[----:B------:R-:W-:Y:S04]  /*5940*/  @!P2 R2UR UR4, R12 ;  /* 0x000000000c04a2ca */ /* 0x000fe800000e0000 */
[----:B------:R-:W-:Y:S11]  /*5950*/  @!P2 R2UR UR5, R13 ;  /* 0x000000000d05a2ca */ /* 0x000ff600000e0000 */
[----:B------:R-:W-:Y:S02]  /*5960*/  @!UPT UIADD3 URZ, UPT, UPT, URZ, URZ, URZ ;  /* 0x000000fffffff290 */ /* 0x000fe4000fffe0ff */
[----:B------:R1:W-:Y:S01]  /*5970*/  @!UP0 UTMALDG.4D [UR32], [UR4], desc[UR6] ;  /* 0x00000620040085b4 */ /* 0x0003e20008019000 */
[----:B------:R1:W-:Y:S01]  /*5980*/  @!P2 SYNCS.ARRIVE.TRANS64.RED.A0TR RZ, [UR31+0x40], R0 ;  /* 0x00004000ffffa9a7 */ /* 0x0003e2000830041f */
[----:B------:R-:W-:Y:S01]  /*5990*/  SYNCS.ARRIVE.TRANS64.RED.A1T0 RZ, [UR59], RZ ;  /* 0x000000ffffff79a7 */ /* 0x000fe2000810043b */
[----:B------:R-:W2:Y:S02]  /*59a0*/  SYNCS.PHASECHK.TRANS64.TRYWAIT P1, [UR31+0x68], R8 ;  /* 0x00006808ff0075a7 */ /* 0x000ea4000802111f */
[----:B-12---:R-:W-:Y:S05]  /*59b0*/  @!P1 BRA `(.L_x_86) ;  /* 0x0000004800749947 */ /* 0x006fea0003800000 */
.L_x_173:
[----:B------:R-:W-:Y:S01]  /*59c0*/  @!P2 IADD3 R3, P1, PT, R14, 0x580, RZ ;  /* 0x000005800e03a810 */ /* 0x000fe20007f3e0ff */
[----:B------:R-:W-:Y:S01]  /*59d0*/  VOTEU.ALL UP0, P2 ;  /* 0x0000000000ff7886 */ /* 0x000fe20001000000 */
[----:B------:R-:W-:Y:S01]  /*59e0*/  UMOV UR6, 0x0 ;  /* 0x0000000000067882 */ /* 0x000fe20000000000 */
[----:B------:R-:W-:Y:S01]  /*59f0*/  UMOV UR7, 0x10000000 ;  /* 0x1000000000077882 */ /* 0x000fe20000000000 */
[----:B------:R-:W-:Y:S01]  /*5a00*/  @!P2 R2UR UR5, R3 ;  /* 0x000000000305a2ca */ /* 0x000fe200000e0000 */
[----:B-1----:R-:W-:Y:S01]  /*5a10*/  @!P2 IMAD.X R0, RZ, RZ, R15, P1 ;  /* 0x000000ffff00a224 */ /* 0x002fe200008e060f */
[----:B------:R-:W-:Y:S02]  /*5a20*/  @!UP0 UIADD3 UR26, UPT, UPT, UR34, 0x10, URZ ;  /* 0x00000010221a8890 */ /* 0x000fe4000fffe0ff */
[----:B------:R-:W-:Y:S02]  /*5a30*/  @!UP0 UIADD3 UR24, UPT, UPT, UR31, 0x2200, URZ ;  /* 0x000022001f188890 */ /* 0x000fe4000fffe0ff */
[----:B------:R-:W-:Y:S01]  /*5a40*/  @!P2 R2UR UR4, R0 ;  /* 0x000000000004a2ca */ /* 0x000fe200000e0000 */
[----:B------:R-:W-:Y:S01]  /*5a50*/  VOTEU.ALL UP0, P2 ;  /* 0x0000000000ff7886 */ /* 0x000fe20001000000 */
[----:B------:R-:W-:Y:S01]  /*5a60*/  @!P2 IMAD.MOV.U32 R0, RZ, RZ, 0x2000 ;  /* 0x00002000ff00a424 */ /* 0x000fe200078e00ff */
[----:B------:R-:W-:Y:S01]  /*5a70*/  UMOV UR27, UR35 ;  /* 0x00000023001b7c82 */ /* 0x000fe20008000000 */
[----:B------:R-:W-:Y:S01]  /*5a80*/  UMOV UR28, UR36 ;  /* 0x00000024001c7c82 */ /* 0x000fe20008000000 */
[----:B------:R-:W-:Y:S02]  /*5a90*/  UMOV UR29, UR37 ;  /* 0x00000025001d7c82 */ /* 0x000fe40008000000 */
        /* <DEDUP_REMOVED lines=10> */
.L_x_175:
[----:B------:R-:W-:Y:S01]  /*5b40*/  @!P2 IADD3 R3, P1, PT, R14, 0x580, RZ ;  /* 0x000005800e03a810 */ /* 0x000fe20007f3e0ff */
[----:B------:R-:W-:Y:S01]  /*5b50*/  VOTEU.ALL UP0, P2 ;  /* 0x0000000000ff7886 */ /* 0x000fe20001000000 */
[----:B------:R-:W-:Y:S01]  /*5b60*/  UMOV UR6, 0x0 ;  /* 0x0000000000067882 */ /* 0x000fe20000000000 */
[----:B------:R-:W-:Y:S01]  /*5b70*/  UMOV UR7, 0x10000000 ;  /* 0x1000000000077882 */ /* 0x000fe20000000000 */
[----:B------:R-:W-:Y:S01]  /*5b80*/  @!P2 R2UR UR5, R3 ;  /* 0x000000000305a2ca */ /* 0x000fe200000e0000 */
[----:B-1----:R-:W-:Y:S01]  /*5b90*/  @!P2 IMAD.X R0, RZ, RZ, R15, P1 ;  /* 0x000000ffff00a224 */ /* 0x002fe200008e060f */
[----:B------:R-:W-:Y:S01]  /*5ba0*/  @!UP0 UIADD3 UR18, UPT, UPT, UR34, 0x20, URZ ;  /* 0x0000002022128890 */ /* 0x000fe2000fffe0ff */
[----:B------:R-:W-:Y:S01]  /*5bb0*/  @P0 SHF.R.U32.HI R4, RZ, 0x10, R5 ;  /* 0x00000010ff040819 */ /* 0x000fe20000011605 */
[----:B------:R-:W-:Y:S02]  /*5bc0*/  @!UP0 UIADD3 UR16, UPT, UPT, UR31, 0x4200, URZ ;  /* 0x000042001f108890 */ /* 0x000fe4000fffe0ff */
[----:B------:R-:W-:Y:S01]  /*5bd0*/  @!P2 R2UR UR4, R0 ;  /* 0x000000000004a2ca */ /* 0x000fe200000e0000 */
[----:B------:R-:W-:Y:S01]  /*5be0*/  VOTEU.ALL UP0, P2 ;  /* 0x0000000000ff7886 */ /* 0x000fe20001000000 */
[----:B------:R-:W-:Y:S01]  /*5bf0*/  @!P2 IMAD.MOV.U32 R0, RZ, RZ, 0x2000 ;  /* 0x00002000ff00a424 */ /* 0x000fe200078e00ff */
[----:B------:R-:W-:Y:S01]  /*5c00*/  UMOV UR19, UR35 ;  /* 0x0000002300137c82 */ /* 0x000fe20008000000 */
[----:B------:R-:W-:Y:S01]  /*5c10*/  UMOV UR20, UR36 ;  /* 0x0000002400147c82 */ /* 0x000fe20008000000 */
[----:B------:R-:W-:Y:S01]  /*5c20*/  UMOV UR21, UR37 ;  /* 0x0000002500157c82 */ /* 0x000fe20008000000 */
[----:B------:R-:W-:Y:S01]  /*5c30*/  @P0 R2UR UR50, R4 ;  /* 0x00000000043202ca */ /* 0x000fe200000e0000 */
        /* <DEDUP_REMOVED lines=10> */
.L_x_177:
[----:B------:R-:W-:Y:S01]  /*5ce0*/  @!P2 IADD3 R3, P0, PT, R14, 0x580, RZ ;  /* 0x000005800e03a810 */ /* 0x000fe20007f1e0ff */
[----:B------:R-:W-:Y:S01]  /*5cf0*/  VOTEU.ALL UP0, P2 ;  /* 0x0000000000ff7886 */ /* 0x000fe20001000000 */
[----:B------:R-:W-:Y:S01]  /*5d00*/  UMOV UR6, 0x0 ;  /* 0x0000000000067882 */ /* 0x000fe20000000000 */
[----:B------:R-:W-:Y:S01]  /*5d10*/  UMOV UR7, 0x10000000 ;  /* 0x1000000000077882 */ /* 0x000fe20000000000 */
[----:B------:R-:W-:Y:S01]  /*5d20*/  @!P2 R2UR UR5, R3 ;  /* 0x000000000305a2ca */ /* 0x000fe200000e0000 */
[----:B-1----:R-:W-:Y:S01]  /*5d30*/  @!P2 IMAD.X R0, RZ, RZ, R15, P0 ;  /* 0x000000ffff00a224 */ /* 0x002fe200000e060f */
[----:B------:R-:W-:Y:S01]  /*5d40*/  @!UP0 UIADD3 UR10, UPT, UPT, UR34, 0x30, URZ ;  /* 0x00000030220a8890 */ /* 0x000fe2000fffe0ff */
[----:B------:R-:W-:Y:S01]  /*5d50*/  R2UR UR18, R63 ;  /* 0x000000003f1272ca */ /* 0x000fe200000e0000 */
[----:B------:R-:W-:Y:S01]  /*5d60*/  @!UP0 UIADD3 UR8, UPT, UPT, UR31, 0x6200, URZ ;  /* 0x000062001f088890 */ /* 0x000fe2000fffe0ff */
[----:B------:R-:W-:Y:S01]  /*5d70*/  R2UR UR16, R64 ;  /* 0x00000000401072ca */ /* 0x000fe200000e0000 */
[----:B------:R-:W-:Y:S01]  /*5d80*/  @!UP0 UIADD3 UR9, UPT, UPT, UR31, 0x58, URZ ;  /* 0x000000581f098890 */ /* 0x000fe2000fffe0ff */
[----:B------:R-:W-:Y:S01]  /*5d90*/  @!P2 R2UR UR4, R0 ;  /* 0x000000000004a2ca */ /* 0x000fe200000e0000 */
[----:B------:R-:W-:Y:S01]  /*5da0*/  VOTEU.ALL UP0, P2 ;  /* 0x0000000000ff7886 */ /* 0x000fe20001000000 */
[----:B------:R-:W-:Y:S01]  /*5db0*/  UMOV UR11, UR35 ;  /* 0x00000023000b7c82 */ /* 0x000fe20008000000 */
[----:B------:R-:W-:Y:S01]  /*5dc0*/  UMOV UR12, UR36 ;  /* 0x00000024000c7c82 */ /* 0x000fe20008000000 */
[----:B------:R-:W-:Y:S01]  /*5dd0*/  UMOV UR13, UR37 ;  /* 0x00000025000d7c82 */ /* 0x000fe20008000000 */
[----:B------:R-:W-:Y:S01]  /*5de0*/  LOP3.LUT R10, R10, 0x1, RZ, 0x3c, !PT ;  /* 0x000000010a0a7812 */ /* 0x000fe200078e3cff */
[----:B------:R-:W-:Y:S01]  /*5df0*/  IMAD.U32 R4, RZ, RZ, UR5 ;  /* 0x00000005ff047e24 */ /* 0x000fe2000f8e00ff */
[----:B------:R-:W-:Y:S01]  /*5e00*/  LOP3.LUT R9, R9, 0x1, RZ, 0x3c, !PT ;  /* 0x0000000109097812 */ /* 0x000fe200078e3cff */
[----:B------:R-:W-:Y:S02]  /*5e10*/  UPLOP3.LUT UP2, UPT, UPT, UPT, UPT, 0x80, 0x8 ;  /* 0x000000000008789c */ /* 0x000fe40003f4f070 */
[----:B------:R-:W-:Y:S02]  /*5e20*/  UIADD3 UR20, UPT, UPT, UR14, UR18, URZ ;  /* 0x000000120e147290 */ /* 0x000fe4000fffe0ff */
[----:B------:R-:W-:Y:S01]  /*5e30*/  UIADD3 UR26, UPT, UPT, UR15, UR16, URZ ;  /* 0x000000100f1a7290 */ /* 0x000fe2000fffe0ff */
[----:B------:R-:W-:Y:S01]  /*5e40*/  IMAD.U32 R5, RZ, RZ, UR4 ;  /* 0x00000004ff057e24 */ /* 0x000fe2000f8e00ff */
[----:B------:R-:W-:Y:S04]  /*5e50*/  @!P2 R2UR UR4, R4 ;  /* 0x000000000404a2ca */ /* 0x000fe800000e0000 */
[----:B------:R-:W-:Y:S11]  /*5e60*/  @!P2 R2UR UR5, R5 ;  /* 0x000000000505a2ca */ /* 0x000ff600000e0000 */
[----:B------:R-:W-:Y:S02]  /*5e70*/  @!UPT UIADD3 URZ, UPT, UPT, URZ, URZ, URZ ;  /* 0x000000fffffff290 */ /* 0x000fe4000fffe0ff */
[----:B------:R1:W-:Y:S01]  /*5e80*/  @!UP0 UTMALDG.4D [UR8], [UR4], desc[UR6] ;  /* 0x00000608040085b4 */ /* 0x0003e20008019000 */
[----:B------:R1:W-:Y:S01]  /*5e90*/  @!P2 SYNCS.ARRIVE.TRANS64.RED.A0TR RZ, [UR31+0x58], R2 ;  /* 0x00005802ffffa9a7 */ /* 0x0003e2000830041f */
[----:B------:R-:W-:Y:S01]  /*5ea0*/  SYNCS.ARRIVE.TRANS64.RED.A1T0 RZ, [UR56], RZ ;  /* 0x000000ffffff79a7 */ /* 0x000fe20008100438 */
[----:B------:R-:W-:Y:S05]  /*5eb0*/  BRA.U UP3, `(.L_x_89) ;  /* 0xffffffed03bc7547 */ /* 0x000fea000b83ffff */
[----:B-1----:R-:W-:-:S04]  /*5ec0*/  SHF.L.U32 R2, R10, 0x1f, RZ ;  /* 0x0000001f0a027819 */ /* 0x002fc800000006ff */
[----:B------:R-:W1:Y:S02]  /*5ed0*/  SYNCS.PHASECHK.TRANS64.TRYWAIT P0, [UR31+0x60], R2 ;  /* 0x00006002ff0075a7 */ /* 0x000e64000800111f */
[----:B-1----:R-:W-:Y:S05]  /*5ee0*/  @!P0 BRA `(.L_x_90) ;  /* 0x0000004400708947 */ /* 0x002fea0003800000 */
.L_x_179:
[----:B------:R-:W2:Y:S02]  /*5ef0*/  SYNCS.PHASECHK.TRANS64.TRYWAIT P0, [UR31+0x68], R2 ;  /* 0x00006802ff0075a7 */ /* 0x000ea4000800111f */
[----:B--2---:R-:W-:Y:S05]  /*5f00*/  @!P0 BRA `(.L_x_91) ;  /* 0x0000004400808947 */ /* 0x004fea0003800000 */
.L_x_181:
[----:B------:R-:W2:Y:S02]  /*5f10*/  SYNCS.PHASECHK.TRANS64.TRYWAIT P0, [UR31+0x70], R2 ;  /* 0x00007002ff0075a7 */ /* 0x000ea4000800111f */
[----:B--2---:R-:W-:Y:S05]  /*5f20*/  @!P0 BRA `(.L_x_92) ;  /* 0x0000004400908947 */ /* 0x004fea0003800000 */
.L_x_183:
[----:B-1----:R-:W-:-:S07]  /*5f30*/  MOV R0, UR31 ;  /* 0x0000001f00007c02 */ /* 0x002fce0008000f00 */
.L_x_93:
[----:B-1----:R-:W-:-:S04]  /*5f40*/  SHF.L.U32 R2, R10, 0x1f, RZ ;  /* 0x0000001f0a027819 */ /* 0x002fc800000006ff */
[----:B------:R1:W2:Y:S03]  /*5f50*/  SYNCS.PHASECHK.TRANS64.TRYWAIT P0, [R0+URZ+0x78], R2 ;  /* 0x00007802000075a7 */ /* 0x0002a600080011ff */
[----:B--2---:R-:W-:Y:S05]  /*5f60*/  @!P0 NANOSLEEP.SYNCS 0x989680 ;  /* 0x009896800000895d */ /* 0x004fea0003900000 */
[----:B------:R-:W2:Y:S02]  /*5f70*/  @!P0 SYNCS.PHASECHK.TRANS64 P0, [R0+URZ+0x78], R2 ;  /* 0x00007802000085a7 */ /* 0x000ea400080010ff */
[----:B--2---:R-:W-:Y:S05]  /*5f80*/  @P0 EXIT ;  /* 0x000000000000094d */ /* 0x004fea0003800000 */
[----:B------:R-:W-:Y:S05]  /*5f90*/  BRA `(.L_x_93) ;  /* 0xfffffffc00e87947 */ /* 0x000fea000383ffff */
.L_x_78:
[----:B------:R-:W-:-:S06]  /*5fa0*/  UISETP.GE.AND UP0, UPT, UR18, 0x4, UPT ;  /* 0x000000041200788c */ /* 0x000fcc000bf06270 */
[----:B------:R-:W-:-:S13]  /*5fb0*/  PLOP3.LUT P0, PT, PT, PT, UP0, 0x80, 0x8 ;  /* 0x000000000008781c */ /* 0x000fda0003f0f008 */
[----:B-1----:R-:W-:Y:S05]  /*5fc0*/  @!P0 EXIT ;  /* 0x000000000000894d */ /* 0x002fea0003800000 */
[----:B------:R-:W1:Y:S08]  /*5fd0*/  S2UR UR4, SR_CgaCtaId ;  /* 0x00000000000479c3 */ /* 0x000e700000008800 */
[----:B------:R-:W-:Y:S01]  /*5fe0*/  BAR.SYNC.DEFER_BLOCKING 0x6, 0xa0 ;  /* 0x0182800000007b1d */ /* 0x000fe20000010000 */
[C---:B------:R-:W-:Y:S01]  /*5ff0*/  IMAD.SHL.U32 R0, R57.reuse, 0x10, RZ ;  /* 0x0000001039007824 */ /* 0x040fe200078e00ff */
[C---:B------:R-:W-:Y:S01]  /*6000*/  LOP3.LUT R58, R57.reuse, 0x60, RZ, 0xc0, !PT ;  /* 0x00000060393a7812 */ /* 0x040fe200078ec0ff */
[C---:B------:R-:W-:Y:S01]  /*6010*/  IMAD.SHL.U32 R56, R57.reuse, 0x2, RZ ;  /* 0x0000000239387824 */ /* 0x040fe200078e00ff */
[C---:B------:R-:W-:Y:S01]  /*6020*/  LOP3.LUT R67, R57.reuse, 0x2, RZ, 0xc0, !PT ;  /* 0x0000000239437812 */ /* 0x040fe200078ec0ff */
[----:B------:R-:W-:Y:S01]  /*6030*/  IMAD.U32 R23, R57, 0x10000, RZ ;  /* 0x0001000039177824 */ /* 0x000fe200078e00ff */
[----:B------:R-:W-:-:S02]  /*6040*/  UMOV UR49, 0x400 ;  /* 0x0000040000317882 */ /* 0x000fc40000000000 */
[----:B------:R-:W2:Y:S01]  /*6050*/  LDC.64 R50, c[0x0][0x8b0] ;  /* 0x00022c00ff327b82 */ /* 0x000ea20000000a00 */
[----:B------:R-:W3:Y:S01]  /*6060*/  LDCU.64 UR6, c[0x0][0x890] ;  /* 0x00011200ff0677ac */ /* 0x000ee20008000a00 */
[----:B------:R-:W-:Y:S01]  /*6070*/  LOP3.LUT R4, R0, 0x60, RZ, 0xc0, !PT ;  /* 0x0000006000047812 */ /* 0x000fe200078ec0ff */
[----:B------:R-:W-:Y:S01]  /*6080*/  HFMA2 R53, -RZ, RZ, 0, 0 ;  /* 0x00000000ff357431 */ /* 0x000fe200000001ff */
[----:B------:R-:W-:Y:S01]  /*6090*/  LOP3.LUT R57, R57, 0x4, RZ, 0xc0, !PT ;  /* 0x0000000439397812 */ /* 0x000fe200078ec0ff */
[----:B------:R-:W-:Y:S01]  /*60a0*/  USHF.R.S32.HI UR53, URZ, 0x1f, UR5 ;  /* 0x0000001fff357899 */ /* 0x000fe20008011405 */
[----:B------:R-:W-:Y:S01]  /*60b0*/  LOP3.LUT R56, R4, 0xc, R56, 0xf8, !PT ;  /* 0x0000000c04387812 */ /* 0x000fe200078ef838 */
[----:B------:R-:W-:Y:S01]  /*60c0*/  IMAD.MOV.U32 R55, RZ, RZ, 0x1 ;  /* 0x00000001ff377424 */ /* 0x000fe200078e00ff */
[----:B------:R-:W4:Y:S01]  /*60d0*/  LDC.64 R48, c[0x0][0x8a8] ;  /* 0x00022a00ff307b82 */ /* 0x000f220000000a00 */
[----:B------:R-:W-:Y:S01]  /*60e0*/  ULEA.HI UR53, UR53, UR5, URZ, 0x6 ;  /* 0x0000000535357291 */ /* 0x000fe2000f8f30ff */
[----:B------:R-:W-:Y:S01]  /*60f0*/  LOP3.LUT R56, R56, 0x790, R0, 0xf8, !PT ;  /* 0x0000079038387812 */ /* 0x000fe200078ef800 */
[----:B------:R-:W-:Y:S01]  /*6100*/  IMAD.MOV.U32 R22, RZ, RZ, RZ ;  /* 0x000000ffff167224 */ /* 0x000fe200078e00ff */
[----:B------:R-:W-:Y:S01]  /*6110*/  LOP3.LUT R23, R23, 0x600000, RZ, 0xc0, !PT ;  /* 0x0060000017177812 */ /* 0x000fe200078ec0ff */
[----:B------:R-:W-:Y:S01]  /*6120*/  IMAD.MOV.U32 R54, RZ, RZ, RZ ;  /* 0x000000ffff367224 */ /* 0x000fe200078e00ff */
[----:B------:R-:W2:Y:S01]  /*6130*/  LDCU UR62, c[0x0][0x370] ;  /* 0x00006e00ff3e77ac */ /* 0x000ea20008000800 */
[----:B-1----:R-:W-:Y:S01]  /*6140*/  ULEA UR49, UR4, UR49, 0x18 ;  /* 0x0000003104317291 */ /* 0x002fe2000f8ec0ff */
[----:B---3--:R-:W-:Y:S01]  /*6150*/  MOV R62, UR6 ;  /* 0x00000006003e7c02 */ /* 0x008fe20008000f00 */
[----:B------:R-:W-:Y:S01]  /*6160*/  IMAD.U32 R61, RZ, RZ, UR7 ;  /* 0x00000007ff3d7e24 */ /* 0x000fe2000f8e00ff */
[----:B------:R-:W1:Y:S01]  /*6170*/  LDCU UR45, c[0x0][0xb0c] ;  /* 0x00016180ff2d77ac */ /* 0x000e620008000800 */
[----:B------:R-:W-:-:S05]  /*6180*/  UIADD3 UR4, UPT, UPT, UR49, 0x200, URZ ;  /* 0x0000020031047890 */ /* 0x000fca000fffe0ff */
[----:B------:R-:W3:Y:S01]  /*6190*/  LDS R2, [UR49+0xe0] ;  /* 0x0000e031ff027984 */ /* 0x000ee20008000800 */
[----:B------:R-:W1:Y:S01]  /*61a0*/  LDCU UR38, c[0x0][0xb30] ;  /* 0x00016600ff2677ac */ /* 0x000e620008000800 */
[----:B------:R-:W-:Y:S01]  /*61b0*/  MOV R52, UR4 ;  /* 0x0000000400347c02 */ /* 0x000fe20008000f00 */
[----:B------:R-:W1:Y:S03]  /*61c0*/  LDCU.64 UR60, c[0x0][0x888] ;  /* 0x00011100ff3c77ac */ /* 0x000e660008000a00 */
[----:B------:R-:W-:Y:S01]  /*61d0*/  LEA R56, R56, R52, 0x2 ;  /* 0x0000003438387211 */ /* 0x000fe200078e10ff */
[----:B------:R-:W1:Y:S04]  /*61e0*/  LDCU.64 UR46, c[0x0][0xb28] ;  /* 0x00016500ff2e77ac */ /* 0x000e680008000a00 */
[--C-:B------:R-:W-:Y:S01]  /*61f0*/  IMAD R67, R67, -0x10, R56.reuse ;  /* 0xfffffff043437824 */ /* 0x100fe200078e0238 */
[----:B------:R-:W1:Y:S01]  /*6200*/  LDCU.128 UR56, c[0x0][0xb10] ;  /* 0x00016200ff3877ac */ /* 0x000e620008000c00 */
[----:B------:R-:W-:Y:S01]  /*6210*/  IMAD R66, R57, -0x10, R56 ;  /* 0xfffffff039427824 */ /* 0x000fe200078e0238 */
[----:B------:R-:W1:Y:S01]  /*6220*/  LDCU UR55, c[0x0][0x374] ;  /* 0x00006e80ff3777ac */ /* 0x000e620008000800 */
[----:B------:R-:W-:Y:S01]  /*6230*/  USHF.R.S32.HI UR53, URZ, 0x6, UR53 ;  /* 0x00000006ff357899 */ /* 0x000fe20008011435 */
[----:B------:R-:W-:Y:S01]  /*6240*/  UMOV UR54, URZ ;  /* 0x000000ff00367c82 */ /* 0x000fe20008000000 */
[----:B------:R-:W-:Y:S01]  /*6250*/  UMOV UR51, URZ ;  /* 0x000000ff00337c82 */ /* 0x000fe20008000000 */
[C---:B---3--:R-:W-:Y:S01]  /*6260*/  VIADD R3, R2.reuse, 0x40 ;  /* 0x0000004002037836 */ /* 0x048fe20000000000 */
[----:B------:R-:W-:-:S04]  /*6270*/  LOP3.LUT R2, R2, 0xffff, RZ, 0xc0, !PT ;  /* 0x0000ffff02027812 */ /* 0x000fc800078ec0ff */
[----:B------:R-:W-:-:S05]  /*6280*/  LOP3.LUT R3, R3, 0xffff, RZ, 0xc0, !PT ;  /* 0x0000ffff03037812 */ /* 0x000fca00078ec0ff */
[----:B-12-4-:R3:W-:Y:S02]  /*6290*/  STL.64 [R1], R2 ;  /* 0x0000000201007387 */ /* 0x0167e40000100a00 */
.L_x_137:
[----:B---3--:R-:W-:Y:S04]  /*62a0*/  SHF.L.U32 R2, R53, 0x1f, RZ ;  /* 0x0000001f35027819 */ /* 0x008fe800000006ff */
[----:B-1----:R-:W1:Y:S02]  /*62b0*/  SYNCS.PHASECHK.TRANS64.TRYWAIT P0, [UR49+0x90], R2 ;  /* 0x00009002ff0075a7 */ /* 0x002e640008001131 */
[----:B-1----:R-:W-:Y:S05]  /*62c0*/  @!P0 BRA `(.L_x_94) ;  /* 0x0000004000c08947 */ /* 0x002fea0003800000 */
.L_x_185:
[----:B------:R-:W2:Y:S01]  /*62d0*/  LDS.128 R4, [UR49+0xd0] ;  /* 0x0000d031ff047984 */ /* 0x000ea20008000c00 */
[----:B-1----:R-:W-:Y:S01]  /*62e0*/  LEA R2, R22, UR48, 0x2 ;  /* 0x0000003016027c11 */ /* 0x002fe2000f8e10ff */
[----:B------:R-:W-:Y:S02]  /*62f0*/  UIADD3 UR4, UPT, UPT, UR49, 0x98, URZ ;  /* 0x0000009831047890 */ /* 0x000fe4000fffe0ff */
[----:B------:R-:W-:Y:S02]  /*6300*/  UISETP.GE.AND UP0, UPT, UR39, 0x1, UPT ;  /* 0x000000012700788c */ /* 0x000fe4000bf06270 */
[----:B------:R-:W-:Y:S01]  /*6310*/  UPRMT UR4, URZ, 0x654, UR4 ;  /* 0x00000654ff047896 */ /* 0x000fe20008000004 */
[----:B------:R-:W-:Y:S01]  /*6320*/  @!PT LDS RZ, [RZ] ;  /* 0x00000000fffff984 */ /* 0x000fe20000000800 */
[----:B------:R-:W-:Y:S01]  /*6330*/  @!PT LDS RZ, [RZ] ;  /* 0x00000000fffff984 */ /* 0x000fe20000000800 */
[----:B------:R-:W-:Y:S01]  /*6340*/  @!PT LDS RZ, [RZ] ;  /* 0x00000000fffff984 */ /* 0x000fe20000000800 */
[----:B------:R-:W-:Y:S01]  /*6350*/  @!PT LDS RZ, [RZ] ;  /* 0x00000000fffff984 */ /* 0x000fe20000000800 */
[----:B------:R1:W-:Y:S06]  /*6360*/  MEMBAR.ALL.CTA ;  /* 0x0000000000007992 */ /* 0x0003ec0000008000 */
[----:B-1----:R-:W1:Y:S02]  /*6370*/  FENCE.VIEW.ASYNC.S ;  /* 0x00000000000073c6 */ /* 0x002e640000000000 */
[----:B-1----:R-:W-:Y:S06]  /*6380*/  SYNCS.ARRIVE.TRANS64.RED.A1T0 RZ, [UR4], RZ ;  /* 0x000000ffffff79a7 */ /* 0x002fec0008100404 */
[----:B------:R-:W5:Y:S01]  /*6390*/  LDL R2, [R2] ;  /* 0x0000000002027983 */ /* 0x000f620000100800 */
[----:B--2---:R-:W-:Y:S11]  /*63a0*/  LOP3.LUT P0, RZ, R6, 0x1, RZ, 0xc0, !PT ;  /* 0x0000000106ff7812 */ /* 0x004ff6000780c0ff */
[----:B------:R-:W-:Y:S02]  /*63b0*/  @!UPT UIADD3 URZ, UPT, UPT, URZ, URZ, URZ ;  /* 0x000000fffffff290 */ /* 0x000fe4000fffe0ff */
[----:B------:R-:W-:Y:S01]  /*63c0*/  VOTEU.ANY UP1, P0 ;  /* 0x0000000000ff7886 */ /* 0x000fe20000020100 */
[----:B------:R-:W-:Y:S01]  /*63d0*/  PLOP3.LUT P0, PT, PT, PT, UP1, 0x80, 0x8 ;  /* 0x000000000008781c */ /* 0x000fe20003f0f018 */
[----:B------:R-:W-:Y:S11]  /*63e0*/  UP2UR UR63, UPR, URZ, 0x2 ;  /* 0x00000002ff3f7883 */ /* 0x000ff60008000000 */
[----:B------:R-:W-:Y:S01]  /*63f0*/  @!UPT UIADD3 URZ, UPT, UPT, URZ, URZ, URZ ;  /* 0x000000fffffff290 */ /* 0x000fe2000fffe0ff */
[----:B------:R-:W-:Y:S02]  /*6400*/  @P0 MOV R3, R4 ;  /* 0x0000000400030202 */ /* 0x000fe40000000f00 */
[----:B------:R-:W-:Y:S02]  /*6410*/  @P0 LOP3.LUT R0, R5, 0xffff, RZ, 0xc0, !PT ;  /* 0x0000ffff05000812 */ /* 0x000fe400078ec0ff */
[----:B------:R-:W-:Y:S01]  /*6420*/  @P0 R2UR UR5, R3 ;  /* 0x00000000030502ca */ /* 0x000fe200000e0000 */
[----:B------:R-:W-:Y:S01]  /*6430*/  IMAD.U32 R3, RZ, RZ, UR53 ;  /* 0x00000035ff037e24 */ /* 0x000fe2000f8e00ff */
[----:B------:R-:W-:Y:S04]  /*6440*/  @P0 R2UR UR4, R0 ;  /* 0x00000000000402ca */ /* 0x000fe800000e0000 */
[----:B------:R-:W-:Y:S07]  /*6450*/  IABS R0, R3 ;  /* 0x0000000300007213 */ /* 0x000fee0000000000 */
[----:B------:R-:W-:Y:S02]  /*6460*/  @UP1 UMOV UR37, UR5 ;  /* 0x0000000500251c82 */ /* 0x000fe40008000000 */
[----:B------:R-:W-:Y:S01]  /*6470*/  @UP1 UMOV UR36, UR4 ;  /* 0x0000000400241c82 */ /* 0x000fe20008000000 */
[----:B------:R-:W-:Y:S05]  /*6480*/  BRA.U !UP0, `(.L_x_95) ;  /* 0x0000000108cc7547 */ /* 0x000fea000b800000 */
[----:B------:R-:W1:Y:S01]  /*6490*/  LDCU UR9, c[0x0][0xb20] ;  /* 0x00016400ff0977ac */ /* 0x000e620008000800 */
[----:B------:R-:W-:Y:S02]  /*64a0*/  UIMAD.WIDE.U32 UR4, UR55, UR59, URZ ;  /* 0x0000003b370472a5 */ /* 0x000fe4000f8e00ff */
[----:B------:R-:W-:Y:S02]  /*64b0*/  UIMAD.WIDE.U32 UR6, UR62, UR56, URZ ;  /* 0x000000383e0672a5 */ /* 0x000fe4000f8e00ff */
[----:B------:R-:W-:Y:S02]  /*64c0*/  UIMAD.WIDE.U32 UR10, UR36, UR59, URZ ;  /* 0x0000003b240a72a5 */ /* 0x000fe4000f8e00ff */
[----:B------:R-:W-:Y:S02]  /*64d0*/  UISETP.NE.AND UP0, UPT, UR58, 0x1, UPT ;  /* 0x000000013a00788c */ /* 0x000fe4000bf05270 */
[----:B------:R-:W-:Y:S02]  /*64e0*/  UISETP.NE.AND UP1, UPT, UR45, 0x1, UPT ;  /* 0x000000012d00788c */ /* 0x000fe4000bf25270 */
[----:B------:R-:W-:Y:S02]  /*64f0*/  UISETP.NE.AND UP2, UPT, UR39, 0x1, UPT ;  /* 0x000000012700788c */ /* 0x000fe4000bf45270 */
[----:B------:R-:W-:Y:S01]  /*6500*/  UIMAD.WIDE.U32 UR12, UR37, UR56, URZ ;  /* 0x00000038250c72a5 */ /* 0x000fe2000f8e00ff */
[----:B------:R-:W-:Y:S01]  /*6510*/  UMOV UR4, UR5 ;  /* 0x0000000500047c82 */ /* 0x000fe20008000000 */
[----:B------:R-:W-:Y:S01]  /*6520*/  UMOV UR6, UR11 ;  /* 0x0000000b00067c82 */ /* 0x000fe20008000000 */
[----:B-1----:R-:W-:Y:S03]  /*6530*/  USHF.R.U32.HI UR8, URZ, UR9, UR4 ;  /* 0x00000009ff087299 */ /* 0x002fe60008011604 */
[----:B------:R-:W-:Y:S02]  /*6540*/  UMOV UR4, UR7 ;  /* 0x0000000700047c82 */ /* 0x000fe40008000000 */
[----:B------:R-:W-:Y:S02]  /*6550*/  USHF.R.U32.HI UR5, URZ, UR57, UR4 ;  /* 0x00000039ff057299 */ /* 0x000fe40008011604 */
[----:B------:R-:W-:Y:S02]  /*6560*/  USEL UR4, UR55, UR8, !UP0 ;  /* 0x0000000837047287 */ /* 0x000fe4000c000000 */
[----:B------:R-:W-:Y:S02]  /*6570*/  USHF.R.U32.HI UR8, URZ, UR9, UR6 ;  /* 0x00000009ff087299 */ /* 0x000fe40008011606 */
[----:B------:R-:W-:Y:S02]  /*6580*/  UIMAD.WIDE.U32 UR6, UR4, UR46, URZ ;  /* 0x0000002e040672a5 */ /* 0x000fe4000f8e00ff */
[----:B------:R-:W-:Y:S02]  /*6590*/  USEL UR9, UR62, UR5, !UP1 ;  /* 0x000000053e097287 */ /* 0x000fe4000c800000 */
[----:B------:R-:W-:Y:S02]  /*65a0*/  USEL UR8, UR36, UR8, !UP0 ;  /* 0x0000000824087287 */ /* 0x000fe4000c000000 */
[----:B------:R-:W-:Y:S01]  /*65b0*/  UIMAD.WIDE.U32 UR10, UR9, UR46, URZ ;  /* 0x0000002e090a72a5 */ /* 0x000fe2000f8e00ff */
[----:B------:R-:W-:Y:S01]  /*65c0*/  UMOV UR6, UR7 ;  /* 0x0000000700067c82 */ /* 0x000fe20008000000 */
[----:B------:R-:W-:Y:S01]  /*65d0*/  UMOV UR5, UR13 ;  /* 0x0000000d00057c82 */ /* 0x000fe20008000000 */
[----:B------:R-:W-:Y:S02]  /*65e0*/  @UP2 USHF.R.U32.HI UR4, URZ, UR47, UR6 ;  /* 0x0000002fff042299 */ /* 0x000fe40008011606 */
[----:B------:R-:W-:Y:S02]  /*65f0*/  USHF.R.U32.HI UR5, URZ, UR57, UR5 ;  /* 0x00000039ff057299 */ /* 0x000fe40008011605 */
[----:B------:R-:W-:Y:S02]  /*6600*/  UIMAD UR4, UR39, UR4, URZ ;  /* 0x00000004270472a4 */ /* 0x000fe4000f8e02ff */
[----:B------:R-:W-:Y:S02]  /*6610*/  USEL UR5, UR37, UR5, !UP1 ;  /* 0x0000000525057287 */ /* 0x000fe4000c800000 */
[----:B------:R-:W-:Y:S01]  /*6620*/  UISETP.GE.AND UP0, UPT, UR8, UR4, UPT ;  /* 0x000000040800728c */ /* 0x000fe2000bf06270 */
[----:B------:R-:W-:Y:S01]  /*6630*/  UMOV UR6, UR11 ;  /* 0x0000000b00067c82 */ /* 0x000fe20008000000 */
[----:B------:R-:W-:Y:S02]  /*6640*/  UIMAD.WIDE.U32 UR10, UR8, UR46, URZ ;  /* 0x0000002e080a72a5 */ /* 0x000fe4000f8e00ff */
[----:B------:R-:W-:Y:S04]  /*6650*/  @UP2 USHF.R.U32.HI UR9, URZ, UR47, UR6 ;  /* 0x0000002fff092299 */ /* 0x000fe80008011606 */
[----:B------:R-:W-:Y:S01]  /*6660*/  UIMAD UR6, UR39, UR9, URZ ;  /* 0x00000009270672a4 */ /* 0x000fe2000f8e02ff */
[----:B------:R-:W-:Y:S03]  /*6670*/  UMOV UR4, UR11 ;  /* 0x0000000b00047c82 */ /* 0x000fe60008000000 */
[----:B------:R-:W-:Y:S02]  /*6680*/  UISETP.GE.OR UP0, UPT, UR5, UR6, UP0 ;  /* 0x000000060500728c */ /* 0x000fe40008706670 */
[----:B------:R-:W-:Y:S02]  /*6690*/  USHF.R.U32.HI UR4, URZ, UR47, UR4 ;  /* 0x0000002fff047299 */ /* 0x000fe40008011604 */
[----:B------:R-:W-:Y:S02]  /*66a0*/  UIMAD.WIDE.U32 UR6, UR5, UR46, URZ ;  /* 0x0000002e050672a5 */ /* 0x000fe4000f8e00ff */
[----:B------:R-:W-:Y:S02]  /*66b0*/  USEL UR11, UR8, UR4, !UP2 ;  /* 0x00000004080b7287 */ /* 0x000fe4000d000000 */
[----:B------:R-:W-:Y:S02]  /*66c0*/  UIADD3 UR6, UPT, UPT, -UR5, URZ, URZ ;  /* 0x000000ff05067290 */ /* 0x000fe4000fffe1ff */
[----:B------:R-:W-:Y:S02]  /*66d0*/  UIADD3 UR10, UPT, UPT, -UR11, URZ, URZ ;  /* 0x000000ff0b0a7290 */ /* 0x000fe4000fffe1ff */
[----:B------:R-:W-:Y:S02]  /*66e0*/  UIMAD UR6, UR45, UR6, UR37 ;  /* 0x000000062d0672a4 */ /* 0x000fe4000f8e0225 */
[----:B------:R-:W-:Y:S01]  /*66f0*/  UIMAD UR10, UR39, UR10, UR8 ;  /* 0x0000000a270a72a4 */ /* 0x000fe2000f8e0208 */
[----:B------:R-:W-:Y:S01]  /*6700*/  @!UP0 UMOV UR4, UR7 ;  /* 0x0000000700048c82 */ /* 0x000fe20008000000 */
[----:B------:R-:W-:Y:S02]  /*6710*/  UIADD3 UR7, UPT, UPT, -UR8, URZ, URZ ;  /* 0x000000ff08077290 */ /* 0x000fe4000fffe1ff */
[----:B------:R-:W-:Y:S04]  /*6720*/  @!UP0 USHF.R.U32.HI UR4, URZ, UR47, UR4 ;  /* 0x0000002fff048299 */ /* 0x000fe80008011604 */
[----:B------:R-:W-:Y:S04]  /*6730*/  @!UP0 USEL UR4, UR5, UR4, !UP2 ;  /* 0x0000000405048287 */ /* 0x000fe8000d000000 */
[----:B------:R-:W-:Y:S02]  /*6740*/  @!UP0 UIMAD UR9, UR9, UR10, UR4 ;  /* 0x0000000a090982a4 */ /* 0x000fe4000f8e0204 */
[----:B------:R-:W-:Y:S02]  /*6750*/  @!UP0 UIADD3 UR10, UPT, UPT, UR11, -UR4, URZ ;  /* 0x800000040b0a8290 */ /* 0x000fe4000fffe0ff */
[----:B------:R-:W-:Y:S02]  /*6760*/  UIMAD UR4, UR58, UR7, UR36 ;  /* 0x000000073a0472a4 */ /* 0x000fe4000f8e0224 */
[----:B------:R-:W-:Y:S03]  /*6770*/  @!UP0 UIMAD UR8, UR10, UR39, UR5 ;  /* 0x000000270a0882a4 */ /* 0x000fe6000f8e0205 */
[----:B------:R-:W-:Y:S02]  /*6780*/  @!UP0 UMOV UR5, UR9 ;  /* 0x0000000900058c82 */ /* 0x000fe40008000000 */
[----:B------:R-:W-:Y:S02]  /*6790*/  UIMAD UR37, UR5, UR45, UR6 ;  /* 0x0000002d052572a4 */ /* 0x000fe4000f8e0206 */
[----:B------:R-:W-:Y:S11]  /*67a0*/  UIMAD UR36, UR8, UR58, UR4 ;  /* 0x0000003a082472a4 */ /* 0x000ff6000f8e0204 */
[----:B------:R-:W-:Y:S01]  /*67b0*/  @!UPT UIADD3 URZ, UPT, UPT, URZ, URZ, URZ ;  /* 0x000000fffffff290 */ /* 0x000fe2000fffe0ff */
.L_x_95:
[----:B------:R-:W1:Y:S01]  /*67c0*/  LDCU UR11, c[0x0][0x388] ;  /* 0x00007100ff0b77ac */ /* 0x000e620008000800 */
[----:B------:R-:W-:Y:S01]  /*67d0*/  R2UR UR6, R0 ;  /* 0x00000000000672ca */ /* 0x000fe200000e0000 */
[----:B------:R-:W-:Y:S01]  /*67e0*/  BSSY.RECONVERGENT B6, `(.L_x_96) ;  /* 0x0000076000067945 */ /* 0x000fe20003800200 */
[----:B------:R-:W-:Y:S01]  /*67f0*/  IABS R3, R3 ;  /* 0x0000000300037213 */ /* 0x000fe20000000000 */
[----:B------:R-:W-:Y:S01]  /*6800*/  USHF.L.U32 UR42, UR26, 0x7, URZ ;  /* 0x000000071a2a7899 */ /* 0x000fe200080006ff */
[----:B------:R-:W-:Y:S02]  /*6810*/  @P0 SHF.R.U32.HI R4, RZ, 0x10, R5 ;  /* 0x00000010ff040819 */ /* 0x000fe40000011605 */
[----:B------:R-:W-:Y:S01]  /*6820*/  R2UR UR16, R68 ;  /* 0x00000000441072ca */ /* 0x000fe200000e0000 */
[----:B------:R-:W-:Y:S01]  /*6830*/  IMAD.MOV R3, RZ, RZ, -R3 ;  /* 0x000000ffff037224 */ /* 0x000fe200078e0a03 */
[----:B------:R-:W-:Y:S02]  /*6840*/  @P0 R2UR UR16, R4 ;  /* 0x00000000041002ca */ /* 0x000fe400000e0000 */
[----:B------:R-:W-:Y:S02]  /*6850*/  LOP3.LUT P0, RZ, R52, 0x1b0, RZ, 0xc0, !PT ;  /* 0x000001b034ff7812 */ /* 0x000fe4000780c0ff */
[----:B------:R-:W-:Y:S01]  /*6860*/  R2UR UR9, R3 ;  /* 0x00000000030972ca */ /* 0x000fe200000e0000 */
[----:B------:R-:W2:Y:S08]  /*6870*/  I2F.RP R0, UR6 ;  /* 0x0000000600007d06 */ /* 0x000eb00008209400 */
[----:B------:R-:W-:Y:S02]  /*6880*/  IMAD.U32 R68, RZ, RZ, UR16 ;  /* 0x00000010ff447e24 */ /* 0x000fe4000f8e00ff */
[----:B--2---:R-:W2:Y:S01]  /*6890*/  MUFU.RCP R0, R0 ;  /* 0x0000000000007308 */ /* 0x004ea20000001000 */
[----:B-1----:R-:W-:Y:S05]  /*68a0*/  IMAD.U32 R8, RZ, RZ, UR11 ;  /* 0x0000000bff087e24 */ /* 0x002fea000f8e00ff */
[----:B------:R-:W-:Y:S04]  /*68b0*/  IABS R8, R8 ;  /* 0x0000000800087213 */ /* 0x000fe80000000000 */
[----:B------:R-:W1:Y:S01]  /*68c0*/  I2F.RP R10, R8 ;  /* 0x00000008000a7306 */ /* 0x000e620000209400 */
[----:B--2---:R-:W-:Y:S09]  /*68d0*/  VIADD R0, R0, 0xffffffe ;  /* 0x0ffffffe00007836 */ /* 0x004ff20000000000 */
[----:B------:R-:W2:Y:S10]  /*68e0*/  F2I.FTZ.U32.TRUNC.NTZ R0, R0 ;  /* 0x0000000000007305 */ /* 0x000eb4000021f000 */
[----:B-1----:R-:W1:Y:S01]  /*68f0*/  MUFU.RCP R10, R10 ;  /* 0x0000000a000a7308 */ /* 0x002e620000001000 */
[----:B--2---:R-:W-:Y:S01]  /*6900*/  R2UR UR5, R0 ;  /* 0x00000000000572ca */ /* 0x004fe200000e0000 */
[----:B------:R-:W-:Y:S05]  /*6910*/  IMAD.U32 R0, RZ, RZ, UR20 ;  /* 0x00000014ff007e24 */ /* 0x000fea000f8e00ff */
[----:B------:R-:W-:Y:S04]  /*6920*/  IABS R0, R0 ;  /* 0x0000000000007213 */ /* 0x000fe80000000000 */
[----:B------:R-:W-:Y:S01]  /*6930*/  R2UR UR8, R0 ;  /* 0x00000000000872ca */ /* 0x000fe200000e0000 */
[----:B-1----:R-:W-:Y:S02]  /*6940*/  VIADD R10, R10, 0xffffffe ;  /* 0x0ffffffe0a0a7836 */ /* 0x002fe40000000000 */
[----:B------:R-:W-:Y:S02]  /*6950*/  UIADD3 UR4, UPT, UPT, URZ, -UR5, URZ ;  /* 0x80000005ff047290 */ /* 0x000fe4000fffe0ff */
[----:B------:R-:W1:Y:S02]  /*6960*/  F2I.FTZ.U32.TRUNC.NTZ R11, R10 ;  /* 0x0000000a000b7305 */ /* 0x000e64000021f000 */
[----:B------:R-:W-:Y:S03]  /*6970*/  UIMAD UR7, UR4, UR6, URZ ;  /* 0x00000006040772a4 */ /* 0x000fe6000f8e02ff */
[----:B------:R-:W-:Y:S02]  /*6980*/  UMOV UR4, URZ ;  /* 0x000000ff00047c82 */ /* 0x000fe40008000000 */
[----:B------:R-:W-:Y:S07]  /*6990*/  UIMAD.WIDE.U32 UR4, UR5, UR7, UR4 ;  /* 0x00000007050472a5 */ /* 0x000fee000f8e0004 */
[----:B------:R-:W-:Y:S01]  /*69a0*/  UMOV UR4, UR5 ;  /* 0x0000000500047c82 */ /* 0x000fe20008000000 */
[--C-:B-1----:R-:W-:Y:S01]  /*69b0*/  IMAD.MOV R3, RZ, RZ, -R11.reuse ;  /* 0x000000ffff037224 */ /* 0x102fe200078e0a0b */
[----:B------:R-:W-:Y:S01]  /*69c0*/  UIMAD.WIDE.U32 UR4, UR4, UR8, URZ ;  /* 0x00000008040472a5 */ /* 0x000fe2000f8e00ff */
[----:B------:R-:W-:Y:S02]  /*69d0*/  IMAD.MOV.U32 R10, RZ, RZ, RZ ;  /* 0x000000ffff0a7224 */ /* 0x000fe400078e00ff */
[----:B------:R-:W-:Y:S04]  /*69e0*/  IMAD R3, R3, R8, RZ ;  /* 0x0000000803037224 */ /* 0x000fe800078e02ff */
[----:B------:R-:W-:Y:S01]  /*69f0*/  UMOV UR43, UR5 ;  /* 0x00000005002b7c82 */ /* 0x000fe20008000000 */
[----:B------:R-:W-:Y:S01]  /*6a00*/  IMAD.HI.U32 R11, R11, R3, R10 ;  /* 0x000000030b0b7227 */ /* 0x000fe200078e000a */
[----:B------:R-:W-:Y:S04]  /*6a10*/  UIMAD UR4, UR43, UR9, UR8 ;  /* 0x000000092b0472a4 */ /* 0x000fe8000f8e0208 */
[----:B------:R-:W-:Y:S11]  /*6a20*/  UISETP.GT.U32.AND UP0, UPT, UR6, UR4, UPT ;  /* 0x000000040600728c */ /* 0x000ff6000bf04070 */
[----:B------:R-:W-:Y:S02]  /*6a30*/  @!UP0 UIADD3 UR4, UPT, UPT, UR4, -UR6, URZ ;  /* 0x8000000604048290 */ /* 0x000fe4000fffe0ff */
[----:B------:R-:W-:Y:S02]  /*6a40*/  @!UP0 UIADD3 UR43, UPT, UPT, UR43, 0x1, URZ ;  /* 0x000000012b2b8890 */ /* 0x000fe4000fffe0ff */
[----:B------:R-:W-:Y:S02]  /*6a50*/  UISETP.GE.U32.AND UP2, UPT, UR4, UR6, UPT ;  /* 0x000000060400728c */ /* 0x000fe4000bf46070 */
[----:B------:R-:W-:Y:S02]  /*6a60*/  ULOP3.LUT UR4, UR20, UR53, URZ, 0x3c, !UPT ;  /* 0x0000003514047292 */ /* 0x000fe4000f8e3cff */
[----:B------:R-:W-:Y:S02]  /*6a70*/  UISETP.NE.AND UP0, UPT, UR53, URZ, UPT ;  /* 0x000000ff3500728c */ /* 0x000fe4000bf05270 */
[----:B------:R-:W-:Y:S05]  /*6a80*/  UISETP.GE.AND UP1, UPT, UR4, URZ, UPT ;  /* 0x000000ff0400728c */ /* 0x000fea000bf26270 */
[----:B------:R-:W-:Y:S06]  /*6a90*/  @UP2 UIADD3 UR43, UPT, UPT, UR43, 0x1, URZ ;  /* 0x000000012b2b2890 */ /* 0x000fec000fffe0ff */
[----:B------:R-:W-:Y:S02]  /*6aa0*/  @!UP1 UIADD3 UR43, UPT, UPT, -UR43, URZ, URZ ;  /* 0x000000ff2b2b9290 */ /* 0x000fe4000fffe1ff */
[----:B------:R-:W-:Y:S02]  /*6ab0*/  UISETP.NE.AND UP1, UPT, UR38, 0x1, UPT ;  /* 0x000000012600788c */ /* 0x000fe4000bf25270 */
[----:B------:R-:W-:Y:S06]  /*6ac0*/  @!UP0 ULOP3.LUT UR43, URZ, UR53, URZ, 0x33, !UPT ;  /* 0x00000035ff2b8292 */ /* 0x000fec000f8e33ff */
[----:B------:R-:W-:Y:S03]  /*6ad0*/  MOV R0, UR43 ;  /* 0x0000002b00007c02 */ /* 0x000fe60008000f00 */
[----:B------:R-:W1:Y:S01]  /*6ae0*/  @!UP1 LDCU.128 UR12, c[0x0][0xb10] ;  /* 0x00016200ff0c97ac */ /* 0x000e620008000c00 */
[----:B------:R-:W-:Y:S05]  /*6af0*/  IABS R0, R0 ;  /* 0x0000000000007213 */ /* 0x000fea0000000000 */
[----:B------:R-:W-:Y:S01]  /*6b00*/  IMAD.HI.U32 R11, R11, R0, RZ ;  /* 0x000000000b0b7227 */ /* 0x000fe200078e00ff */
[----:B------:R-:W2:Y:S03]  /*6b10*/  @!UP1 LDCU UR10, c[0x0][0xb20] ;  /* 0x00016400ff0a97ac */ /* 0x000ea60008000800 */
[----:B------:R-:W-:Y:S01]  /*6b20*/  IMAD.MOV R3, RZ, RZ, -R11 ;  /* 0x000000ffff037224 */ /* 0x000fe200078e0a0b */
[----:B------:R-:W3:Y:S03]  /*6b30*/  @!UP1 LDCU UR5, c[0x0][0xb0c] ;  /* 0x00016180ff0597ac */ /* 0x000ee60008000800 */
[C---:B------:R-:W-:Y:S01]  /*6b40*/  IMAD R0, R8.reuse, R3, R0 ;  /* 0x0000000308007224 */ /* 0x040fe200078e0200 */
[----:B-1----:R-:W-:Y:S04]  /*6b50*/  UIMAD.WIDE.U32 UR6, UR36, UR15, URZ ;  /* 0x0000000f240672a5 */ /* 0x002fe8000f8e00ff */
[----:B------:R-:W-:Y:S01]  /*6b60*/  ISETP.GT.U32.AND P1, PT, R8, R0, PT ;  /* 0x000000000800720c */ /* 0x000fe20003f24070 */
[----:B------:R-:W-:Y:S02]  /*6b70*/  UIMAD.WIDE.U32 UR8, UR37, UR12, URZ ;  /* 0x0000000c250872a5 */ /* 0x000fe4000f8e00ff */
[----:B------:R-:W-:Y:S02]  /*6b80*/  @!UP1 UISETP.NE.AND UP0, UPT, UR14, 0x1, UPT ;  /* 0x000000010e00988c */ /* 0x000fe4000bf05270 */
[----:B------:R-:W-:Y:S01]  /*6b90*/  ULOP3.LUT UR8, UR43, UR11, URZ, 0x3c, !UPT ;  /* 0x0000000b2b087292 */ /* 0x000fe2000f8e3cff */
[----:B------:R-:W-:Y:S02]  /*6ba0*/  @!UP1 UMOV UR6, UR7 ;  /* 0x0000000700069c82 */ /* 0x000fe40008000000 */
[----:B------:R-:W-:Y:S01]  /*6bb0*/  @!UP1 UMOV UR4, UR9 ;  /* 0x0000000900049c82 */ /* 0x000fe20008000000 */
[----:B--2---:R-:W-:Y:S02]  /*6bc0*/  @!UP1 USHF.R.U32.HI UR6, URZ, UR10, UR6 ;  /* 0x0000000aff069299 */ /* 0x004fe40008011606 */
[----:B---3--:R-:W-:Y:S02]  /*6bd0*/  @!UP1 UISETP.NE.AND UP2, UPT, UR5, 0x1, UPT ;  /* 0x000000010500988c */ /* 0x008fe4000bf45270 */
[----:B------:R-:W-:Y:S01]  /*6be0*/  @!UP1 USHF.R.U32.HI UR4, URZ, UR13, UR4 ;  /* 0x0000000dff049299 */ /* 0x000fe20008011604 */
[----:B------:R-:W-:Y:S01]  /*6bf0*/  @!P1 IMAD.IADD R0, R0, 0x1, -R8 ;  /* 0x0000000100009824 */ /* 0x000fe200078e0a08 */
[----:B------:R-:W-:Y:S01]  /*6c00*/  @!UP1 USEL UR6, UR36, UR6, !UP0 ;  /* 0x0000000624069287 */ /* 0x000fe2000c000000 */
[----:B------:R-:W-:Y:S01]  /*6c10*/  @!P1 IADD3 R11, PT, PT, R11, 0x1, RZ ;  /* 0x000000010b0b9810 */ /* 0x000fe20007ffe0ff */
[----:B------:R-:W-:Y:S02]  /*6c20*/  @!UP1 USEL UR7, UR37, UR4, !UP2 ;  /* 0x0000000425079287 */ /* 0x000fe4000d000000 */
[----:B------:R-:W-:Y:S01]  /*6c30*/  UISETP.GE.AND UP0, UPT, UR8, URZ, UPT ;  /* 0x000000ff0800728c */ /* 0x000fe2000bf06270 */
[----:B------:R-:W-:Y:S01]  /*6c40*/  ISETP.GE.U32.AND P2, PT, R0, R8, PT ;  /* 0x000000080000720c */ /* 0x000fe20003f46070 */
[----:B------:R-:W-:Y:S02]  /*6c50*/  UISETP.NE.AND UP2, UPT, UR11, URZ, UPT ;  /* 0x000000ff0b00728c */ /* 0x000fe4000bf45270 */
[----:B------:R-:W-:Y:S02]  /*6c60*/  @!UP1 UIADD3 UR4, UPT, UPT, -UR7, UR6, URZ ;  /* 0x0000000607049290 */ /* 0x000fe4000fffe1ff */
[----:B------:R-:W-:Y:S02]  /*6c70*/  @!UP1 UIADD3 UR6, UPT, UPT, UR7, -UR6, URZ ;  /* 0x8000000607069290 */ /* 0x000fe4000fffe0ff */
[----:B------:R-:W-:Y:S02]  /*6c80*/  @!UP1 UIMAD UR37, UR4, UR5, UR37 ;  /* 0x00000005042592a4 */ /* 0x000fe4000f8e0225 */
[----:B------:R-:W-:Y:S02]  /*6c90*/  UIADD3 UR4, UPT, UPT, -UR43, URZ, URZ ;  /* 0x000000ff2b047290 */ /* 0x000fe4000fffe1ff */
[----:B------:R-:W-:Y:S02]  /*6ca0*/  @!UP1 UIMAD UR36, UR6, UR14, UR36 ;  /* 0x0000000e062492a4 */ /* 0x000fe4000f8e0224 */
[----:B------:R-:W-:Y:S01]  /*6cb0*/  UIMAD UR5, UR53, UR4, UR20 ;  /* 0x00000004350572a4 */ /* 0x000fe2000f8e0214 */
[----:B------:R-:W-:Y:S03]  /*6cc0*/  @P2 VIADD R11, R11, 0x1 ;  /* 0x000000010b0b2836 */ /* 0x000fe60000000000 */
[----:B------:R-:W-:Y:S02]  /*6cd0*/  USHF.L.U32 UR52, UR5, 0x6, URZ ;  /* 0x0000000605347899 */ /* 0x000fe400080006ff */
[----:B------:R-:W-:Y:S11]  /*6ce0*/  R2UR UR44, R11 ;  /* 0x000000000b2c72ca */ /* 0x000ff600000e0000 */
[----:B------:R-:W-:Y:S02]  /*6cf0*/  @!UPT UIADD3 URZ, UPT, UPT, URZ, URZ, URZ ;  /* 0x000000fffffff290 */ /* 0x000fe4000fffe0ff */
[----:B------:R-:W-:Y:S02]  /*6d00*/  @!UP0 UIADD3 UR44, UPT, UPT, -UR44, URZ, URZ ;  /* 0x000000ff2c2c8290 */ /* 0x000fe4000fffe1ff */
[----:B------:R-:W-:Y:S04]  /*6d10*/  @!UP2 ULOP3.LUT UR44, URZ, UR11, URZ, 0x33, !UPT ;  /* 0x0000000bff2ca292 */ /* 0x000fe8000f8e33ff */
[----:B------:R-:W-:Y:S04]  /*6d20*/  UIADD3 UR4, UPT, UPT, -UR44, URZ, URZ ;  /* 0x000000ff2c047290 */ /* 0x000fe8000fffe1ff */
[----:B------:R-:W-:Y:S01]  /*6d30*/  UIMAD UR43, UR11, UR4, UR43 ;  /* 0x000000040b2b72a4 */ /* 0x000fe2000f8e022b */
[----:B------:R-:W-:Y:S11]  /*6d40*/  @!P0 BRA `(.L_x_97) ;  /* 0x00000000007c8947 */ /* 0x000ff60003800000 */
[----:B------:R-:W1:Y:S01]  /*6d50*/  LDCU.64 UR8, c[0x4][0x80] ;  /* 0x01001000ff0877ac */ /* 0x000e620008000a00 */
[----:B------:R-:W-:Y:S01]  /*6d60*/  MOV R16, 0x0 ;  /* 0x0000000000107802 */ /* 0x000fe20000000f00 */
[----:B------:R-:W-:Y:S02]  /*6d70*/  HFMA2 R12, -RZ, RZ, 0, 5.9604644775390625e-08 ;  /* 0x00000001ff0c7431 */ /* 0x000fe400000001ff */
[----:B------:R-:W-:Y:S01]  /*6d80*/  IMAD.MOV.U32 R8, RZ, RZ, 0x70 ;  /* 0x00000070ff087424 */ /* 0x000fe200078e00ff */
[----:B------:R2:W3:Y:S01]  /*6d90*/  LDC.64 R14, c[0x4][R16] ;  /* 0x01000000100e7b82 */ /* 0x0004e20000000a00 */
[----:B------:R-:W4:Y:S01]  /*6da0*/  LDCU.64 UR6, c[0x4][0x88] ;  /* 0x01001100ff0677ac */ /* 0x000f220008000a00 */
[----:B------:R-:W-:Y:S01]  /*6db0*/  IMAD.MOV.U32 R13, RZ, RZ, RZ ;  /* 0x000000ffff0d7224 */ /* 0x000fe200078e00ff */
[----:B------:R-:W2:Y:S01]  /*6dc0*/  LDCU.64 UR4, c[0x4][0x8] ;  /* 0x01000100ff0477ac */ /* 0x000ea20008000a00 */
[----:B-1----:R-:W-:Y:S01]  /*6dd0*/  MOV R5, UR9 ;  /* 0x0000000900057c02 */ /* 0x002fe20008000f00 */
[----:B------:R-:W-:Y:S01]  /*6de0*/  IMAD.U32 R4, RZ, RZ, UR8 ;  /* 0x00000008ff047e24 */ /* 0x000fe2000f8e00ff */
[----:B----4-:R-:W-:Y:S01]  /*6df0*/  MOV R7, UR7 ;  /* 0x0000000700077c02 */ /* 0x010fe20008000f00 */
[----:B------:R-:W-:Y:S01]  /*6e00*/  IMAD.U32 R6, RZ, RZ, UR6 ;  /* 0x00000006ff067e24 */ /* 0x000fe2000f8e00ff */
[----:B--2---:R-:W-:Y:S01]  /*6e10*/  MOV R11, UR5 ;  /* 0x00000005000b7c02 */ /* 0x004fe20008000f00 */
[----:B------:R-:W-:Y:S02]  /*6e20*/  IMAD.U32 R10, RZ, RZ, UR4 ;  /* 0x00000004ff0a7e24 */ /* 0x000fe4000f8e00ff */
[----:B------:R-:W-:Y:S07]  /*6e30*/  LEPC R20, `(.L_x_98) ;  /* 0x000000001014794e */ /* 0x000fee0000000000 */
[----:B---3-5:R-:W-:Y:S05]  /*6e40*/  CALL.ABS.NOINC R14 ;  /* 0x000000000e007343 */ /* 0x028fea0003c00000 */
.L_x_98:
[----:B------:R-:W1:Y:S01]  /*6e50*/  LDCU.64 UR8, c[0x4][0x80] ;  /* 0x01001000ff0877ac */ /* 0x000e620008000a00 */
[----:B------:R-:W2:Y:S01]  /*6e60*/  LDC.64 R16, c[0x4][R16] ;  /* 0x0100000010107b82 */ /* 0x000ea20000000a00 */
[----:B------:R-:W-:Y:S02]  /*6e70*/  HFMA2 R12, -RZ, RZ, 0, 5.9604644775390625e-08 ;  /* 0x00000001ff0c7431 */ /* 0x000fe400000001ff */
[----:B------:R-:W-:Y:S02]  /*6e80*/  IMAD.MOV.U32 R8, RZ, RZ, 0x70 ;  /* 0x00000070ff087424 */ /* 0x000fe400078e00ff */
[----:B------:R-:W-:Y:S01]  /*6e90*/  IMAD.MOV.U32 R13, RZ, RZ, RZ ;  /* 0x000000ffff0d7224 */ /* 0x000fe200078e00ff */
[----:B------:R-:W3:Y:S01]  /*6ea0*/  LDCU.64 UR6, c[0x4][0x88] ;  /* 0x01001100ff0677ac */ /* 0x000ee20008000a00 */
[----:B------:R-:W4:Y:S01]  /*6eb0*/  LDCU.64 UR4, c[0x4][0x8] ;  /* 0x01000100ff0477ac */ /* 0x000f220008000a00 */
[----:B-1----:R-:W-:Y:S02]  /*6ec0*/  MOV R4, UR8 ;  /* 0x0000000800047c02 */ /* 0x002fe40008000f00 */
[----:B------:R-:W-:Y:S02]  /*6ed0*/  MOV R5, UR9 ;  /* 0x0000000900057c02 */ /* 0x000fe40008000f00 */
[----:B---3--:R-:W-:Y:S01]  /*6ee0*/  MOV R7, UR7 ;  /* 0x0000000700077c02 */ /* 0x008fe20008000f00 */
[----:B------:R-:W-:Y:S01]  /*6ef0*/  IMAD.U32 R6, RZ, RZ, UR6 ;  /* 0x00000006ff067e24 */ /* 0x000fe2000f8e00ff */
[----:B----4-:R-:W-:Y:S01]  /*6f00*/  MOV R11, UR5 ;  /* 0x00000005000b7c02 */ /* 0x010fe20008000f00 */
[----:B------:R-:W-:Y:S02]  /*6f10*/  IMAD.U32 R10, RZ, RZ, UR4 ;  /* 0x00000004ff0a7e24 */ /* 0x000fe4000f8e00ff */
[----:B------:R-:W-:Y:S07]  /*6f20*/  LEPC R20, `(.L_x_97) ;  /* 0x000000001014794e */ /* 0x000fee0000000000 */
[----:B--2---:R-:W-:Y:S05]  /*6f30*/  CALL.ABS.NOINC R16 ;  /* 0x0000000010007343 */ /* 0x004fea0003c00000 */
.L_x_97:
[----:B------:R-:W-:Y:S05]  /*6f40*/  BSYNC.RECONVERGENT B6 ;  /* 0x0000000000067941 */ /* 0x000fea0003800200 */
.L_x_96:
[----:B------:R-:W-:Y:S02]  /*6f50*/  R2UR UR6, R65 ;  /* 0x00000000410672ca */ /* 0x000fe400000e0000 */
[----:B------:R-:W-:Y:S02]  /*6f60*/  R2UR UR5, R62 ;  /* 0x000000003e0572ca */ /* 0x000fe400000e0000 */
[----:B------:R-:W-:Y:S02]  /*6f70*/  R2UR UR4, R61 ;  /* 0x000000003d0472ca */ /* 0x000fe400000e0000 */
[----:B------:R-:W-:Y:S02]  /*6f80*/  ISETP.NE.U32.AND P4, PT, R50, RZ, PT ;  /* 0x000000ff3200720c */ /* 0x000fe40003f85070 */
[----:B------:R-:W-:Y:S02]  /*6f90*/  ISETP.NE.U32.AND P2, PT, RZ, UR60, PT ;  /* 0x0000003cff007c0c */ /* 0x000fe4000bf45070 */
[----:B------:R-:W-:Y:S02]  /*6fa0*/  ISETP.NE.AND.EX P4, PT, R51, RZ, PT, P4 ;  /* 0x000000ff3300720c */ /* 0x000fe40003f85340 */
[----:B------:R-:W-:Y:S01]  /*6fb0*/  ISETP.NE.AND.EX P2, PT, RZ, UR61, PT, P2 ;  /* 0x0000003dff007c0c */ /* 0x000fe2000bf45320 */
[----:B------:R-:W-:Y:S02]  /*6fc0*/  UISETP.NE.AND UP2, UPT, UR6, URZ, UPT ;  /* 0x000000ff0600728c */ /* 0x000fe4000bf45270 */
[----:B------:R-:W-:Y:S04]  /*6fd0*/  UISETP.NE.U32.AND UP0, UPT, UR5, URZ, UPT ;  /* 0x000000ff0500728c */ /* 0x000fe8000bf05070 */
[----:B------:R-:W-:Y:S01]  /*6fe0*/  UISETP.NE.AND.EX UP1, UPT, UR4, URZ, UPT, UP0 ;  /* 0x000000ff0400728c */ /* 0x000fe2000bf25300 */
[----:B------:R-:W-:Y:S01]  /*6ff0*/  PLOP3.LUT P1, PT, PT, PT, UP2, 0x80, 0x8 ;  /* 0x000000000008781c */ /* 0x000fe20003f2f028 */
[----:B------:R-:W-:Y:S03]  /*7000*/  UPLOP3.LUT UP0, UPT, UPT, UPT, UPT, 0x40, 0x4 ;  /* 0x000000000004789c */ /* 0x000fe60003f0e870 */
[----:B------:R-:W-:Y:S06]  /*7010*/  @UP2 UPLOP3.LUT UP0, UPT, UPT, UPT, UP1, 0x80, 0x8 ;  /* 0x000000000008289c */ /* 0x000fec0003f0f010 */
[----:B------:R-:W-:Y:S01]  /*7020*/  PLOP3.LUT P0, PT, PT, PT, UP0, 0x80, 0x8 ;  /* 0x000000000008781c */ /* 0x000fe20003f0f008 */
[----:B------:R-:W-:Y:S01]  /*7030*/  @!UPT UIADD3 URZ, UPT, UPT, URZ, URZ, URZ ;  /* 0x000000fffffff290 */ /* 0x000fe2000fffe0ff */
[----:B------:R-:W-:Y:S11]  /*7040*/  BRA.U !UP1, `(.L_x_99) ;  /* 0x0000000109407547 */ /* 0x000ff6000b800000 */
[----:B------:R-:W-:Y:S01]  /*7050*/  UISETP.NE.U32.AND UP0, UPT, UR60, URZ, UPT ;  /* 0x000000ff3c00728c */ /* 0x000fe2000bf05070 */
[----:B------:R-:W-:Y:S01]  /*7060*/  R2UR UR6, R62 ;  /* 0x000000003e0672ca */ /* 0x000fe200000e0000 */
[----:B------:R-:W1:Y:S01]  /*7070*/  LDCU.64 UR8, c[0x0][0x358] ;  /* 0x00006b00ff0877ac */ /* 0x000e620008000a00 */
[----:B------:R-:W-:Y:S02]  /*7080*/  HFMA2 R59, -RZ, RZ, 0, 5.9604644775390625e-08 ;  /* 0x00000001ff3b7431 */ /* 0x000fe400000001ff */
[----:B------:R-:W-:Y:S01]  /*7090*/  IMAD.MOV.U32 R0, RZ, RZ, 0x1 ;  /* 0x00000001ff007424 */ /* 0x000fe200078e00ff */
[----:B------:R-:W-:Y:S06]  /*70a0*/  UISETP.NE.AND.EX UP0, UPT, UR61, URZ, UPT, UP0 ;  /* 0x000000ff3d00728c */ /* 0x000fec000bf05300 */
[----:B------:R-:W-:Y:S05]  /*70b0*/  PLOP3.LUT P3, PT, PT, PT, UP0, 0x80, 0x8 ;  /* 0x000000000008781c */ /* 0x000fea0003f6f008 */
[----:B------:R-:W2:Y:S01]  /*70c0*/  @UP0 LDCU.64 UR4, c[0x0][0x888] ;  /* 0x00011100ff0407ac */ /* 0x000ea20008000a00 */
[----:B------:R-:W-:Y:S07]  /*70d0*/  @UP0 UIMAD UR6, UR50, UR6, URZ ;  /* 0x00000006320602a4 */ /* 0x000fee000f8e02ff */
[----:B------:R-:W-:Y:S01]  /*70e0*/  @!P3 PRMT R59, R0, 0x7610, R59 ;  /* 0x00007610003bb816 */ /* 0x000fe2000000003b */
[----:B--2---:R-:W-:Y:S06]  /*70f0*/  @UP0 UIMAD.WIDE UR4, UR6, 0x4, UR4 ;  /* 0x00000004060408a5 */ /* 0x004fec000f8e0204 */
[----:B------:R-:W-:Y:S02]  /*7100*/  IMAD.U32 R4, RZ, RZ, UR4 ;  /* 0x00000004ff047e24 */ /* 0x000fe4000f8e00ff */
[----:B------:R-:W-:Y:S03]  /*7110*/  IMAD.U32 R5, RZ, RZ, UR5 ;  /* 0x00000005ff057e24 */ /* 0x000fe6000f8e00ff */
[----:B------:R-:W2:Y:S02]  /*7120*/  @!UP0 LDCU UR4, c[0x0][0x880] ;  /* 0x00011000ff0487ac */ /* 0x000ea40008000800 */
[----:B-1---5:R1:W5:Y:S02]  /*7130*/  @P3 LDG.E R27, desc[UR8][R4.64] ;  /* 0x00000008041b3981 */ /* 0x022364000c1e1900 */
[----:B-12---:R-:W-:Y:S02]  /*7140*/  @!P3 MOV R27, UR4 ;  /* 0x00000004001bbc02 */ /* 0x006fe40008000f00 */
.L_x_99:
[----:B------:R-:W-:Y:S05]  /*7150*/  @!P4 BRA `(.L_x_100) ;  /* 0x000000000024c947 */ /* 0x000fea0003800000 */
[----:B------:R-:W-:Y:S01]  /*7160*/  ISETP.NE.U32.AND P3, PT, R48, RZ, PT ;  /* 0x000000ff3000720c */ /* 0x000fe20003f65070 */
[----:B------:R-:W1:Y:S03]  /*7170*/  LDCU.64 UR4, c[0x0][0x358] ;  /* 0x00006b00ff0477ac */ /* 0x000e660008000a00 */
[----:B------:R-:W-:Y:S11]  /*7180*/  ISETP.NE.AND.EX P3, PT, R49, RZ, PT, P3 ;  /* 0x000000ff3100720c */ /* 0x000ff60003f65330 */
[----:B------:R-:W-:Y:S02]  /*7190*/  @!UPT UIADD3 URZ, UPT, UPT, URZ, URZ, URZ ;  /* 0x000000fffffff290 */ /* 0x000fe4000fffe0ff */
[----:B------:R-:W2:Y:S01]  /*71a0*/  @P3 LDC.64 R4, c[0x0][0x8a8] ;  /* 0x00022a00ff043b82 */ /* 0x000ea20000000a00 */
[----:B------:R-:W-:Y:S04]  /*71b0*/  @P3 IMAD R0, R50, UR50, RZ ;  /* 0x0000003232003c24 */ /* 0x000fe8000f8e02ff */
[----:B--2---:R-:W-:Y:S05]  /*71c0*/  @P3 IMAD.WIDE R4, R0, 0x4, R4 ;  /* 0x0000000400043825 */ /* 0x004fea00078e0204 */
[----:B-1---5:R1:W5:Y:S02]  /*71d0*/  @P3 LDG.E R24, desc[UR4][R4.64] ;  /* 0x0000000404183981 */ /* 0x022364000c1e1900 */
[----:B-1----:R-:W2:Y:S02]  /*71e0*/  @!P3 LDC R24, c[0x0][0x8a0] ;  /* 0x00022800ff18bb82 */ /* 0x002ea40000000800 */
.L_x_100:
[----:B-----5:R-:W-:Y:S01]  /*71f0*/  FSETP.NEU.AND P3, PT, R27, RZ, PT ;  /* 0x000000ff1b00720b */ /* 0x020fe20003f6d000 */
[----:B------:R-:W-:Y:S01]  /*7200*/  BSSY B1, `(.L_x_101) ;  /* 0x0000039000017945 */ /* 0x000fe20003800000 */
[----:B------:R-:W-:Y:S01]  /*7210*/  SEL R4, RZ, 0xffffffff, P2 ;  /* 0xffffffffff047807 */ /* 0x000fe20001000000 */
[----:B------:R-:W-:Y:S01]  /*7220*/  IMAD.MOV.U32 R74, RZ, RZ, 0x1 ;  /* 0x00000001ff4a7424 */ /* 0x000fe200078e00ff */
[----:B------:R-:W-:Y:S01]  /*7230*/  @P1 LOP3.LUT P2, RZ, R59, 0xff, RZ, 0xc0, !PT ;  /* 0x000000ff3bff1812 */ /* 0x000fe2000784c0ff */
[----:B------:R-:W-:Y:S01]  /*7240*/  IMAD.IADD R25, R23, 0x1, R2 ;  /* 0x0000000117197824 */ /* 0x000fe200078e0202 */
[----:B------:R-:W-:Y:S01]  /*7250*/  @P1 SEL R0, RZ, 0xffffffff, P3 ;  /* 0xffffffffff001807 */ /* 0x000fe20001800000 */
[----:B------:R-:W-:Y:S01]  /*7260*/  IMAD R71, R57, -0x10, R67 ;  /* 0xfffffff039477824 */ /* 0x000fe200078e0243 */
[----:B------:R-:W-:Y:S01]  /*7270*/  LOP3.LUT R55, R55, 0x1, RZ, 0x3c, !PT ;  /* 0x0000000137377812 */ /* 0x000fe200078e3cff */
[----:B------:R-:W-:Y:S01]  /*7280*/  IMAD.MOV.U32 R73, RZ, RZ, RZ ;  /* 0x000000ffff497224 */ /* 0x000fe200078e00ff */
[----:B------:R-:W-:Y:S02]  /*7290*/  @P0 SEL R0, R4, R0, !P2 ;  /* 0x0000000004000207 */ /* 0x000fe40005000000 */
[----:B------:R-:W-:Y:S02]  /*72a0*/  CS2R R38, SRZ ;  /* 0x0000000000267805 */ /* 0x000fe4000001ff00 */
[----:B------:R-:W-:Y:S02]  /*72b0*/  LEA R72, R22, UR49, 0x3 ;  /* 0x0000003116487c11 */ /* 0x000fe4000f8e18ff */
[----:B------:R-:W-:Y:S02]  /*72c0*/  CS2R R36, SRZ ;  /* 0x0000000000247805 */ /* 0x000fe4000001ff00 */
[----:B------:R-:W-:Y:S02]  /*72d0*/  @P1 LOP3.LUT R0, R0, 0x1, RZ, 0xc0, !PT ;  /* 0x0000000100001812 */ /* 0x000fe400078ec0ff */
[----:B------:R-:W-:Y:S02]  /*72e0*/  CS2R R34, SRZ ;  /* 0x0000000000227805 */ /* 0x000fe4000001ff00 */
[----:B------:R-:W-:Y:S02]  /*72f0*/  PLOP3.LUT P2, PT, PT, PT, UP1, 0x80, 0x8 ;  /* 0x000000000008781c */ /* 0x000fe40003f4f018 */
[----:B------:R-:W-:Y:S02]  /*7300*/  CS2R R32, SRZ ;  /* 0x0000000000207805 */ /* 0x000fe4000001ff00 */
[----:B------:R-:W-:Y:S02]  /*7310*/  ISETP.NE.U32.OR P5, PT, R0, 0x1, !P1 ;  /* 0x000000010000780c */ /* 0x000fe40004fa5470 */
[----:B------:R-:W-:Y:S02]  /*7320*/  CS2R R42, SRZ ;  /* 0x00000000002a7805 */ /* 0x000fe4000001ff00 */
[----:B------:R-:W-:Y:S02]  /*7330*/  LOP3.LUT P4, R69, R59, 0xff, RZ, 0xc0, !PT ;  /* 0x000000ff3b457812 */ /* 0x000fe4000788c0ff */
[----:B------:R-:W-:Y:S02]  /*7340*/  CS2R R40, SRZ ;  /* 0x0000000000287805 */ /* 0x000fe4000001ff00 */
[----:B------:R-:W-:Y:S02]  /*7350*/  SEL R3, RZ, 0xffffffff, P3 ;  /* 0xffffffffff037807 */ /* 0x000fe40001800000 */
[----:B------:R-:W-:Y:S02]  /*7360*/  CS2R R46, SRZ ;  /* 0x00000000002e7805 */ /* 0x000fe4000001ff00 */
[----:B------:R-:W-:Y:S02]  /*7370*/  P2R R70, PR, RZ, 0x20 ;  /* 0x00000020ff467803 */ /* 0x000fe40000000000 */
[----:B------:R-:W-:Y:S02]  /*7380*/  CS2R R44, SRZ ;  /* 0x00000000002c7805 */ /* 0x000fe4000001ff00 */
[----:B------:R-:W-:Y:S02]  /*7390*/  @P2 SEL R3, R4, R3, !P4 ;  /* 0x0000000304032207 */ /* 0x000fe40006000000 */
[----:B------:R-:W-:Y:S02]  /*73a0*/  @P5 SHF.L.U32 R0, R55, 0x1f, RZ ;  /* 0x0000001f37005819 */ /* 0x000fe400000006ff */
[----:B------:R-:W-:Y:S02]  /*73b0*/  LOP3.LUT R3, R3, 0x1, RZ, 0xc0, !PT ;  /* 0x0000000103037812 */ /* 0x000fe400078ec0ff */
[----:B------:R1:W3:Y:S02]  /*73c0*/  @P5 SYNCS.PHASECHK.TRANS64.TRYWAIT P1, [UR49+0x40], R0 ;  /* 0x00004000ff0055a7 */ /* 0x0002e40008021131 */
[----:B------:R-:W-:Y:S04]  /*73d0*/  ISETP.NE.U32.AND P2, PT, R3, 0x1, PT ;  /* 0x000000010300780c */ /* 0x000fe80003f45070 */
[----:B------:R-:W-:Y:S02]  /*73e0*/  P2R R75, PR, RZ, 0x4 ;  /* 0x00000004ff4b7803 */ /* 0x000fe40000000000 */
[----:B-1----:R-:W-:Y:S04]  /*73f0*/  SHF.L.U32 R0, R54, 0x1f, RZ ;  /* 0x0000001f36007819 */ /* 0x002fe800000006ff */
[----:B------:R1:W4:Y:S01]  /*7400*/  SYNCS.PHASECHK.TRANS64.TRYWAIT P0, [R72+URZ+0xa0], R0 ;  /* 0x0000a000480075a7 */ /* 0x00032200080011ff */
[----:B---3--:R-:W-:Y:S01]  /*7410*/  @P5 SEL R74, RZ, 0x1, !P1 ;  /* 0x00000001ff4a5807 */ /* 0x008fe20004800000 */
[----:B-1----:R-:W-:Y:S06]  /*7420*/  @!P5 BRA `(.L_x_102) ;  /* 0x000000000058d947 */ /* 0x002fec0003800000 */
[----:B------:R-:W-:Y:S01]  /*7430*/  IMAD.MOV.U32 R39, RZ, RZ, RZ ;  /* 0x000000ffff277224 */ /* 0x000fe200078e00ff */
[----:B------:R-:W-:Y:S01]  /*7440*/  ISETP.NE.AND P1, PT, R74, RZ, PT ;  /* 0x000000ff4a00720c */ /* 0x000fe20003f25270 */
[----:B------:R-:W-:Y:S01]  /*7450*/  BSSY B0, `(.L_x_103) ;  /* 0x000000c000007945 */ /* 0x000fe20003800000 */
[----:B------:R-:W-:Y:S02]  /*7460*/  CS2R R46, SRZ ;  /* 0x00000000002e7805 */ /* 0x000fe4000001ff00 */
[----:B------:R-:W-:Y:S02]  /*7470*/  CS2R R44, SRZ ;  /* 0x00000000002c7805 */ /* 0x000fe4000001ff00 */
[----:B------:R-:W-:Y:S02]  /*7480*/  CS2R R42, SRZ ;  /* 0x00000000002a7805 */ /* 0x000fe4000001ff00 */
[----:B------:R-:W-:Y:S02]  /*7490*/  CS2R R40, SRZ ;  /* 0x0000000000287805 */ /* 0x000fe4000001ff00 */
[----:B------:R-:W-:Y:S02]  /*74a0*/  CS2R R34, SRZ ;  /* 0x0000000000227805 */ /* 0x000fe4000001ff00 */
[----:B------:R-:W-:Y:S02]  /*74b0*/  CS2R R32, SRZ ;  /* 0x0000000000207805 */ /* 0x000fe4000001ff00 */
[----:B------:R-:W-:Y:S01]  /*74c0*/  CS2R R36, SRZ ;  /* 0x0000000000247805 */ /* 0x000fe2000001ff00 */
[----:B------:R-:W-:Y:S06]  /*74d0*/  @P1 BRA `(.L_x_104) ;  /* 0x00000000000c1947 */ /* 0x000fec0003800000 */
[----:B------:R-:W-:Y:S04]  /*74e0*/  SHF.L.U32 R3, R55, 0x1f, RZ ;  /* 0x0000001f37037819 */ /* 0x000fe800000006ff */
[----:B------:R-:W1:Y:S02]  /*74f0*/  SYNCS.PHASECHK.TRANS64.TRYWAIT P1, [UR49+0x40], R3 ;  /* 0x00004003ff0075a7 */ /* 0x000e640008021131 */
[----:B-1----:R-:W-:Y:S05]  /*7500*/  @!P1 BRA `(.L_x_105) ;  /* 0x0000003000489947 */ /* 0x002fea0003800000 */
.L_x_104:
[----:B------:R-:W-:Y:S05]  /*7510*/  BSYNC B0 ;  /* 0x0000000000007941 */ /* 0x000fea0003800000 */
.L_x_103:
[----:B------:R-:W-:Y:S01]  /*7520*/  ISETP.NE.AND P1, PT, R75, RZ, PT ;  /* 0x000000ff4b00720c */ /* 0x000fe20003f25270 */
[----:B------:R-:W-:Y:S11]  /*7530*/  HFMA2 R73, -RZ, RZ, 0, 5.9604644775390625e-08 ;  /* 0x00000001ff497431 */ /* 0x000ff600000001ff */
[----:B------:R-:W-:Y:S01]  /*7540*/  @!UPT UIADD3 URZ, UPT, UPT, URZ, URZ, URZ ;  /* 0x000000fffffff290 */ /* 0x000fe2000fffe0ff */
[----:B------:R3:W1:Y:S04]  /*7550*/  @P1 LDS.128 R44, [R56] ;  /* 0x00000000382c1984 */ /* 0x0006680000000c00 */
[----:B------:R3:W1:Y:S04]  /*7560*/  @P1 LDS.128 R40, [R67+0x10] ;  /* 0x0000100043281984 */ /* 0x0006680000000c00 */
[----:B------:R3:W1:Y:S04]  /*7570*/  @P1 LDS.128 R32, [R66+0x20] ;  /* 0x0000200042201984 */ /* 0x0006680000000c00 */
[----:B------:R3:W1:Y:S02]  /*7580*/  @P1 LDS.128 R36, [R71+0x30] ;  /* 0x0000300047241984 */ /* 0x0006640000000c00 */
.L_x_102:
[----:B------:R-:W-:Y:S05]  /*7590*/  BSYNC B1 ;  /* 0x0000000000017941 */ /* 0x000fea0003800000 */
.L_x_101:
[----:B-1----:R-:W-:Y:S04]  /*75a0*/  SHF.R.U32.HI R2, RZ, 0x15, R25 ;  /* 0x00000015ff027819 */ /* 0x002fe80000011619 */
[----:B------:R-:W-:Y:S01]  /*75b0*/  LOP3.LUT P1, RZ, R2, 0x3, R60, 0x48, !PT ;  /* 0x0000000302ff7812 */ /* 0x000fe2000782483c */
[----:B------:R-:W-:Y:S01]  /*75c0*/  @!UPT UIADD3 URZ, UPT, UPT, URZ, URZ, URZ ;  /* 0x000000fffffff290 */ /* 0x000fe2000fffe0ff */
[----:B----4-:R-:W-:Y:S11]  /*75d0*/  @P0 BRA `(.L_x_106) ;  /* 0x0000000000080947 */ /* 0x010ff60003800000 */
[----:B------:R-:W1:Y:S02]  /*75e0*/  SYNCS.PHASECHK.TRANS64.TRYWAIT P0, [R72+URZ+0xa0], R0 ;  /* 0x0000a000480075a7 */ /* 0x000e6400080011ff */
[----:B-1----:R-:W-:Y:S05]  /*75f0*/  @!P0 BRA `(.L_x_107) ;  /* 0x0000003000248947 */ /* 0x002fea0003800000 */
.L_x_106:
[----:B------:R-:W-:Y:S05]  /*7600*/  @!P1 BRA `(.L_x_108) ;  /* 0x0000000000409947 */ /* 0x000fea0003800000 */
[----:B------:R-:W4:Y:S01]  /*7610*/  LDCU.64 UR8, c[0x4][0x70] ;  /* 0x01000e00ff0877ac */ /* 0x000f220008000a00 */
[----:B------:R-:W-:Y:S01]  /*7620*/  MOV R3, 0x0 ;  /* 0x0000000000037802 */ /* 0x000fe20000000f00 */
[----:B------:R-:W-:Y:S02]  /*7630*/  HFMA2 R12, -RZ, RZ, 0, 5.9604644775390625e-08 ;  /* 0x00000001ff0c7431 */ /* 0x000fe400000001ff */
[----:B------:R-:W-:Y:S02]  /*7640*/  IMAD.MOV.U32 R8, RZ, RZ, 0x192 ;  /* 0x00000192ff087424 */ /* 0x000fe400078e00ff */
[----:B------:R-:W-:Y:S01]  /*7650*/  IMAD.MOV.U32 R13, RZ, RZ, RZ ;  /* 0x000000ffff0d7224 */ /* 0x000fe200078e00ff */
[----:B------:R-:W5:Y:S01]  /*7660*/  LDCU.64 UR6, c[0x4][0x78] ;  /* 0x01000f00ff0677ac */ /* 0x000f620008000a00 */
[----:B------:R-:W1:Y:S01]  /*7670*/  LDC.64 R2, c[0x4][R3] ;  /* 0x0100000003027b82 */ /* 0x000e620000000a00 */
[----:B------:R-:W2:Y:S01]  /*7680*/  LDCU.64 UR4, c[0x4][0x10] ;  /* 0x01000200ff0477ac */ /* 0x000ea20008000a00 */
[----:B----4-:R-:W-:Y:S01]  /*7690*/  MOV R5, UR9 ;  /* 0x0000000900057c02 */ /* 0x010fe20008000f00 */
[----:B------:R-:W-:Y:S01]  /*76a0*/  IMAD.U32 R4, RZ, RZ, UR8 ;  /* 0x00000008ff047e24 */ /* 0x000fe2000f8e00ff */
[----:B-----5:R-:W-:Y:S01]  /*76b0*/  MOV R7, UR7 ;  /* 0x0000000700077c02 */ /* 0x020fe20008000f00 */
[----:B------:R-:W-:Y:S01]  /*76c0*/  IMAD.U32 R6, RZ, RZ, UR6 ;  /* 0x00000006ff067e24 */ /* 0x000fe2000f8e00ff */
[----:B--2---:R-:W-:Y:S01]  /*76d0*/  MOV R11, UR5 ;  /* 0x00000005000b7c02 */ /* 0x004fe20008000f00 */
[----:B------:R-:W-:Y:S02]  /*76e0*/  IMAD.U32 R10, RZ, RZ, UR4 ;  /* 0x00000004ff0a7e24 */ /* 0x000fe4000f8e00ff */
[----:B------:R-:W-:Y:S07]  /*76f0*/  LEPC R20, `(.L_x_108) ;  /* 0x000000001014794e */ /* 0x000fee0000000000 */
[----:B-1-3--:R-:W-:Y:S05]  /*7700*/  CALL.ABS.NOINC R2 ;  /* 0x0000000002007343 */ /* 0x00afea0003c00000 */
.L_x_108:
[----:B------:R-:W-:Y:S01]  /*7710*/  LOP3.LUT R20, R44, 0xffffe000, RZ, 0xc0, !PT ;  /* 0xffffe0002c147812 */ /* 0x000fe200078ec0ff */
[----:B------:R-:W-:Y:S05]  /*7720*/  WARPSYNC.ALL ;  /* 0x0000000000007948 */ /* 0x000fea0003800000 */
[----:B------:R-:W-:Y:S01]  /*7730*/  R2UR UR4, R25 ;  /* 0x00000000190472ca */ /* 0x000fe200000e0000 */
[----:B------:R-:W-:Y:S01]  /*7740*/  BSSY.RECONVERGENT B0, `(.L_x_109) ;  /* 0x0000058000007945 */ /* 0x000fe20003800200 */
[----:B------:R-:W-:Y:S11]  /*7750*/  ISETP.NE.AND P0, PT, R58, RZ, PT ;  /* 0x000000ff3a00720c */ /* 0x000ff60003f05270 */
[----:B------:R-:W1:Y:S02]  /*7760*/  LDTM.x16 R4, tmem[UR4] ;  /* 0x00000004000479ee */ /* 0x000e640008240000 */
[C---:B-12---:R-:W-:Y:S01]  /*7770*/  FMUL R0, R24.reuse, R4 ;  /* 0x0000000418007220 */ /* 0x046fe20000400000 */
[C---:B------:R-:W-:Y:S01]  /*7780*/  FMUL R2, R24.reuse, R5 ;  /* 0x0000000518027220 */ /* 0x040fe20000400000 */
[C---:B------:R-:W-:Y:S01]  /*7790*/  FMUL R4, R24.reuse, R8 ;  /* 0x0000000818047220 */ /* 0x040fe20000400000 */
[C---:B------:R-:W-:Y:S01]  /*77a0*/  FMUL R5, R24.reuse, R9 ;  /* 0x0000000918057220 */ /* 0x040fe20000400000 */
[C---:B------:R-:W-:Y:S01]  /*77b0*/  FMUL R8, R24.reuse, R12 ;  /* 0x0000000c18087220 */ /* 0x040fe20000400000 */
[C---:B------:R-:W-:Y:S01]  /*77c0*/  FMUL R9, R24.reuse, R13 ;  /* 0x0000000d18097220 */ /* 0x040fe20000400000 */
[C---:B------:R-:W-:Y:S01]  /*77d0*/  FMUL R12, R24.reuse, R16 ;  /* 0x00000010180c7220 */ /* 0x040fe20000400000 */
[----:B------:R-:W-:Y:S01]  /*77e0*/  LOP3.LUT R16, R45, 0xffffe000, RZ, 0xc0, !PT ;  /* 0xffffe0002d107812 */ /* 0x000fe200078ec0ff */
[----:B------:R-:W-:Y:S01]  /*77f0*/  FMUL R13, R24, R17 ;  /* 0x00000011180d7220 */ /* 0x000fe20000400000 */
[----:B------:R-:W-:Y:S01]  /*7800*/  LOP3.LUT R17, R46, 0xffffe000, RZ, 0xc0, !PT ;  /* 0xffffe0002e117812 */ /* 0x000fe200078ec0ff */
[----:B------:R-:W-:Y:S01]  /*7810*/  FFMA R28, R27, R20, R0 ;  /* 0x000000141b1c7223 */ /* 0x000fe20000000000 */
[----:B------:R-:W-:Y:S01]  /*7820*/  LOP3.LUT R0, R47, 0xffffe000, RZ, 0xc0, !PT ;  /* 0xffffe0002f007812 */ /* 0x000fe200078ec0ff */
[C---:B------:R-:W-:Y:S01]  /*7830*/  FMUL R3, R24.reuse, R6 ;  /* 0x0000000618037220 */ /* 0x040fe20000400000 */
[C---:B------:R-:W-:Y:S01]  /*7840*/  FMUL R6, R24.reuse, R10 ;  /* 0x0000000a18067220 */ /* 0x040fe20000400000 */
[C---:B------:R-:W-:Y:S01]  /*7850*/  FMUL R7, R24.reuse, R7 ;  /* 0x0000000718077220 */ /* 0x040fe20000400000 */
[----:B------:R-:W-:Y:S01]  /*7860*/  F2FP.TF32.F32.PACK_B R28, R28 ;  /* 0x0000001cff1c723e */ /* 0x000fe200024050ff */
[C---:B------:R-:W-:Y:S01]  /*7870*/  FMUL R10, R24.reuse, R14 ;  /* 0x0000000e180a7220 */ /* 0x040fe20000400000 */
[----:B------:R-:W-:Y:S01]  /*7880*/  FMUL R14, R24, R18 ;  /* 0x00000012180e7220 */ /* 0x000fe20000400000 */
[----:B------:R-:W-:Y:S01]  /*7890*/  LOP3.LUT R18, R40, 0xffffe000, RZ, 0xc0, !PT ;  /* 0xffffe00028127812 */ /* 0x000fe200078ec0ff */
[----:B------:R-:W-:Y:S01]  /*78a0*/  FFMA R29, R27, R16, R2 ;  /* 0x000000101b1d7223 */ /* 0x000fe20000000002 */
[----:B------:R-:W-:Y:S01]  /*78b0*/  LOP3.LUT R2, R41, 0xffffe000, RZ, 0xc0, !PT ;  /* 0xffffe00029027812 */ /* 0x000fe200078ec0ff */
[----:B------:R-:W-:Y:S01]  /*78c0*/  FFMA R30, R27, R17, R3 ;  /* 0x000000111b1e7223 */ /* 0x000fe20000000003 */
[----:B------:R-:W-:Y:S01]  /*78d0*/  LOP3.LUT R3, R43, 0xffffe000, RZ, 0xc0, !PT ;  /* 0xffffe0002b037812 */ /* 0x000fe200078ec0ff */
[C---:B------:R-:W-:Y:S01]  /*78e0*/  FFMA R31, R27.reuse, R0, R7 ;  /* 0x000000001b1f7223 */ /* 0x040fe20000000007 */
[----:B------:R-:W-:Y:S01]  /*78f0*/  LOP3.LUT R0, R42, 0xffffe000, RZ, 0xc0, !PT ;  /* 0xffffe0002a007812 */ /* 0x000fe200078ec0ff */
[C---:B------:R-:W-:Y:S01]  /*7900*/  FFMA R4, R27.reuse, R18, R4 ;  /* 0x000000121b047223 */ /* 0x040fe20000000004 */
[----:B------:R-:W-:Y:S01]  /*7910*/  F2FP.TF32.F32.PACK_B R29, R29 ;  /* 0x0000001dff1d723e */ /* 0x000fe200024050ff */
[C---:B------:R-:W-:Y:S01]  /*7920*/  FFMA R5, R27.reuse, R2, R5 ;  /* 0x000000021b057223 */ /* 0x040fe20000000005 */
[----:B------:R-:W-:Y:S01]  /*7930*/  FMUL R11, R24, R11 ;  /* 0x0000000b180b7220 */ /* 0x000fe20000400000 */
[----:B------:R-:W-:Y:S01]  /*7940*/  F2FP.TF32.F32.PACK_B R30, R30 ;  /* 0x0000001eff1e723e */ /* 0x000fe200024050ff */
[C---:B------:R-:W-:Y:S01]  /*7950*/  FFMA R6, R27.reuse, R0, R6 ;  /* 0x000000001b067223 */ /* 0x040fe20000000006 */
[----:B------:R-:W-:Y:S01]  /*7960*/  F2FP.TF32.F32.PACK_B R31, R31 ;  /* 0x0000001fff1f723e */ /* 0x000fe200024050ff */
[----:B------:R-:W-:Y:S01]  /*7970*/  FFMA R7, R27, R3, R11 ;  /* 0x000000031b077223 */ /* 0x000fe2000000000b */
[----:B------:R-:W-:Y:S01]  /*7980*/  LOP3.LUT R2, R32, 0xffffe000, RZ, 0xc0, !PT ;  /* 0xffffe00020027812 */ /* 0x000fe200078ec0ff */
[----:B------:R-:W-:Y:S01]  /*7990*/  FMUL R15, R24, R15 ;  /* 0x0000000f180f7220 */ /* 0x000fe20000400000 */
[----:B------:R-:W-:Y:S01]  /*79a0*/  LOP3.LUT R16, R33, 0xffffe000, RZ, 0xc0, !PT ;  /* 0xffffe00021107812 */ /* 0x000fe200078ec0ff */
[----:B------:R1:W-:Y:S01]  /*79b0*/  STS.128 [R56], R28 ;  /* 0x0000001c38007388 */ /* 0x0003e20000000c00 */
[----:B------:R-:W-:Y:S01]  /*79c0*/  LOP3.LUT R0, R34, 0xffffe000, RZ, 0xc0, !PT ;  /* 0xffffe00022007812 */ /* 0x000fe200078ec0ff */
[----:B------:R-:W-:Y:S01]  /*79d0*/  FFMA R8, R27, R2, R8 ;  /* 0x000000021b087223 */ /* 0x000fe20000000008 */
[----:B------:R-:W-:Y:S01]  /*79e0*/  LOP3.LUT R2, R35, 0xffffe000, RZ, 0xc0, !PT ;  /* 0xffffe00023027812 */ /* 0x000fe200078ec0ff */
[C---:B------:R-:W-:Y:S01]  /*79f0*/  FFMA R9, R27.reuse, R16, R9 ;  /* 0x000000101b097223 */ /* 0x040fe20000000009 */
[----:B------:R-:W-:Y:S01]  /*7a00*/  F2FP.TF32.F32.PACK_B R4, R4 ;  /* 0x00000004ff04723e */ /* 0x000fe200024050ff */
[C---:B------:R-:W-:Y:S01]  /*7a10*/  FFMA R10, R27.reuse, R0, R10 ;  /* 0x000000001b0a7223 */ /* 0x040fe2000000000a */
[----:B------:R-:W-:Y:S01]  /*7a20*/  F2FP.TF32.F32.PACK_B R5, R5 ;  /* 0x00000005ff05723e */ /* 0x000fe200024050ff */
[----:B------:R-:W-:Y:S01]  /*7a30*/  FFMA R11, R27, R2, R15 ;  /* 0x000000021b0b7223 */ /* 0x000fe2000000000f */
[----:B------:R-:W-:Y:S01]  /*7a40*/  F2FP.TF32.F32.PACK_B R6, R6 ;  /* 0x00000006ff06723e */ /* 0x000fe200024050ff */
[----:B------:R-:W-:Y:S01]  /*7a50*/  FMUL R19, R24, R19 ;  /* 0x0000001318137220 */ /* 0x000fe20000400000 */
[----:B------:R-:W-:Y:S02]  /*7a60*/  F2FP.TF32.F32.PACK_B R7, R7 ;  /* 0x00000007ff07723e */ /* 0x000fe400024050ff */
[----:B------:R-:W-:Y:S02]  /*7a70*/  LOP3.LUT R3, R36, 0xffffe000, RZ, 0xc0, !PT ;  /* 0xffffe00024037812 */ /* 0x000fe400078ec0ff */
[----:B------:R-:W-:Y:S01]  /*7a80*/  LOP3.LUT R0, R37, 0xffffe000, RZ, 0xc0, !PT ;  /* 0xffffe00025007812 */ /* 0x000fe200078ec0ff */
[----:B------:R1:W-:Y:S01]  /*7a90*/  STS.128 [R67+0x10], R4 ;  /* 0x0000100443007388 */ /* 0x0003e20000000c00 */
        /* <DEDUP_REMOVED lines=8> */
[----:B------:R-:W-:Y:S02]  /*7b20*/  F2FP.TF32.F32.PACK_B R10, R10 ;  /* 0x0000000aff0a723e */ /* 0x000fe400024050ff */
[----:B------:R-:W-:Y:S02]  /*7b30*/  F2FP.TF32.F32.PACK_B R11, R11 ;  /* 0x0000000bff0b723e */ /* 0x000fe400024050ff */
[----:B------:R-:W-:Y:S02]  /*7b40*/  F2FP.TF32.F32.PACK_B R12, R12 ;  /* 0x0000000cff0c723e */ /* 0x000fe400024050ff */
[----:B------:R-:W-:Y:S01]  /*7b50*/  F2FP.TF32.F32.PACK_B R13, R13 ;  /* 0x0000000dff0d723e */ /* 0x000fe200024050ff */
[----:B------:R1:W-:Y:S01]  /*7b60*/  STS.128 [R66+0x20], R8 ;  /* 0x0000200842007388 */ /* 0x0003e20000000c00 */
[----:B------:R-:W-:Y:S02]  /*7b70*/  F2FP.TF32.F32.PACK_B R14, R14 ;  /* 0x0000000eff0e723e */ /* 0x000fe400024050ff */
[----:B------:R-:W-:Y:S05]  /*7b80*/  F2FP.TF32.F32.PACK_B R15, R15 ;  /* 0x0000000fff0f723e */ /* 0x000fea00024050ff */
[----:B------:R1:W-:Y:S01]  /*7b90*/  STS.128 [R71+0x30], R12 ;  /* 0x0000300c47007388 */ /* 0x0003e20000000c00 */
[----:B------:R-:W-:Y:S01]  /*7ba0*/  @!PT LDS RZ, [RZ] ;  /* 0x00000000fffff984 */ /* 0x000fe20000000800 */
[----:B------:R-:W-:Y:S01]  /*7bb0*/  @!PT LDS RZ, [RZ] ;  /* 0x00000000fffff984 */ /* 0x000fe20000000800 */
[----:B------:R-:W-:Y:S01]  /*7bc0*/  @!PT LDS RZ, [RZ] ;  /* 0x00000000fffff984 */ /* 0x000fe20000000800 */
[----:B------:R-:W-:Y:S01]  /*7bd0*/  @!PT LDS RZ, [RZ] ;  /* 0x00000000fffff984 */ /* 0x000fe20000000800 */
[----:B------:R2:W-:Y:S07]  /*7be0*/  MEMBAR.ALL.CTA ;  /* 0x0000000000007992 */ /* 0x0005ee0000008000 */
[----:B--2---:R-:W2:Y:S02]  /*7bf0*/  FENCE.VIEW.ASYNC.S ;  /* 0x00000000000073c6 */ /* 0x004ea40000000000 */
[----:B--2---:R-:W-:Y:S06]  /*7c00*/  BAR.SYNC.DEFER_BLOCKING 0x1, 0x80 ;  /* 0x0042000000007b1d */ /* 0x004fec0000010000 */
[----:B------:R-:W-:Y:S05]  /*7c10*/  @P0 BRA `(.L_x_110) ;  /* 0x0000000000280947 */ /* 0x000fea0003800000 */
[----:B------:R-:W2:Y:S01]  /*7c20*/  LDCU.64 UR6, c[0x0][0x348] ;  /* 0x00006900ff0677ac */ /* 0x000ea20008000a00 */
[----:B------:R-:W-:Y:S01]  /*7c30*/  UIADD3 UR4, UPT, UPT, UR49, 0x200, URZ ;  /* 0x0000020031047890 */ /* 0x000fe2000fffe0ff */
[----:B------:R-:W-:Y:S05]  /*7c40*/  UMOV UR41, UR52 ;  /* 0x0000003400297c82 */ /* 0x000fea0008000000 */
[----:B------:R-:W-:Y:S04]  /*7c50*/  MOV R52, UR4 ;  /* 0x0000000400347c02 */ /* 0x000fe80008000f00 */
[----:B------:R-:W-:Y:S01]  /*7c60*/  R2UR UR40, R52 ;  /* 0x00000000342872ca */ /* 0x000fe200000e0000 */
[----:B--2---:R-:W-:Y:S04]  /*7c70*/  UIADD3 UR4, UP0, UPT, UR6, 0x680, URZ ;  /* 0x0000068006047890 */ /* 0x004fe8000ff1e0ff */
[----:B------:R-:W-:Y:S09]  /*7c80*/  UIADD3.X UR5, UPT, UPT, URZ, UR7, URZ, UP0, !UPT ;  /* 0x00000007ff057290 */ /* 0x000ff200087fe4ff */
[----:B------:R2:W-:Y:S01]  /*7c90*/  UTMASTG.4D [UR40], [UR4] ;  /* 0x00000028040073b5 */ /* 0x0005e20008018000 */
[----:B------:R0:W-:Y:S01]  /*7ca0*/  UTMACMDFLUSH ;  /* 0x00000000000079b7 */ /* 0x0001e20000000000 */
[----:B--2---:R-:W-:Y:S04]  /*7cb0*/  DEPBAR.LE SB0, 0x1 ;  /* 0x000080400000791a */ /* 0x004fe80000000000 */
.L_x_110:
[----:B------:R-:W-:Y:S05]  /*7cc0*/  BSYNC.RECONVERGENT B0 ;  /* 0x0000000000007941 */ /* 0x000fea0003800200 */
.L_x_109:
[----:B------:R-:W-:Y:S01]  /*7cd0*/  BAR.SYNC.DEFER_BLOCKING 0x1, 0x80 ;  /* 0x0042000000007b1d */ /* 0x000fe20000010000 */
[----:B------:R-:W-:Y:S01]  /*7ce0*/  ISETP.NE.AND P1, PT, R70, RZ, PT ;  /* 0x000000ff4600720c */ /* 0x000fe20003f25270 */
[----:B------:R-:W-:Y:S01]  /*7cf0*/  UISETP.NE.AND UP0, UPT, UR54, URZ, UPT ;  /* 0x000000ff3600728c */ /* 0x000fe2000bf05270 */
[----:B------:R-:W-:Y:S11]  /*7d00*/  LEA R2, R73, UR49, 0x3 ;  /* 0x0000003149027c11 */ /* 0x000ff6000f8e18ff */
[----:B-1----:R-:W-:Y:S01]  /*7d10*/  @P1 SHF.L.U32 R4, R55, 0x1f, RZ ;  /* 0x0000001f37041819 */ /* 0x002fe200000006ff */
[----:B------:R-:W-:Y:S06]  /*7d20*/  BRA.U !UP0, `(.L_x_111) ;  /* 0x0000000108247547 */ /* 0x000fec000b800000 */
[----:B------:R-:W1:Y:S01]  /*7d30*/  S2R R0, SR_CgaCtaId ;  /* 0x0000000000007919 */ /* 0x000e620000008800 */
[----:B------:R-:W-:Y:S01]  /*7d40*/  IMAD.U32 R3, RZ, RZ, UR51 ;  /* 0x00000033ff037e24 */ /* 0x000fe2000f8e00ff */
[----:B------:R-:W-:Y:S04]  /*7d50*/  UIADD3 UR4, UPT, UPT, UR51, 0x1, URZ ;  /* 0x0000000133047890 */ /* 0x000fe8000fffe0ff */
[----:B------:R-:W-:Y:S01]  /*7d60*/  @P1 LEA R3, R3, UR49, 0x3 ;  /* 0x0000003103031c11 */ /* 0x000fe2000f8e18ff */
[----:B------:R-:W-:Y:S04]  /*7d70*/  UISETP.NE.AND UP0, UPT, UR4, 0x4, UPT ;  /* 0x000000040400788c */ /* 0x000fe8000bf05270 */
[----:B------:R-:W-:Y:S01]  /*7d80*/  @P1 VIADD R3, R3, 0x60 ;  /* 0x0000006003031836 */ /* 0x000fe20000000000 */
[----:B------:R-:W-:Y:S04]  /*7d90*/  USEL UR51, UR4, URZ, UP0 ;  /* 0x000000ff04337287 */ /* 0x000fe80008000000 */
[----:B-1----:R-:W-:Y:S04]  /*7da0*/  @P1 PRMT R0, R0, 0x654, R3 ;  /* 0x0000065400001816 */ /* 0x002fe80000000003 */
[----:B------:R1:W-:Y:S04]  /*7db0*/  @P1 SYNCS.ARRIVE.TRANS64.RED.A1T0 RZ, [R0+URZ], RZ ;  /* 0x000000ff00ff19a7 */ /* 0x0003e800081004ff */
.L_x_111:
[----:B------:R-:W2:Y:S01]  /*7dc0*/  @P1 SYNCS.PHASECHK.TRANS64.TRYWAIT P0, [R2+URZ+0x40], R4 ;  /* 0x00004004020015a7 */ /* 0x000ea200080011ff */
[----:B------:R-:W-:Y:S01]  /*7dd0*/  BSSY B1, `(.L_x_112) ;  /* 0x0000016000017945 */ /* 0x000fe20003800000 */
[----:B--2---:R-:W-:Y:S03]  /*7de0*/  @P1 SEL R74, RZ, 0x1, !P0 ;  /* 0x00000001ff4a1807 */ /* 0x004fe60004000000 */
[----:B------:R-:W-:Y:S05]  /*7df0*/  @!P1 BRA `(.L_x_113) ;  /* 0x00000000004c9947 */ /* 0x000fea0003800000 */
[----:B------:R-:W-:Y:S01]  /*7e00*/  ISETP.NE.AND P0, PT, R74, RZ, PT ;  /* 0x000000ff4a00720c */ /* 0x000fe20003f05270 */
[----:B------:R-:W-:Y:S01]  /*7e10*/  BSSY B0, `(.L_x_114) ;  /* 0x000000b000007945 */ /* 0x000fe20003800000 */
[----:B------:R-:W-:Y:S11]  /*7e20*/  ISETP.NE.AND P1, PT, R75, RZ, PT ;  /* 0x000000ff4b00720c */ /* 0x000ff60003f25270 */
[----:B------:R-:W-:Y:S02]  /*7e30*/  @!UPT UIADD3 URZ, UPT, UPT, URZ, URZ, URZ ;  /* 0x000000fffffff290 */ /* 0x000fe4000fffe0ff */
[C---:B------:R-:W-:Y:S01]  /*7e40*/  @P1 IMAD R6, R73.reuse, 0x2000, R56 ;  /* 0x0000200049061824 */ /* 0x040fe200078e0238 */
[C---:B------:R-:W-:Y:S01]  /*7e50*/  @P1 LEA R4, R73.reuse, R66, 0xd ;  /* 0x0000004249041211 */ /* 0x040fe200078e68ff */
[C---:B------:R-:W-:Y:S02]  /*7e60*/  @P1 IMAD R5, R73.reuse, 0x2000, R67 ;  /* 0x0000200049051824 */ /* 0x040fe400078e0243 */
[----:B------:R-:W-:Y:S01]  /*7e70*/  @P1 IMAD R3, R73, 0x2000, R71 ;  /* 0x0000200049031824 */ /* 0x000fe200078e0247 */
[----:B------:R-:W-:Y:S06]  /*7e80*/  @P0 BRA `(.L_x_115) ;  /* 0x00000000000c0947 */ /* 0x000fec0003800000 */
[----:B-1----:R-:W-:Y:S04]  /*7e90*/  SHF.L.U32 R0, R55, 0x1f, RZ ;  /* 0x0000001f37007819 */ /* 0x002fe800000006ff */
[----:B------:R-:W1:Y:S02]  /*7ea0*/  SYNCS.PHASECHK.TRANS64.TRYWAIT P0, [R2+URZ+0x40], R0 ;  /* 0x00004000020075a7 */ /* 0x000e6400080011ff */
[----:B-1----:R-:W-:Y:S05]  /*7eb0*/  @!P0 BRA `(.L_x_116) ;  /* 0x0000002800088947 */ /* 0x002fea0003800000 */
.L_x_115:
[----:B------:R-:W-:Y:S05]  /*7ec0*/  BSYNC B0 ;  /* 0x0000000000007941 */ /* 0x000fea0003800000 */
.L_x_114:
[----:B------:R-:W-:Y:S02]  /*7ed0*/  ISETP.NE.AND P0, PT, R75, RZ, PT ;  /* 0x000000ff4b00720c */ /* 0x000fe40003f05270 */
[----:B------:R-:W-:Y:S11]  /*7ee0*/  IADD3 R73, PT, PT, R73, 0x1, RZ ;  /* 0x0000000149497810 */ /* 0x000ff60007ffe0ff */
[----:B------:R2:W4:Y:S04]  /*7ef0*/  @P0 LDS.128 R44, [R6] ;  /* 0x00000000062c0984 */ /* 0x0005280000000c00 */
[----:B------:R2:W1:Y:S04]  /*7f00*/  @P0 LDS.128 R40, [R5+0x10] ;  /* 0x0000100005280984 */ /* 0x0004680000000c00 */
[----:B------:R2:W1:Y:S04]  /*7f10*/  @P0 LDS.128 R32, [R4+0x20] ;  /* 0x0000200004200984 */ /* 0x0004680000000c00 */
[----:B------:R2:W1:Y:S02]  /*7f20*/  @P0 LDS.128 R36, [R3+0x30] ;  /* 0x0000300003240984 */ /* 0x0004640000000c00 */
.L_x_113:
[----:B------:R-:W-:Y:S05]  /*7f30*/  BSYNC B1 ;  /* 0x0000000000017941 */ /* 0x000fea0003800000 */
.L_x_112:
[----:B-1----:R-:W-:Y:S05]  /*7f40*/  VIADD R0, R25, 0x10 ;  /* 0x0000001019007836 */ /* 0x002fea0000000000 */
[----:B------:R-:W-:Y:S04]  /*7f50*/  SHF.R.U32.HI R0, RZ, 0x15, R0 ;  /* 0x00000015ff007819 */ /* 0x000fe80000011600 */
[----:B------:R-:W-:Y:S11]  /*7f60*/  LOP3.LUT P0, RZ, R0, 0x3, R60, 0x48, !PT ;  /* 0x0000000300ff7812 */ /* 0x000ff6000780483c */
[----:B------:R-:W-:Y:S02]  /*7f70*/  @!UPT UIADD3 URZ, UPT, UPT, URZ, URZ, URZ ;  /* 0x000000fffffff290 */ /* 0x000fe4000fffe0ff */
[----:B------:R-:W-:Y:S05]  /*7f80*/  @!P0 BRA `(.L_x_117) ;  /* 0x0000000000408947 */ /* 0x000fea0003800000 */
[----:B------:R-:W1:Y:S01]  /*7f90*/  LDCU.64 UR8, c[0x4][0x70] ;  /* 0x01000e00ff0877ac */ /* 0x000e620008000a00 */
[----:B--2---:R-:W-:Y:S01]  /*7fa0*/  MOV R3, 0x0 ;  /* 0x0000000000037802 */ /* 0x004fe20000000f00 */
[----:B------:R-:W-:Y:S02]  /*7fb0*/  HFMA2 R12, -RZ, RZ, 0, 5.9604644775390625e-08 ;  /* 0x00000001ff0c7431 */ /* 0x000fe400000001ff */
[----:B------:R-:W-:Y:S02]  /*7fc0*/  IMAD.MOV.U32 R8, RZ, RZ, 0x192 ;  /* 0x00000192ff087424 */ /* 0x000fe400078e00ff */
[----:B------:R-:W-:Y:S01]  /*7fd0*/  IMAD.MOV.U32 R13, RZ, RZ, RZ ;  /* 0x000000ffff0d7224 */ /* 0x000fe200078e00ff */
[----:B------:R-:W2:Y:S01]  /*7fe0*/  LDCU.64 UR6, c[0x4][0x78] ;  /* 0x01000f00ff0677ac */ /* 0x000ea20008000a00 */
[----:B------:R-:W3:Y:S01]  /*7ff0*/  LDC.64 R2, c[0x4][R3] ;  /* 0x0100000003027b82 */ /* 0x000ee20000000a00 */
[----:B------:R-:W5:Y:S01]  /*8000*/  LDCU.64 UR4, c[0x4][0x10] ;  /* 0x01000200ff0477ac */ /* 0x000f620008000a00 */
[----:B-1----:R-:W-:Y:S01]  /*8010*/  MOV R5, UR9 ;  /* 0x0000000900057c02 */ /* 0x002fe20008000f00 */
[----:B------:R-:W-:Y:S01]  /*8020*/  IMAD.U32 R4, RZ, RZ, UR8 ;  /* 0x00000008ff047e24 */ /* 0x000fe2000f8e00ff */
[----:B--2---:R-:W-:Y:S01]  /*8030*/  MOV R7, UR7 ;  /* 0x0000000700077c02 */ /* 0x004fe20008000f00 */
[----:B------:R-:W-:Y:S01]  /*8040*/  IMAD.U32 R6, RZ, RZ, UR6 ;  /* 0x00000006ff067e24 */ /* 0x000fe2000f8e00ff */
[----:B-----5:R-:W-:Y:S01]  /*8050*/  MOV R11, UR5 ;  /* 0x00000005000b7c02 */ /* 0x020fe20008000f00 */
[----:B------:R-:W-:Y:S02]  /*8060*/  IMAD.U32 R10, RZ, RZ, UR4 ;  /* 0x00000004ff0a7e24 */ /* 0x000fe4000f8e00ff */
[----:B------:R-:W-:Y:S07]  /*8070*/  LEPC R20, `(.L_x_117) ;  /* 0x000000001014794e */ /* 0x000fee0000000000 */
[----:B---34-:R-:W-:Y:S05]  /*8080*/  CALL.ABS.NOINC R2 ;  /* 0x0000000002007343 */ /* 0x018fea0003c00000 */
.L_x_117:
[----:B--2-4-:R-:W-:Y:S01]  /*8090*/  LOP3.LUT R3, R44, 0xffffe000, RZ, 0xc0, !PT ;  /* 0xffffe0002c037812 */ /* 0x014fe200078ec0ff */
[----:B------:R-:W-:Y:S05]  /*80a0*/  WARPSYNC.ALL ;  /* 0x0000000000007948 */ /* 0x000fea0003800000 */
[----:B------:R-:W-:Y:S01]  /*80b0*/  R2UR UR4, R25 ;  /* 0x00000000190472ca */ /* 0x000fe200000e0000 */
[----:B------:R-:W1:Y:S01]  /*80c0*/  S2R R76, SR_CgaCtaId ;  /* 0x00000000004c7919 */ /* 0x000e620000008800 */
[----:B------:R-:W-:Y:S01]  /*80d0*/  LOP3.LUT R20, R40, 0xffffe000, RZ, 0xc0, !PT ;  /* 0xffffe00028147812 */ /* 0x000fe200078ec0ff */
[----:B------:R-:W-:Y:S01]  /*80e0*/  BSSY.RECONVERGENT B0, `(.L_x_118) ;  /* 0x000005c000007945 */ /* 0x000fe20003800200 */
[----:B------:R-:W-:Y:S02]  /*80f0*/  ISETP.NE.AND P6, PT, R70, RZ, PT ;  /* 0x000000ff4600720c */ /* 0x000fe40003fc5270 */
[----:B------:R-:W-:Y:S07]  /*8100*/  ISETP.NE.AND P0, PT, R58, RZ, PT ;  /* 0x000000ff3a00720c */ /* 0x000fee0003f05270 */
[----:B------:R-:W2:Y:S02]  /*8110*/  LDTM.x16 R4, tmem[UR4+0x10] ;  /* 0x00001004000479ee */ /* 0x000ea40008240000 */
[C---:B--2---:R-:W-:Y:S01]  /*8120*/  FMUL R0, R24.reuse, R4 ;  /* 0x0000000418007220 */ /* 0x044fe20000400000 */
[----:B------:R-:W-:Y:S01]  /*8130*/  LOP3.LUT R4, R45, 0xffffe000, RZ, 0xc0, !PT ;  /* 0xffffe0002d047812 */ /* 0x000fe200078ec0ff */
[C---:B------:R-:W-:Y:S01]  /*8140*/  FMUL R2, R24.reuse, R5 ;  /* 0x0000000518027220 */ /* 0x040fe20000400000 */
[----:B------:R-:W-:Y:S01]  /*8150*/  FMUL R5, R24, R12 ;  /* 0x0000000c18057220 */ /* 0x000fe20000400000 */
[C---:B------:R-:W-:Y:S01]  /*8160*/  FFMA R28, R27.reuse, R3, R0 ;  /* 0x000000031b1c7223 */ /* 0x040fe20000000000 */
[----:B------:R-:W-:Y:S01]  /*8170*/  LOP3.LUT R3, R46, 0xffffe000, RZ, 0xc0, !PT ;  /* 0xffffe0002e037812 */ /* 0x000fe200078ec0ff */
[----:B------:R-:W-:Y:S01]  /*8180*/  FFMA R29, R27, R4, R2 ;  /* 0x000000041b1d7223 */ /* 0x000fe20000000002 */
[----:B------:R-:W-:Y:S01]  /*8190*/  LOP3.LUT R4, R47, 0xffffe000, RZ, 0xc0, !PT ;  /* 0xffffe0002f047812 */ /* 0x000fe200078ec0ff */
[C---:B------:R-:W-:Y:S01]  /*81a0*/  FMUL R0, R24.reuse, R6 ;  /* 0x0000000618007220 */ /* 0x040fe20000400000 */
[----:B------:R-:W-:Y:S01]  /*81b0*/  F2FP.TF32.F32.PACK_B R28, R28 ;  /* 0x0000001cff1c723e */ /* 0x000fe200024050ff */
[C---:B------:R-:W-:Y:S01]  /*81c0*/  FMUL R2, R24.reuse, R7 ;  /* 0x0000000718027220 */ /* 0x040fe20000400000 */
[----:B------:R-:W-:Y:S01]  /*81d0*/  F2FP.TF32.F32.PACK_B R29, R29 ;  /* 0x0000001dff1d723e */ /* 0x000fe200024050ff */
[C---:B------:R-:W-:Y:S01]  /*81e0*/  FFMA R30, R27.reuse, R3, R0 ;  /* 0x000000031b1e7223 */ /* 0x040fe20000000000 */
[C---:B------:R-:W-:Y:S01]  /*81f0*/  FMUL R0, R24.reuse, R8 ;  /* 0x0000000818007220 */ /* 0x040fe20000400000 */
[----:B------:R-:W-:Y:S01]  /*8200*/  FFMA R31, R27, R4, R2 ;  /* 0x000000041b1f7223 */ /* 0x000fe20000000002 */
[C---:B------:R-:W-:Y:S01]  /*8210*/  FMUL R6, R24.reuse, R13 ;  /* 0x0000000d18067220 */ /* 0x040fe20000400000 */
[----:B------:R-:W-:Y:S01]  /*8220*/  LOP3.LUT R13, R41, 0xffffe000, RZ, 0xc0, !PT ;  /* 0xffffe000290d7812 */ /* 0x000fe200078ec0ff */
[C---:B------:R-:W-:Y:S01]  /*8230*/  FMUL R2, R24.reuse, R9 ;  /* 0x0000000918027220 */ /* 0x040fe20000400000 */
[----:B------:R-:W-:Y:S01]  /*8240*/  F2FP.TF32.F32.PACK_B R30, R30 ;  /* 0x0000001eff1e723e */ /* 0x000fe200024050ff */
[----:B------:R-:W-:Y:S01]  /*8250*/  FMUL R9, R24, R16 ;  /* 0x0000001018097220 */ /* 0x000fe20000400000 */
[----:B------:R-:W-:Y:S01]  /*8260*/  F2FP.TF32.F32.PACK_B R31, R31 ;  /* 0x0000001fff1f723e */ /* 0x000fe200024050ff */
[----:B------:R-:W-:Y:S01]  /*8270*/  FFMA R16, R27, R20, R0 ;  /* 0x000000141b107223 */ /* 0x000fe20000000000 */
[----:B------:R-:W-:Y:S01]  /*8280*/  LOP3.LUT R0, R42, 0xffffe000, RZ, 0xc0, !PT ;  /* 0xffffe0002a007812 */ /* 0x000fe200078ec0ff */
[C---:B------:R-:W-:Y:S01]  /*8290*/  FMUL R3, R24.reuse, R10 ;  /* 0x0000000a18037220 */ /* 0x040fe20000400000 */
[C---:B------:R-:W-:Y:S01]  /*82a0*/  FMUL R7, R24.reuse, R14 ;  /* 0x0000000e18077220 */ /* 0x040fe20000400000 */
[----:B------:R-:W-:Y:S01]  /*82b0*/  LOP3.LUT R14, R43, 0xffffe000, RZ, 0xc0, !PT ;  /* 0xffffe0002b0e7812 */ /* 0x000fe200078ec0ff */
[----:B------:R-:W-:Y:S01]  /*82c0*/  FMUL R10, R24, R17 ;  /* 0x00000011180a7220 */ /* 0x000fe20000400000 */
[----:B------:R-:W-:Y:S01]  /*82d0*/  F2FP.TF32.F32.PACK_B R16, R16 ;  /* 0x00000010ff10723e */ /* 0x000fe200024050ff */
[----:B------:R-:W-:Y:S01]  /*82e0*/  FFMA R17, R27, R13, R2 ;  /* 0x0000000d1b117223 */ /* 0x000fe20000000002 */
[----:B------:R-:W-:Y:S01]  /*82f0*/  LOP3.LUT R2, R32, 0xffffe000, RZ, 0xc0, !PT ;  /* 0xffffe00020027812 */ /* 0x000fe200078ec0ff */
[----:B------:R-:W-:Y:S01]  /*8300*/  STS.128 [R56+0x2000], R28 ;  /* 0x0020001c38007388 */ /* 0x000fe20000000c00 */
[----:B------:R-:W-:Y:S01]  /*8310*/  LOP3.LUT R13, R39, 0xffffe000, RZ, 0xc0, !PT ;  /* 0xffffe000270d7812 */ /* 0x000fe200078ec0ff */
[C---:B------:R-:W-:Y:S01]  /*8320*/  FMUL R4, R24.reuse, R11 ;  /* 0x0000000b18047220 */ /* 0x040fe20000400000 */
[----:B------:R-:W-:Y:S01]  /*8330*/  F2FP.TF32.F32.PACK_B R17, R17 ;  /* 0x00000011ff11723e */ /* 0x000fe200024050ff */
[C---:B------:R-:W-:Y:S01]  /*8340*/  FMUL R11, R24.reuse, R18 ;  /* 0x00000012180b7220 */ /* 0x040fe20000400000 */
[----:B------:R-:W-:Y:S01]  /*8350*/  FFMA R18, R27, R0, R3 ;  /* 0x000000001b127223 */ /* 0x000fe20000000003 */
[----:B------:R-:W-:Y:S01]  /*8360*/  LOP3.LUT R0, R33, 0xffffe000, RZ, 0xc0, !PT ;  /* 0xffffe00021007812 */ /* 0x000fe200078ec0ff */
[----:B------:R-:W-:Y:S01]  /*8370*/  FMUL R12, R24, R19 ;  /* 0x00000013180c7220 */ /* 0x000fe20000400000 */
[----:B------:R-:W-:Y:S01]  /*8380*/  LOP3.LUT R3, R34, 0xffffe000, RZ, 0xc0, !PT ;  /* 0xffffe00022037812 */ /* 0x000fe200078ec0ff */
[C---:B------:R-:W-:Y:S01]  /*8390*/  FFMA R19, R27.reuse, R14, R4 ;  /* 0x0000000e1b137223 */ /* 0x040fe20000000004 */
[----:B------:R-:W-:Y:S01]  /*83a0*/  FFMA R4, R27, R2, R5 ;  /* 0x000000021b047223 */ /* 0x000fe20000000005 */
[----:B------:R-:W-:Y:S01]  /*83b0*/  LOP3.LUT R2, R35, 0xffffe000, RZ, 0xc0, !PT ;  /* 0xffffe00023027812 */ /* 0x000fe200078ec0ff */
[----:B------:R-:W-:Y:S01]  /*83c0*/  FMUL R8, R24, R15 ;  /* 0x0000000f18087220 */ /* 0x000fe20000400000 */
[----:B------:R-:W-:Y:S01]  /*83d0*/  F2FP.TF32.F32.PACK_B R18, R18 ;  /* 0x00000012ff12723e */ /* 0x000fe200024050ff */
[C---:B------:R-:W-:Y:S01]  /*83e0*/  FFMA R5, R27.reuse, R0, R6 ;  /* 0x000000001b057223 */ /* 0x040fe20000000006 */
[----:B------:R-:W-:Y:S01]  /*83f0*/  F2FP.TF32.F32.PACK_B R19, R19 ;  /* 0x00000013ff13723e */ /* 0x000fe200024050ff */
[C---:B------:R-:W-:Y:S01]  /*8400*/  FFMA R6, R27.reuse, R3, R7 ;  /* 0x000000031b067223 */ /* 0x040fe20000000007 */
[----:B------:R-:W-:Y:S01]  /*8410*/  FFMA R7, R27, R2, R8 ;  /* 0x000000021b077223 */ /* 0x000fe20000000008 */
[----:B------:R-:W-:Y:S02]  /*8420*/  LOP3.LUT R0, R36, 0xffffe000, RZ, 0xc0, !PT ;  /* 0xffffe00024007812 */ /* 0x000fe400078ec0ff */
[----:B------:R-:W-:Y:S01]  /*8430*/  STS.128 [R67+0x2010], R16 ;  /* 0x0020101043007388 */ /* 0x000fe20000000c00 */
[----:B------:R-:W-:Y:S02]  /*8440*/  LOP3.LUT R2, R37, 0xffffe000, RZ, 0xc0, !PT ;  /* 0xffffe00025027812 */ /* 0x000fe400078ec0ff */
[----:B------:R-:W-:Y:S01]  /*8450*/  LOP3.LUT R3, R38, 0xffffe000, RZ, 0xc0, !PT ;  /* 0xffffe00026037812 */ /* 0x000fe200078ec0ff */
[C---:B------:R-:W-:Y:S01]  /*8460*/  FFMA R8, R27.reuse, R0, R9 ;  /* 0x000000001b087223 */ /* 0x040fe20000000009 */
[----:B------:R-:W-:Y:S01]  /*8470*/  F2FP.TF32.F32.PACK_B R4, R4 ;  /* 0x00000004ff04723e */ /* 0x000fe200024050ff */
[C---:B------:R-:W-:Y:S01]  /*8480*/  FFMA R9, R27.reuse, R2, R10 ;  /* 0x000000021b097223 */ /* 0x040fe2000000000a */
[----:B------:R-:W-:Y:S01]  /*8490*/  F2FP.TF32.F32.PACK_B R5, R5 ;  /* 0x00000005ff05723e */ /* 0x000fe200024050ff */
[C---:B------:R-:W-:Y:S01]  /*84a0*/  FFMA R10, R27.reuse, R3, R11 ;  /* 0x000000031b0a7223 */ /* 0x040fe2000000000b */
[----:B------:R-:W-:Y:S01]  /*84b0*/  F2FP.TF32.F32.PACK_B R6, R6 ;  /* 0x00000006ff06723e */ /* 0x000fe200024050ff */
[----:B------:R-:W-:Y:S01]  /*84c0*/  FFMA R11, R27, R13, R12 ;  /* 0x0000000d1b0b7223 */ /* 0x000fe2000000000c */
[----:B------:R-:W-:Y:S01]  /*84d0*/  F2FP.TF32.F32.PACK_B R7, R7 ;  /* 0x00000007ff07723e */ /* 0x000fe200024050ff */
[----:B------:R-:W-:Y:S01]  /*84e0*/  IMAD.U32 R0, RZ, RZ, UR51 ;  /* 0x00000033ff007e24 */ /* 0x000fe2000f8e00ff */
[----:B------:R-:W-:Y:S02]  /*84f0*/  F2FP.TF32.F32.PACK_B R8, R8 ;  /* 0x00000008ff08723e */ /* 0x000fe400024050ff */
[----:B------:R-:W-:Y:S01]  /*8500*/  F2FP.TF32.F32.PACK_B R9, R9 ;  /* 0x00000009ff09723e */ /* 0x000fe200024050ff */
[----:B------:R2:W-:Y:S01]  /*8510*/  STS.128 [R66+0x2020], R4 ;  /* 0x0020200442007388 */ /* 0x0005e20000000c00 */
[----:B------:R-:W-:Y:S02]  /*8520*/  F2FP.TF32.F32.PACK_B R10, R10 ;  /* 0x0000000aff0a723e */ /* 0x000fe400024050ff */
[----:B------:R-:W-:Y:S02]  /*8530*/  F2FP.TF32.F32.PACK_B R11, R11 ;  /* 0x0000000bff0b723e */ /* 0x000fe400024050ff */
[----:B------:R-:W-:Y:S02]  /*8540*/  @P6 LEA R0, R0, UR49, 0x3 ;  /* 0x0000003100006c11 */ /* 0x000fe4000f8e18ff */
[----:B------:R-:W-:Y:S01]  /*8550*/  @P6 SHF.L.U32 R2, R55, 0x1f, RZ ;  /* 0x0000001f37026819 */ /* 0x000fe200000006ff */
[----:B------:R4:W-:Y:S02]  /*8560*/  STS.128 [R71+0x2030], R8 ;  /* 0x0020300847007388 */ /* 0x0009e40000000c00 */
[----:B------:R-:W-:Y:S05]  /*8570*/  @P6 VIADD R0, R0, 0x60 ;  /* 0x0000006000006836 */ /* 0x000fea0000000000 */
[----:B-1----:R-:W-:Y:S01]  /*8580*/  @P6 PRMT R0, R76, 0x654, R0 ;  /* 0x000006544c006816 */ /* 0x002fe20000000000 */
[----:B------:R-:W-:Y:S01]  /*8590*/  @!PT LDS RZ, [RZ] ;  /* 0x00000000fffff984 */ /* 0x000fe20000000800 */
[----:B------:R-:W-:Y:S01]  /*85a0*/  @!PT LDS RZ, [RZ] ;  /* 0x00000000fffff984 */ /* 0x000fe20000000800 */
[----:B------:R-:W-:Y:S01]  /*85b0*/  @!PT LDS RZ, [RZ] ;  /* 0x00000000fffff984 */ /* 0x000fe20000000800 */
[----:B------:R-:W-:Y:S01]  /*85c0*/  @!PT LDS RZ, [RZ] ;  /* 0x00000000fffff984 */ /* 0x000fe20000000800 */
[----:B------:R1:W-:Y:S06]  /*85d0*/  MEMBAR.ALL.CTA ;  /* 0x0000000000007992 */ /* 0x0003ec0000008000 */
[----:B-1----:R-:W1:Y:S01]  /*85e0*/  FENCE.VIEW.ASYNC.S ;  /* 0x00000000000073c6 */ /* 0x002e620000000000 */
[----:B--2---:R-:W-:Y:S01]  /*85f0*/  LEA R6, R73, UR49, 0x3 ;  /* 0x0000003149067c11 */ /* 0x004fe2000f8e18ff */
[----:B-1----:R-:W-:Y:S06]  /*8600*/  BAR.SYNC.DEFER_BLOCKING 0x1, 0x80 ;  /* 0x0042000000007b1d */ /* 0x002fec0000010000 */
[----:B------:R-:W-:Y:S05]  /*8610*/  @P0 BRA `(.L_x_119) ;  /* 0x0000000000200947 */ /* 0x000fea0003800000 */
[----:B------:R-:W1:Y:S01]  /*8620*/  LDCU.64 UR6, c[0x0][0x348] ;  /* 0x00006900ff0677ac */ /* 0x000e620008000a00 */
[----:B------:R-:W-:Y:S02]  /*8630*/  UIADD3 UR40, UPT, UPT, UR49, 0x2200, URZ ;  /* 0x0000220031287890 */ /* 0x000fe4000fffe0ff */
[----:B------:R-:W-:Y:S02]  /*8640*/  UIADD3 UR41, UPT, UPT, UR52, 0x10, URZ ;  /* 0x0000001034297890 */ /* 0x000fe4000fffe0ff */
[----:B-1----:R-:W-:Y:S04]  /*8650*/  UIADD3 UR4, UP0, UPT, UR6, 0x680, URZ ;  /* 0x0000068006047890 */ /* 0x002fe8000ff1e0ff */
[----:B------:R-:W-:Y:S09]  /*8660*/  UIADD3.X UR5, UPT, UPT, URZ, UR7, URZ, UP0, !UPT ;  /* 0x00000007ff057290 */ /* 0x000ff200087fe4ff */
[----:B------:R1:W-:Y:S01]  /*8670*/  UTMASTG.4D [UR40], [UR4] ;  /* 0x00000028040073b5 */ /* 0x0003e20008018000 */
[----:B------:R0:W-:Y:S01]  /*8680*/  UTMACMDFLUSH ;  /* 0x00000000000079b7 */ /* 0x0001e20000000000 */
[----:B-1----:R-:W-:Y:S04]  /*8690*/  DEPBAR.LE SB0, 0x1 ;  /* 0x000080400000791a */ /* 0x002fe80000000000 */
.L_x_119:
[----:B------:R-:W-:Y:S05]  /*86a0*/  BSYNC.RECONVERGENT B0 ;  /* 0x0000000000007941 */ /* 0x000fea0003800200 */
.L_x_118:
[----:B------:R-:W-:Y:S01]  /*86b0*/  BAR.SYNC.DEFER_BLOCKING 0x1, 0x80 ;  /* 0x0042000000007b1d */ /* 0x000fe20000010000 */
[----:B------:R-:W-:Y:S04]  /*86c0*/  UIADD3 UR4, UPT, UPT, UR51, 0x1, URZ ;  /* 0x0000000133047890 */ /* 0x000fe8000fffe0ff */
[----:B------:R-:W-:Y:S04]  /*86d0*/  UISETP.NE.AND UP0, UPT, UR4, 0x4, UPT ;  /* 0x000000040400788c */ /* 0x000fe8000bf05270 */
[----:B------:R-:W-:Y:S01]  /*86e0*/  USEL UR50, UR4, URZ, UP0 ;  /* 0x000000ff04327287 */ /* 0x000fe20008000000 */
[----:B------:R1:W-:Y:S01]  /*86f0*/  @P6 SYNCS.ARRIVE.TRANS64.RED.A1T0 RZ, [R0+URZ], RZ ;  /* 0x000000ff00ff69a7 */ /* 0x0003e200081004ff */
[----:B------:R-:W-:Y:S01]  /*8700*/  BSSY B1, `(.L_x_120) ;  /* 0x0000017000017945 */ /* 0x000fe20003800000 */
[----:B------:R-:W2:Y:S02]  /*8710*/  @P6 SYNCS.PHASECHK.TRANS64.TRYWAIT P0, [R6+URZ+0x40], R2 ;  /* 0x00004002060065a7 */ /* 0x000ea400080011ff */
[----:B--2---:R-:W-:Y:S01]  /*8720*/  @P6 SEL R74, RZ, 0x1, !P0 ;  /* 0x00000001ff4a6807 */ /* 0x004fe20004000000 */
[----:B-1----:R-:W-:Y:S06]  /*8730*/  @!P6 BRA `(.L_x_121) ;  /* 0x00000000004ce947 */ /* 0x002fec0003800000 */
        /* <DEDUP_REMOVED lines=9> */
[----:B------:R-:W-:Y:S04]  /*87d0*/  SHF.L.U32 R5, R55, 0x1f, RZ ;  /* 0x0000001f37057819 */ /* 0x000fe800000006ff */
[----:B------:R-:W1:Y:S02]  /*87e0*/  SYNCS.PHASECHK.TRANS64.TRYWAIT P0, [R6+URZ+0x40], R5 ;  /* 0x00004005060075a7 */ /* 0x000e6400080011ff */
[----:B-1----:R-:W-:Y:S05]  /*87f0*/  @!P0 BRA `(.L_x_124) ;  /* 0x0000001c00cc8947 */ /* 0x002fea0003800000 */
.L_x_123:
[----:B------:R-:W-:Y:S05]  /*8800*/  BSYNC B0 ;  /* 0x0000000000007941 */ /* 0x000fea0003800000 */
.L_x_122:
[----:B------:R-:W-:Y:S02]  /*8810*/  ISETP.NE.AND P0, PT, R75, RZ, PT ;  /* 0x000000ff4b00720c */ /* 0x000fe40003f05270 */
[----:B------:R-:W-:Y:S11]  /*8820*/  IADD3 R73, PT, PT, R73, 0x1, RZ ;  /* 0x0000000149497810 */ /* 0x000ff60007ffe0ff */
[----:B------:R2:W1:Y:S04]  /*8830*/  @P0 LDS.128 R44, [R4] ;  /* 0x00000000042c0984 */ /* 0x0004680000000c00 */
[----:B------:R2:W1:Y:S04]  /*8840*/  @P0 LDS.128 R40, [R3+0x10] ;  /* 0x0000100003280984 */ /* 0x0004680000000c00 */
[----:B------:R2:W1:Y:S04]  /*8850*/  @P0 LDS.128 R32, [R2+0x20] ;  /* 0x0000200002200984 */ /* 0x0004680000000c00 */
[----:B------:R2:W1:Y:S02]  /*8860*/  @P0 LDS.128 R36, [R0+0x30] ;  /* 0x0000300000240984 */ /* 0x0004640000000c00 */
.L_x_121:
[----:B------:R-:W-:Y:S05]  /*8870*/  BSYNC B1 ;  /* 0x0000000000017941 */ /* 0x000fea0003800000 */
.L_x_120:
[----:B--2---:R-:W-:Y:S05]  /*8880*/  VIADD R0, R25, 0x20 ;  /* 0x0000002019007836 */ /* 0x004fea0000000000 */
[----:B------:R-:W-:Y:S04]  /*8890*/  SHF.R.U32.HI R0, RZ, 0x15, R0 ;  /* 0x00000015ff007819 */ /* 0x000fe80000011600 */
[----:B------:R-:W-:Y:S11]  /*88a0*/  LOP3.LUT P0, RZ, R0, 0x3, R60, 0x48, !PT ;  /* 0x0000000300ff7812 */ /* 0x000ff6000780483c */
[----:B------:R-:W-:Y:S02]  /*88b0*/  @!UPT UIADD3 URZ, UPT, UPT, URZ, URZ, URZ ;  /* 0x000000fffffff290 */ /* 0x000fe4000fffe0ff */
[----:B------:R-:W-:Y:S05]  /*88c0*/  @!P0 BRA `(.L_x_125) ;  /* 0x0000000000408947 */ /* 0x000fea0003800000 */
[----:B------:R-:W1:Y:S01]  /*88d0*/  LDCU.64 UR8, c[0x4][0x70] ;  /* 0x01000e00ff0877ac */ /* 0x000e620008000a00 */
[----:B------:R-:W-:Y:S01]  /*88e0*/  MOV R3, 0x0 ;  /* 0x0000000000037802 */ /* 0x000fe20000000f00 */
[----:B------:R-:W-:Y:S02]  /*88f0*/  HFMA2 R12, -RZ, RZ, 0, 5.9604644775390625e-08 ;  /* 0x00000001ff0c7431 */ /* 0x000fe400000001ff */
[----:B----4-:R-:W-:Y:S02]  /*8900*/  IMAD.MOV.U32 R8, RZ, RZ, 0x192 ;  /* 0x00000192ff087424 */ /* 0x010fe400078e00ff */
[----:B------:R-:W-:Y:S01]  /*8910*/  IMAD.MOV.U32 R13, RZ, RZ, RZ ;  /* 0x000000ffff0d7224 */ /* 0x000fe200078e00ff */
[----:B------:R-:W2:Y:S01]  /*8920*/  LDCU.64 UR6, c[0x4][0x78] ;  /* 0x01000f00ff0677ac */ /* 0x000ea20008000a00 */
[----:B------:R-:W4:Y:S01]  /*8930*/  LDC.64 R2, c[0x4][R3] ;  /* 0x0100000003027b82 */ /* 0x000f220000000a00 */
        /* <DEDUP_REMOVED lines=9> */
.L_x_125:
[----:B-1----:R-:W-:Y:S01]  /*89d0*/  LOP3.LUT R3, R44, 0xffffe000, RZ, 0xc0, !PT ;  /* 0xffffe0002c037812 */ /* 0x002fe200078ec0ff */
[----:B------:R-:W-:Y:S05]  /*89e0*/  WARPSYNC.ALL ;  /* 0x0000000000007948 */ /* 0x000fea0003800000 */
[----:B------:R-:W-:Y:S01]  /*89f0*/  R2UR UR4, R25 ;  /* 0x00000000190472ca */ /* 0x000fe200000e0000 */
[----:B------:R-:W-:Y:S01]  /*8a00*/  BSSY.RECONVERGENT B0, `(.L_x_126) ;  /* 0x000005d000007945 */ /* 0x000fe20003800200 */
[----:B------:R-:W-:Y:S02]  /*8a10*/  LOP3.LUT R20, R40, 0xffffe000, RZ, 0xc0, !PT ;  /* 0xffffe00028147812 */ /* 0x000fe400078ec0ff */
[----:B------:R-:W-:Y:S02]  /*8a20*/  LOP3.LUT R21, R41, 0xffffe000, RZ, 0xc0, !PT ;  /* 0xffffe00029157812 */ /* 0x000fe400078ec0ff */
[----:B------:R-:W-:Y:S02]  /*8a30*/  LOP3.LUT R26, R42, 0xffffe000, RZ, 0xc0, !PT ;  /* 0xffffe0002a1a7812 */ /* 0x000fe400078ec0ff */
[----:B------:R-:W-:Y:S02]  /*8a40*/  ISETP.NE.AND P6, PT, R70, RZ, PT ;  /* 0x000000ff4600720c */ /* 0x000fe40003fc5270 */
[----:B------:R-:W-:Y:S03]  /*8a50*/  ISETP.NE.AND P0, PT, R58, RZ, PT ;  /* 0x000000ff3a00720c */ /* 0x000fe60003f05270 */
[----:B----4-:R-:W1:Y:S02]  /*8a60*/  LDTM.x16 R4, tmem[UR4+0x20] ;  /* 0x00002004000479ee */ /* 0x010e640008240000 */
[C---:B-1----:R-:W-:Y:S01]  /*8a70*/  FMUL R0, R24.reuse, R4 ;  /* 0x0000000418007220 */ /* 0x042fe20000400000 */
        /* <DEDUP_REMOVED lines=13> */
[C---:B------:R-:W-:Y:S01]  /*8b50*/  FFMA R31, R27.reuse, R4, R2 ;  /* 0x000000041b1f7223 */ /* 0x040fe20000000002 */
[C---:B------:R-:W-:Y:S01]  /*8b60*/  FMUL R2, R24.reuse, R9 ;  /* 0x0000000918027220 */ /* 0x040fe20000400000 */
[C---:B------:R-:W-:Y:S01]  /*8b70*/  FMUL R9, R24.reuse, R16 ;  /* 0x0000001018097220 */ /* 0x040fe20000400000 */
[----:B------:R-:W-:Y:S01]  /*8b80*/  F2FP.TF32.F32.PACK_B R30, R30 ;  /* 0x0000001eff1e723e */ /* 0x000fe200024050ff */
[----:B------:R-:W-:Y:S01]  /*8b90*/  FFMA R16, R27, R20, R0 ;  /* 0x000000141b107223 */ /* 0x000fe20000000000 */
[----:B------:R-:W-:Y:S01]  /*8ba0*/  LOP3.LUT R0, R43, 0xffffe000, RZ, 0xc0, !PT ;  /* 0xffffe0002b007812 */ /* 0x000fe200078ec0ff */
[C---:B------:R-:W-:Y:S01]  /*8bb0*/  FMUL R3, R24.reuse, R10 ;  /* 0x0000000a18037220 */ /* 0x040fe20000400000 */
[----:B------:R-:W-:Y:S01]  /*8bc0*/  F2FP.TF32.F32.PACK_B R31, R31 ;  /* 0x0000001fff1f723e */ /* 0x000fe200024050ff */
[C---:B------:R-:W-:Y:S01]  /*8bd0*/  FMUL R4, R24.reuse, R11 ;  /* 0x0000000b18047220 */ /* 0x040fe20000400000 */
[----:B------:R-:W-:Y:S01]  /*8be0*/  F2FP.TF32.F32.PACK_B R16, R16 ;  /* 0x00000010ff10723e */ /* 0x000fe200024050ff */
[----:B------:R-:W-:Y:S01]  /*8bf0*/  FMUL R10, R24, R17 ;  /* 0x00000011180a7220 */ /* 0x000fe20000400000 */
[C---:B------:R-:W-:Y:S01]  /*8c00*/  FFMA R17, R27.reuse, R21, R2 ;  /* 0x000000151b117223 */ /* 0x040fe20000000002 */
[----:B------:R-:W-:Y:S01]  /*8c10*/  LOP3.LUT R2, R32, 0xffffe000, RZ, 0xc0, !PT ;  /* 0xffffe00020027812 */ /* 0x000fe200078ec0ff */
[----:B------:R1:W-:Y:S01]  /*8c20*/  STS.128 [R56+0x4000], R28 ;  /* 0x0040001c38007388 */ /* 0x0003e20000000c00 */
[C---:B------:R-:W-:Y:S01]  /*8c30*/  FMUL R11, R24.reuse, R18 ;  /* 0x00000012180b7220 */ /* 0x040fe20000400000 */
[----:B------:R-:W-:Y:S01]  /*8c40*/  FFMA R18, R27, R26, R3 ;  /* 0x0000001a1b127223 */ /* 0x000fe20000000003 */
[----:B------:R-:W-:Y:S01]  /*8c50*/  LOP3.LUT R3, R33, 0xffffe000, RZ, 0xc0, !PT ;  /* 0xffffe00021037812 */ /* 0x000fe200078ec0ff */
[C---:B------:R-:W-:Y:S01]  /*8c60*/  FMUL R12, R24.reuse, R19 ;  /* 0x00000013180c7220 */ /* 0x040fe20000400000 */
[----:B------:R-:W-:Y:S01]  /*8c70*/  F2FP.TF32.F32.PACK_B R17, R17 ;  /* 0x00000011ff11723e */ /* 0x000fe200024050ff */
[----:B------:R-:W-:Y:S01]  /*8c80*/  FFMA R19, R27, R0, R4 ;  /* 0x000000001b137223 */ /* 0x000fe20000000004 */
[----:B------:R-:W-:Y:S01]  /*8c90*/  F2FP.TF32.F32.PACK_B R18, R18 ;  /* 0x00000012ff12723e */ /* 0x000fe200024050ff */
[----:B------:R-:W-:Y:S01]  /*8ca0*/  FMUL R6, R24, R13 ;  /* 0x0000000d18067220 */ /* 0x000fe20000400000 */
[----:B------:R-:W-:Y:S01]  /*8cb0*/  LOP3.LUT R13, R34, 0xffffe000, RZ, 0xc0, !PT ;  /* 0xffffe000220d7812 */ /* 0x000fe200078ec0ff */
[C---:B------:R-:W-:Y:S01]  /*8cc0*/  FMUL R7, R24.reuse, R14 ;  /* 0x0000000e18077220 */ /* 0x040fe20000400000 */
[----:B------:R-:W-:Y:S01]  /*8cd0*/  LOP3.LUT R14, R35, 0xffffe000, RZ, 0xc0, !PT ;  /* 0xffffe000230e7812 */ /* 0x000fe200078ec0ff */
[----:B------:R-:W-:Y:S01]  /*8ce0*/  FMUL R8, R24, R15 ;  /* 0x0000000f18087220 */ /* 0x000fe20000400000 */
[----:B------:R-:W-:Y:S01]  /*8cf0*/  F2FP.TF32.F32.PACK_B R19, R19 ;  /* 0x00000013ff13723e */ /* 0x000fe200024050ff */
[C---:B------:R-:W-:Y:S01]  /*8d00*/  FFMA R4, R27.reuse, R2, R5 ;  /* 0x000000021b047223 */ /* 0x040fe20000000005 */
[C---:B------:R-:W-:Y:S01]  /*8d10*/  FFMA R5, R27.reuse, R3, R6 ;  /* 0x000000031b057223 */ /* 0x040fe20000000006 */
[C---:B------:R-:W-:Y:S01]  /*8d20*/  FFMA R6, R27.reuse, R13, R7 ;  /* 0x0000000d1b067223 */ /* 0x040fe20000000007 */
[----:B------:R-:W-:Y:S01]  /*8d30*/  FFMA R7, R27, R14, R8 ;  /* 0x0000000e1b077223 */ /* 0x000fe20000000008 */
[----:B------:R1:W-:Y:S01]  /*8d40*/  STS.128 [R67+0x4010], R16 ;  /* 0x0040101043007388 */ /* 0x0003e20000000c00 */
[----:B------:R-:W-:Y:S01]  /*8d50*/  LOP3.LUT R0, R36, 0xffffe000, RZ, 0xc0, !PT ;  /* 0xffffe00024007812 */ /* 0x000fe200078ec0ff */
[----:B------:R-:W-:Y:S01]  /*8d60*/  IMAD.U32 R14, RZ, RZ, UR50 ;  /* 0x00000032ff0e7e24 */ /* 0x000fe2000f8e00ff */
[----:B------:R-:W-:Y:S02]  /*8d70*/  LOP3.LUT R2, R37, 0xffffe000, RZ, 0xc0, !PT ;  /* 0xffffe00025027812 */ /* 0x000fe400078ec0ff */
        /* <DEDUP_REMOVED lines=14> */
[----:B------:R-:W-:Y:S02]  /*8e60*/  F2FP.TF32.F32.PACK_B R11, R11 ;  /* 0x0000000bff0b723e */ /* 0x000fe400024050ff */
[----:B------:R-:W-:Y:S02]  /*8e70*/  @P6 LEA R14, R14, UR49, 0x3 ;  /* 0x000000310e0e6c11 */ /* 0x000fe4000f8e18ff */
[----:B------:R-:W-:Y:S01]  /*8e80*/  LEA R0, R73, UR49, 0x3 ;  /* 0x0000003149007c11 */ /* 0x000fe2000f8e18ff */
[----:B------:R1:W-:Y:S01]  /*8e90*/  STS.128 [R71+0x4030], R8 ;  /* 0x0040300847007388 */ /* 0x0003e20000000c00 */
[----:B------:R-:W-:Y:S01]  /*8ea0*/  @P6 SHF.L.U32 R2, R55, 0x1f, RZ ;  /* 0x0000001f37026819 */ /* 0x000fe200000006ff */
[----:B------:R-:W-:Y:S05]  /*8eb0*/  @P6 VIADD R14, R14, 0x60 ;  /* 0x000000600e0e6836 */ /* 0x000fea0000000000 */
[----:B------:R-:W-:Y:S01]  /*8ec0*/  @P6 PRMT R14, R76, 0x654, R14 ;  /* 0x000006544c0e6816 */ /* 0x000fe2000000000e */
[----:B------:R-:W-:Y:S01]  /*8ed0*/  @!PT LDS RZ, [RZ] ;  /* 0x00000000fffff984 */ /* 0x000fe20000000800 */
[----:B------:R-:W-:Y:S01]  /*8ee0*/  @!PT LDS RZ, [RZ] ;  /* 0x00000000fffff984 */ /* 0x000fe20000000800 */
[----:B------:R-:W-:Y:S01]  /*8ef0*/  @!PT LDS RZ, [RZ] ;  /* 0x00000000fffff984 */ /* 0x000fe20000000800 */
[----:B------:R-:W-:Y:S01]  /*8f00*/  @!PT LDS RZ, [RZ] ;  /* 0x00000000fffff984 */ /* 0x000fe20000000800 */
[----:B------:R2:W-:Y:S06]  /*8f10*/  MEMBAR.ALL.CTA ;  /* 0x0000000000007992 */ /* 0x0005ec0000008000 */
[----:B--2---:R-:W2:Y:S02]  /*8f20*/  FENCE.VIEW.ASYNC.S ;  /* 0x00000000000073c6 */ /* 0x004ea40000000000 */
[----:B--2---:R-:W-:Y:S06]  /*8f30*/  BAR.SYNC.DEFER_BLOCKING 0x1, 0x80 ;  /* 0x0042000000007b1d */ /* 0x004fec0000010000 */
[----:B------:R-:W-:Y:S05]  /*8f40*/  @P0 BRA `(.L_x_127) ;  /* 0x0000000000200947 */ /* 0x000fea0003800000 */
[----:B------:R-:W2:Y:S01]  /*8f50*/  LDCU.64 UR6, c[0x0][0x348] ;  /* 0x00006900ff0677ac */ /* 0x000ea20008000a00 */
[----:B------:R-:W-:Y:S02]  /*8f60*/  UIADD3 UR40, UPT, UPT, UR49, 0x4200, URZ ;  /* 0x0000420031287890 */ /* 0x000fe4000fffe0ff */
[----:B------:R-:W-:Y:S02]  /*8f70*/  UIADD3 UR41, UPT, UPT, UR52, 0x20, URZ ;  /* 0x0000002034297890 */ /* 0x000fe4000fffe0ff */
[----:B--2---:R-:W-:Y:S04]  /*8f80*/  UIADD3 UR4, UP0, UPT, UR6, 0x680, URZ ;  /* 0x0000068006047890 */ /* 0x004fe8000ff1e0ff */
[----:B------:R-:W-:Y:S09]  /*8f90*/  UIADD3.X UR5, UPT, UPT, URZ, UR7, URZ, UP0, !UPT ;  /* 0x00000007ff057290 */ /* 0x000ff200087fe4ff */
[----:B------:R2:W-:Y:S01]  /*8fa0*/  UTMASTG.4D [UR40], [UR4] ;  /* 0x00000028040073b5 */ /* 0x0005e20008018000 */
[----:B------:R0:W-:Y:S01]  /*8fb0*/  UTMACMDFLUSH ;  /* 0x00000000000079b7 */ /* 0x0001e20000000000 */
[----:B--2---:R-:W-:Y:S04]  /*8fc0*/  DEPBAR.LE SB0, 0x1 ;  /* 0x000080400000791a */ /* 0x004fe80000000000 */
.L_x_127:
[----:B------:R-:W-:Y:S05]  /*8fd0*/  BSYNC.RECONVERGENT B0 ;  /* 0x0000000000007941 */ /* 0x000fea0003800200 */
.L_x_126:
[----:B------:R-:W-:Y:S01]  /*8fe0*/  BAR.SYNC.DEFER_BLOCKING 0x1, 0x80 ;  /* 0x0042000000007b1d */ /* 0x000fe20000010000 */
[----:B------:R-:W-:Y:S04]  /*8ff0*/  UIADD3 UR4, UPT, UPT, UR50, 0x1, URZ ;  /* 0x0000000132047890 */ /* 0x000fe8000fffe0ff */
[----:B------:R-:W-:Y:S04]  /*9000*/  UISETP.NE.AND UP0, UPT, UR4, 0x4, UPT ;  /* 0x000000040400788c */ /* 0x000fe8000bf05270 */
[----:B------:R-:W-:Y:S01]  /*9010*/  USEL UR51, UR4, URZ, UP0 ;  /* 0x000000ff04337287 */ /* 0x000fe20008000000 */
[----:B------:R2:W-:Y:S01]  /*9020*/  @P6 SYNCS.ARRIVE.TRANS64.RED.A1T0 RZ, [R14+URZ], RZ ;  /* 0x000000ff0eff69a7 */ /* 0x0005e200081004ff */
[----:B------:R-:W-:Y:S01]  /*9030*/  BSSY B1, `(.L_x_128) ;  /* 0x0000017000017945 */ /* 0x000fe20003800000 */
[----:B------:R-:W4:Y:S02]  /*9040*/  @P6 SYNCS.PHASECHK.TRANS64.TRYWAIT P0, [R0+URZ+0x40], R2 ;  /* 0x00004002000065a7 */ /* 0x000f2400080011ff */
[----:B----4-:R-:W-:Y:S01]  /*9050*/  @P6 SEL R74, RZ, 0x1, !P0 ;  /* 0x00000001ff4a6807 */ /* 0x010fe20004000000 */
[----:B--2---:R-:W-:Y:S06]  /*9060*/  @!P6 BRA `(.L_x_129) ;  /* 0x00000000004ce947 */ /* 0x004fec0003800000 */
[----:B------:R-:W-:Y:S01]  /*9070*/  ISETP.NE.AND P0, PT, R74, RZ, PT ;  /* 0x000000ff4a00720c */ /* 0x000fe20003f05270 */
[----:B------:R-:W-:Y:S01]  /*9080*/  BSSY B0, `(.L_x_130) ;  /* 0x000000b000007945 */ /* 0x000fe20003800000 */
[----:B------:R-:W-:Y:S11]  /*9090*/  ISETP.NE.AND P1, PT, R75, RZ, PT ;  /* 0x000000ff4b00720c */ /* 0x000ff60003f25270 */
[----:B------:R-:W-:Y:S02]  /*90a0*/  @!UPT UIADD3 URZ, UPT, UPT, URZ, URZ, URZ ;  /* 0x000000fffffff290 */ /* 0x000fe4000fffe0ff */
[C---:B-1----:R-:W-:Y:S01]  /*90b0*/  @P1 IMAD R4, R73.reuse, 0x2000, R56 ;  /* 0x0000200049041824 */ /* 0x042fe200078e0238 */
[C---:B------:R-:W-:Y:S01]  /*90c0*/  @P1 LEA R2, R73.reuse, R66, 0xd ;  /* 0x0000004249021211 */ /* 0x040fe200078e68ff */
[C---:B------:R-:W-:Y:S02]  /*90d0*/  @P1 IMAD R3, R73.reuse, 0x2000, R67 ;  /* 0x0000200049031824 */ /* 0x040fe400078e0243 */
[----:B------:R-:W-:Y:S01]  /*90e0*/  @P1 IMAD R73, R73, 0x2000, R71 ;  /* 0x0000200049491824 */ /* 0x000fe200078e0247 */
[----:B------:R-:W-:Y:S06]  /*90f0*/  @P0 BRA `(.L_x_131) ;  /* 0x00000000000c0947 */ /* 0x000fec0003800000 */
[----:B------:R-:W-:Y:S04]  /*9100*/  SHF.L.U32 R5, R55, 0x1f, RZ ;  /* 0x0000001f37057819 */ /* 0x000fe800000006ff */
[----:B------:R-:W1:Y:S02]  /*9110*/  SYNCS.PHASECHK.TRANS64.TRYWAIT P0, [R0+URZ+0x40], R5 ;  /* 0x00004005000075a7 */ /* 0x000e6400080011ff */
[----:B-1----:R-:W-:Y:S05]  /*9120*/  @!P0 BRA `(.L_x_132) ;  /* 0x0000001400948947 */ /* 0x002fea0003800000 */
.L_x_131:
[----:B------:R-:W-:Y:S05]  /*9130*/  BSYNC B0 ;  /* 0x0000000000007941 */ /* 0x000fea0003800000 */
.L_x_130:
[----:B------:R-:W-:Y:S11]  /*9140*/  ISETP.NE.AND P0, PT, R75, RZ, PT ;  /* 0x000000ff4b00720c */ /* 0x000ff60003f05270 */
[----:B------:R-:W-:Y:S02]  /*9150*/  @!UPT UIADD3 URZ, UPT, UPT, URZ, URZ, URZ ;  /* 0x000000fffffff290 */ /* 0x000fe4000fffe0ff */
[----:B------:R2:W4:Y:S04]  /*9160*/  @P0 LDS.128 R44, [R4] ;  /* 0x00000000042c0984 */ /* 0x0005280000000c00 */
[----:B------:R2:W1:Y:S04]  /*9170*/  @P0 LDS.128 R40, [R3+0x10] ;  /* 0x0000100003280984 */ /* 0x0004680000000c00 */
[----:B------:R2:W1:Y:S04]  /*9180*/  @P0 LDS.128 R32, [R2+0x20] ;  /* 0x0000200002200984 */ /* 0x0004680000000c00 */
[----:B------:R2:W1:Y:S02]  /*9190*/  @P0 LDS.128 R36, [R73+0x30] ;  /* 0x0000300049240984 */ /* 0x0004640000000c00 */
.L_x_129:
[----:B------:R-:W-:Y:S05]  /*91a0*/  BSYNC B1 ;  /* 0x0000000000017941 */ /* 0x000fea0003800000 */
.L_x_128:
        /* <DEDUP_REMOVED lines=21> */
.L_x_133:
[----:B------:R-:W-:Y:S01]  /*9300*/  ISETP.NE.AND P0, PT, R58, RZ, PT ;  /* 0x000000ff3a00720c */ /* 0x000fe20003f05270 */
[----:B------:R-:W-:Y:S05]  /*9310*/  WARPSYNC.ALL ;  /* 0x0000000000007948 */ /* 0x000fea0003800000 */
[----:B------:R-:W-:Y:S01]  /*9320*/  R2UR UR4, R25 ;  /* 0x00000000190472ca */ /* 0x000fe200000e0000 */
[----:B------:R-:W-:Y:S01]  /*9330*/  VIADD R72, R72, 0xb0 ;  /* 0x000000b048487836 */ /* 0x000fe20000000000 */
[----:B----4-:R-:W-:Y:S01]  /*9340*/  LOP3.LUT R0, R44, 0xffffe000, RZ, 0xc0, !PT ;  /* 0xffffe0002c007812 */ /* 0x010fe200078ec0ff */
[----:B------:R-:W-:Y:S01]  /*9350*/  BSSY.RECONVERGENT B0, `(.L_x_134) ;  /* 0x0000058000007945 */ /* 0x000fe20003800200 */
[----:B--2---:R-:W-:Y:S02]  /*9360*/  LOP3.LUT R2, R45, 0xffffe000, RZ, 0xc0, !PT ;  /* 0xffffe0002d027812 */ /* 0x004fe400078ec0ff */
[----:B------:R-:W-:Y:S02]  /*9370*/  LOP3.LUT R3, R46, 0xffffe000, RZ, 0xc0, !PT ;  /* 0xffffe0002e037812 */ /* 0x000fe400078ec0ff */
[----:B------:R-:W-:Y:S02]  /*9380*/  LOP3.LUT R20, R47, 0xffffe000, RZ, 0xc0, !PT ;  /* 0xffffe0002f147812 */ /* 0x000fe400078ec0ff */
[----:B------:R-:W-:Y:S02]  /*9390*/  LOP3.LUT R21, R40, 0xffffe000, RZ, 0xc0, !PT ;  /* 0xffffe00028157812 */ /* 0x000fe400078ec0ff */
[----:B------:R-:W-:Y:S01]  /*93a0*/  LOP3.LUT R25, R41, 0xffffe000, RZ, 0xc0, !PT ;  /* 0xffffe00029197812 */ /* 0x000fe200078ec0ff */
[----:B------:R-:W1:Y:S01]  /*93b0*/  LDTM.x16 R4, tmem[UR4+0x30] ;  /* 0x00003004000479ee */ /* 0x000e620008240000 */
[----:B------:R-:W-:Y:S01]  /*93c0*/  LOP3.LUT R26, R42, 0xffffe000, RZ, 0xc0, !PT ;  /* 0xffffe0002a1a7812 */ /* 0x000fe200078ec0ff */
[----:B------:R-:W-:Y:S01]  /*93d0*/  NOP ;  /* 0x0000000000007918 */ /* 0x000fe20000000000 */
[----:B------:R-:W-:Y:S02]  /*93e0*/  LOP3.LUT R28, R43, 0xffffe000, RZ, 0xc0, !PT ;  /* 0xffffe0002b1c7812 */ /* 0x000fe400078ec0ff */
[----:B------:R-:W-:Y:S02]  /*93f0*/  LOP3.LUT R72, R72, 0xfefffff8, RZ, 0xc0, !PT ;  /* 0xfefffff848487812 */ /* 0x000fe400078ec0ff */
[----:B------:R-:W-:Y:S02]  /*9400*/  LOP3.LUT R29, R32, 0xffffe000, RZ, 0xc0, !PT ;  /* 0xffffe000201d7812 */ /* 0x000fe400078ec0ff */
[----:B------:R-:W-:Y:S01]  /*9410*/  LOP3.LUT R30, R33, 0xffffe000, RZ, 0xc0, !PT ;  /* 0xffffe000211e7812 */ /* 0x000fe200078ec0ff */
[----:B-1----:R1:W-:Y:S01]  /*9420*/  SYNCS.ARRIVE.TRANS64.RED.A1T0 RZ, [R72+URZ], RZ ;  /* 0x000000ff48ff79a7 */ /* 0x0023e200081004ff */
[----:B------:R-:W-:Y:S02]  /*9430*/  LOP3.LUT R31, R34, 0xffffe000, RZ, 0xc0, !PT ;  /* 0xffffe000221f7812 */ /* 0x000fe400078ec0ff */
[----:B------:R-:W-:Y:S02]  /*9440*/  LOP3.LUT R32, R35, 0xffffe000, RZ, 0xc0, !PT ;  /* 0xffffe00023207812 */ /* 0x000fe400078ec0ff */
[----:B------:R-:W-:Y:S02]  /*9450*/  LOP3.LUT R33, R36, 0xffffe000, RZ, 0xc0, !PT ;  /* 0xffffe00024217812 */ /* 0x000fe400078ec0ff */
[----:B------:R-:W-:Y:S02]  /*9460*/  LOP3.LUT R34, R37, 0xffffe000, RZ, 0xc0, !PT ;  /* 0xffffe00025227812 */ /* 0x000fe400078ec0ff */
[----:B------:R-:W-:Y:S02]  /*9470*/  LOP3.LUT R35, R38, 0xffffe000, RZ, 0xc0, !PT ;  /* 0xffffe00026237812 */ /* 0x000fe400078ec0ff */
[----:B------:R-:W-:Y:S01]  /*9480*/  LOP3.LUT R36, R39, 0xffffe000, RZ, 0xc0, !PT ;  /* 0xffffe00027247812 */ /* 0x000fe200078ec0ff */
[C---:B------:R-:W-:Y:S01]  /*9490*/  FMUL R4, R24.reuse, R4 ;  /* 0x0000000418047220 */ /* 0x040fe20000400000 */
[C---:B------:R-:W-:Y:S01]  /*94a0*/  FMUL R5, R24.reuse, R5 ;  /* 0x0000000518057220 */ /* 0x040fe20000400000 */
[C---:B------:R-:W-:Y:S01]  /*94b0*/  FMUL R6, R24.reuse, R6 ;  /* 0x0000000618067220 */ /* 0x040fe20000400000 */
[C---:B------:R-:W-:Y:S01]  /*94c0*/  FMUL R7, R24.reuse, R7 ;  /* 0x0000000718077220 */ /* 0x040fe20000400000 */
[C---:B------:R-:W-:Y:S01]  /*94d0*/  FFMA R4, R27.reuse, R0, R4 ;  /* 0x000000001b047223 */ /* 0x040fe20000000004 */
[C---:B------:R-:W-:Y:S01]  /*94e0*/  FFMA R5, R27.reuse, R2, R5 ;  /* 0x000000021b057223 */ /* 0x040fe20000000005 */
[C---:B------:R-:W-:Y:S01]  /*94f0*/  FFMA R6, R27.reuse, R3, R6 ;  /* 0x000000031b067223 */ /* 0x040fe20000000006 */
[C---:B------:R-:W-:Y:S01]  /*9500*/  FFMA R7, R27.reuse, R20, R7 ;  /* 0x000000141b077223 */ /* 0x040fe20000000007 */
[C---:B------:R-:W-:Y:S01]  /*9510*/  FMUL R8, R24.reuse, R8 ;  /* 0x0000000818087220 */ /* 0x040fe20000400000 */
[C---:B------:R-:W-:Y:S01]  /*9520*/  FMUL R9, R24.reuse, R9 ;  /* 0x0000000918097220 */ /* 0x040fe20000400000 */
[C---:B------:R-:W-:Y:S01]  /*9530*/  FMUL R10, R24.reuse, R10 ;  /* 0x0000000a180a7220 */ /* 0x040fe20000400000 */
[C---:B------:R-:W-:Y:S01]  /*9540*/  FMUL R11, R24.reuse, R11 ;  /* 0x0000000b180b7220 */ /* 0x040fe20000400000 */
[----:B------:R-:W-:Y:S01]  /*9550*/  F2FP.TF32.F32.PACK_B R4, R4 ;  /* 0x00000004ff04723e */ /* 0x000fe200024050ff */
[C---:B------:R-:W-:Y:S01]  /*9560*/  FFMA R8, R27.reuse, R21, R8 ;  /* 0x000000151b087223 */ /* 0x040fe20000000008 */
[----:B------:R-:W-:Y:S01]  /*9570*/  F2FP.TF32.F32.PACK_B R5, R5 ;  /* 0x00000005ff05723e */ /* 0x000fe200024050ff */
[C---:B------:R-:W-:Y:S01]  /*9580*/  FFMA R9, R27.reuse, R25, R9 ;  /* 0x000000191b097223 */ /* 0x040fe20000000009 */
[----:B------:R-:W-:Y:S01]  /*9590*/  F2FP.TF32.F32.PACK_B R6, R6 ;  /* 0x00000006ff06723e */ /* 0x000fe200024050ff */
[C---:B------:R-:W-:Y:S01]  /*95a0*/  FFMA R10, R27.reuse, R26, R10 ;  /* 0x0000001a1b0a7223 */ /* 0x040fe2000000000a */
[----:B------:R-:W-:Y:S01]  /*95b0*/  F2FP.TF32.F32.PACK_B R7, R7 ;  /* 0x00000007ff07723e */ /* 0x000fe200024050ff */
[C---:B------:R-:W-:Y:S01]  /*95c0*/  FFMA R11, R27.reuse, R28, R11 ;  /* 0x0000001c1b0b7223 */ /* 0x040fe2000000000b */
[C---:B------:R-:W-:Y:S01]  /*95d0*/  FMUL R12, R24.reuse, R12 ;  /* 0x0000000c180c7220 */ /* 0x040fe20000400000 */
[----:B------:R-:W-:Y:S01]  /*95e0*/  F2FP.TF32.F32.PACK_B R8, R8 ;  /* 0x00000008ff08723e */ /* 0x000fe200024050ff */
[C---:B------:R-:W-:Y:S01]  /*95f0*/  FMUL R13, R24.reuse, R13 ;  /* 0x0000000d180d7220 */ /* 0x040fe20000400000 */
[----:B------:R1:W-:Y:S01]  /*9600*/  STS.128 [R56+0x6000], R4 ;  /* 0x0060000438007388 */ /* 0x0003e20000000c00 */
        /* <DEDUP_REMOVED lines=8> */
[C---:B------:R-:W-:Y:S01]  /*9690*/  FFMA R15, R27.reuse, R32, R15 ;  /* 0x000000201b0f7223 */ /* 0x040fe2000000000f */
[C---:B------:R-:W-:Y:S01]  /*96a0*/  FMUL R16, R24.reuse, R16 ;  /* 0x0000001018107220 */ /* 0x040fe20000400000 */
[----:B------:R-:W-:Y:S01]  /*96b0*/  F2FP.TF32.F32.PACK_B R12, R12 ;  /* 0x0000000cff0c723e */ /* 0x000fe200024050ff */
[----:B------:R1:W-:Y:S01]  /*96c0*/  STS.128 [R67+0x6010], R8 ;  /* 0x0060100843007388 */ /* 0x0003e20000000c00 */
[C---:B------:R-:W-:Y:S01]  /*96d0*/  FMUL R17, R24.reuse, R17 ;  /* 0x0000001118117220 */ /* 0x040fe20000400000 */
[C---:B------:R-:W-:Y:S01]  /*96e0*/  FMUL R18, R24.reuse, R18 ;  /* 0x0000001218127220 */ /* 0x040fe20000400000 */
[----:B------:R-:W-:Y:S01]  /*96f0*/  FMUL R19, R24, R19 ;  /* 0x0000001318137220 */ /* 0x000fe20000400000 */
[----:B------:R-:W-:Y:S01]  /*9700*/  F2FP.TF32.F32.PACK_B R13, R13 ;  /* 0x0000000dff0d723e */ /* 0x000fe200024050ff */
[C---:B------:R-:W-:Y:S01]  /*9710*/  FFMA R16, R27.reuse, R33, R16 ;  /* 0x000000211b107223 */ /* 0x040fe20000000010 */
[----:B------:R-:W-:Y:S01]  /*9720*/  F2FP.TF32.F32.PACK_B R14, R14 ;  /* 0x0000000eff0e723e */ /* 0x000fe200024050ff */
[C---:B------:R-:W-:Y:S01]  /*9730*/  FFMA R17, R27.reuse, R34, R17 ;  /* 0x000000221b117223 */ /* 0x040fe20000000011 */
[----:B------:R-:W-:Y:S01]  /*9740*/  F2FP.TF32.F32.PACK_B R15, R15 ;  /* 0x0000000fff0f723e */ /* 0x000fe200024050ff */
[C---:B------:R-:W-:Y:S01]  /*9750*/  FFMA R18, R27.reuse, R35, R18 ;  /* 0x000000231b127223 */ /* 0x040fe20000000012 */
[----:B------:R-:W-:Y:S01]  /*9760*/  FFMA R19, R27, R36, R19 ;  /* 0x000000241b137223 */ /* 0x000fe20000000013 */
[----:B------:R-:W-:Y:S02]  /*9770*/  F2FP.TF32.F32.PACK_B R16, R16 ;  /* 0x00000010ff10723e */ /* 0x000fe400024050ff */
[----:B------:R1:W-:Y:S01]  /*9780*/  STS.128 [R66+0x6020], R12 ;  /* 0x0060200c42007388 */ /* 0x0003e20000000c00 */
[----:B------:R-:W-:Y:S02]  /*9790*/  F2FP.TF32.F32.PACK_B R17, R17 ;  /* 0x00000011ff11723e */ /* 0x000fe400024050ff */
        /* <DEDUP_REMOVED lines=19> */
.L_x_135:
[----:B------:R-:W-:Y:S05]  /*98d0*/  BSYNC.RECONVERGENT B0 ;  /* 0x0000000000007941 */ /* 0x000fea0003800200 */
.L_x_134:
[----:B------:R-:W-:Y:S01]  /*98e0*/  BAR.SYNC.DEFER_BLOCKING 0x1, 0x80 ;  /* 0x0042000000007b1d */ /* 0x000fe20000010000 */
[----:B------:R-:W-:Y:S01]  /*98f0*/  UISETP.NE.AND UP0, UPT, UR54, -0x4, UPT ;  /* 0xfffffffc3600788c */ /* 0x000fe2000bf05270 */
[----:B------:R-:W-:Y:S08]  /*9900*/  IADD3 R22, PT, PT, R22, 0x1, RZ ;  /* 0x0000000116167810 */ /* 0x000ff00007ffe0ff */
[----:B------:R-:W-:Y:S05]  /*9910*/  BRA.U !UP0, `(.L_x_136) ;  /* 0x0000000108247547 */ /* 0x000fea000b800000 */
[----:B------:R-:W-:Y:S01]  /*9920*/  ISETP.NE.AND P0, PT, R70, RZ, PT ;  /* 0x000000ff4600720c */ /* 0x000fe20003f05270 */
[----:B------:R-:W-:Y:S01]  /*9930*/  IMAD.U32 R0, RZ, RZ, UR51 ;  /* 0x00000033ff007e24 */ /* 0x000fe2000f8e00ff */
[----:B------:R-:W-:Y:S04]  /*9940*/  UIADD3 UR4, UPT, UPT, UR51, 0x1, URZ ;  /* 0x0000000133047890 */ /* 0x000fe8000fffe0ff */
[----:B------:R-:W-:Y:S04]  /*9950*/  UISETP.NE.AND UP0, UPT, UR4, 0x4, UPT ;  /* 0x000000040400788c */ /* 0x000fe8000bf05270 */
[----:B------:R-:W-:Y:S03]  /*9960*/  USEL UR51, UR4, URZ, UP0 ;  /* 0x000000ff04337287 */ /* 0x000fe60008000000 */
[----:B------:R-:W-:Y:S05]  /*9970*/  @P0 LEA R0, R0, UR49, 0x3 ;  /* 0x0000003100000c11 */ /* 0x000fea000f8e18ff */
[----:B------:R-:W-:Y:S05]  /*9980*/  @P0 VIADD R0, R0, 0x60 ;  /* 0x0000006000000836 */ /* 0x000fea0000000000 */
[----:B------:R-:W-:Y:S04]  /*9990*/  @P0 PRMT R0, R76, 0x654, R0 ;  /* 0x000006544c000816 */ /* 0x000fe80000000000 */
[----:B------:R2:W-:Y:S03]  /*99a0*/  @P0 SYNCS.ARRIVE.TRANS64.RED.A1T0 RZ, [R0+URZ], RZ ;  /* 0x000000ff00ff09a7 */ /* 0x0005e600081004ff */
.L_x_136:
[----:B------:R-:W-:Y:S01]  /*99b0*/  R2UR UR5, R63 ;  /* 0x000000003f0572ca */ /* 0x000fe200000e0000 */
[----:B------:R-:W-:Y:S01]  /*99c0*/  UISETP.NE.AND UP0, UPT, UR63, URZ, UPT ;  /* 0x000000ff3f00728c */ /* 0x000fe2000bf05270 */
[----:B------:R-:W-:Y:S01]  /*99d0*/  R2UR UR4, R64 ;  /* 0x00000000400472ca */ /* 0x000fe200000e0000 */
[----:B------:R-:W-:Y:S01]  /*99e0*/  UIADD3 UR54, UPT, UPT, UR54, 0x4, URZ ;  /* 0x0000000436367890 */ /* 0x000fe2000fffe0ff */
[----:B------:R-:W-:Y:S02]  /*99f0*/  R2UR UR50, R68 ;  /* 0x00000000443272ca */ /* 0x000fe400000e0000 */
[C---:B------:R-:W-:Y:S02]  /*9a00*/  ISETP.NE.AND P0, PT, R22.reuse, 0x2, PT ;  /* 0x000000021600780c */ /* 0x040fe40003f05270 */
[----:B------:R-:W-:Y:S02]  /*9a10*/  LOP3.LUT R53, R53, 0x1, RZ, 0x3c, !PT ;  /* 0x0000000135357812 */ /* 0x000fe400078e3cff */
[----:B--2---:R-:W-:Y:S02]  /*9a20*/  SEL R0, RZ, 0x1, P0 ;  /* 0x00000001ff007807 */ /* 0x004fe40000000000 */
[----:B------:R-:W-:Y:S01]  /*9a30*/  SEL R22, R22, RZ, P0 ;  /* 0x000000ff16167207 */ /* 0x000fe20000000000 */
[----:B------:R-:W-:Y:S01]  /*9a40*/  UIADD3 UR20, UPT, UPT, UR36, UR5, URZ ;  /* 0x0000000524147290 */ /* 0x000fe2000fffe0ff */
[----:B------:R-:W-:Y:S01]  /*9a50*/  LOP3.LUT R54, R54, R0, RZ, 0x3c, !PT ;  /* 0x0000000036367212 */ /* 0x000fe200078e3cff */
[----:B------:R-:W-:Y:S01]  /*9a60*/  UIADD3 UR26, UPT, UPT, UR37, UR4, URZ ;  /* 0x00000004251a7290 */ /* 0x000fe2000fffe0ff */
[----:B------:R-:W-:Y:S11]  /*9a70*/  BRA.U UP0, `(.L_x_137) ;  /* 0xffffffc900087547 */ /* 0x000ff6000b83ffff */
[----:B------:R-:W-:-:S13]  /*9a80*/  R2UR UR4, R65 ;  /* 0x00000000410472ca */ /* 0x000fda00000e0000 */
[----:B------:R-:W-:-:S09]  /*9a90*/  UISETP.NE.AND UP0, UPT, UR4, URZ, UPT ;  /* 0x000000ff0400728c */ /* 0x000fd2000bf05270 */
[----:B------:R-:W-:Y:S05]  /*9aa0*/  BRA.U !UP0, `(.L_x_138) ;  /* 0x0000000108487547 */ /* 0x000fea000b800000 */
[----:B------:R-:W2:Y:S02]  /*9ab0*/  LDCU.64 UR4, c[0x0][0x890] ;  /* 0x00011200ff0477ac */ /* 0x000ea40008000a00 */
[----:B--2---:R-:W-:-:S04]  /*9ac0*/  UISETP.NE.U32.AND UP0, UPT, UR4, URZ, UPT ;  /* 0x000000ff0400728c */ /* 0x004fc8000bf05070 */
[----:B------:R-:W-:-:S09]  /*9ad0*/  UISETP.NE.AND.EX UP0, UPT, UR5, URZ, UPT, UP0 ;  /* 0x000000ff0500728c */ /* 0x000fd2000bf05300 */
[----:B------:R-:W-:Y:S05]  /*9ae0*/  BRA.U UP0, `(.L_x_139) ;  /* 0x00000001000c7547 */ /* 0x000fea000b800000 */
[----:B------:R-:W-:-:S13]  /*9af0*/  FSETP.NEU.AND P0, PT, R27, RZ, PT ;  /* 0x000000ff1b00720b */ /* 0x000fda0003f0d000 */
[----:B------:R-:W-:Y:S05]  /*9b00*/  @!P0 EXIT ;  /* 0x000000000000894d */ /* 0x000fea0003800000 */
[----:B------:R-:W-:Y:S05]  /*9b10*/  BRA `(.L_x_138) ;  /* 0x00000000002c7947 */ /* 0x000fea0003800000 */
.L_x_139:
[----:B------:R-:W-:Y:S01]  /*9b20*/  ISETP.NE.AND P0, PT, R69, RZ, PT ;  /* 0x000000ff4500720c */ /* 0x000fe20003f05270 */
[----:B------:R-:W-:-:S12]  /*9b30*/  BSSY.RECONVERGENT B0, `(.L_x_138) ;  /* 0x0000009000007945 */ /* 0x000fd80003800200 */
[----:B------:R-:W-:Y:S05]  /*9b40*/  @P0 BRA `(.L_x_140) ;  /* 0x0000000000140947 */ /* 0x000fea0003800000 */
[----:B------:R-:W2:Y:S02]  /*9b50*/  LDCU.64 UR4, c[0x0][0x888] ;  /* 0x00011100ff0477ac */ /* 0x000ea40008000a00 */
[----:B--2---:R-:W-:-:S04]  /*9b60*/  ISETP.NE.U32.AND P0, PT, RZ, UR4, PT ;  /* 0x00000004ff007c0c */ /* 0x004fc8000bf05070 */
[----:B------:R-:W-:-:S13]  /*9b70*/  ISETP.NE.AND.EX P0, PT, RZ, UR5, PT, P0 ;  /* 0x00000005ff007c0c */ /* 0x000fda000bf05300 */
[----:B------:R-:W-:Y:S05]  /*9b80*/  @!P0 EXIT ;  /* 0x000000000000894d */ /* 0x000fea0003800000 */
[----:B------:R-:W-:Y:S05]  /*9b90*/  BRA `(.L_x_141) ;  /* 0x0000000000087947 */ /* 0x000fea0003800000 */
.L_x_140:
[----:B------:R-:W-:-:S13]  /*9ba0*/  FSETP.NEU.AND P0, PT, R27, RZ, PT ;  /* 0x000000ff1b00720b */ /* 0x000fda0003f0d000 */
[----:B------:R-:W-:Y:S05]  /*9bb0*/  @!P0 EXIT ;  /* 0x000000000000894d */ /* 0x000fea0003800000 */
.L_x_141:
[----:B------:R-:W-:Y:S05]  /*9bc0*/  BSYNC.RECONVERGENT B0 ;  /* 0x0000000000007941 */ /* 0x000fea0003800200 */
.L_x_138:
[----:B------:R-:W2:Y:S01]  /*9bd0*/  S2UR UR5, SR_CgaCtaId ;  /* 0x00000000000579c3 */ /* 0x000ea20000008800 */
[----:B------:R-:W-:Y:S01]  /*9be0*/  ULEA UR4, UR51, UR49, 0x3 ;  /* 0x0000003133047291 */ /* 0x000fe2000f8e18ff */
[----:B------:R-:W-:-:S04]  /*9bf0*/  DEPBAR.LE SB0, 0x0 ;  /* 0x000080000000791a */ /* 0x000fc80000000000 */
[----:B------:R-:W-:-:S04]  /*9c00*/  UIADD3 UR4, UPT, UPT, UR4, 0x60, URZ ;  /* 0x0000006004047890 */ /* 0x000fc8000fffe0ff */
[----:B--2---:R-:W-:-:S09]  /*9c10*/  UPRMT UR4, UR5, 0x654, UR4 ;  /* 0x0000065405047896 */ /* 0x004fd20008000004 */
[----:B------:R-:W-:Y:S01]  /*9c20*/  SYNCS.ARRIVE.TRANS64.RED.A1T0 RZ, [UR4], RZ ;  /* 0x000000ffffff79a7 */ /* 0x000fe20008100404 */
[----:B------:R-:W-:Y:S05]  /*9c30*/  EXIT ;  /* 0x000000000000794d */ /* 0x000fea0003800000 */
.L_x_24:
[----:B------:R-:W-:Y:S07]  /*9c40*/  MOV R0, UR11 ;  /* 0x0000000b00007c02 */ /* 0x000fee0008000f00 */
.L_x_142:
[----:B-1----:R1:W2:Y:S02]  /*9c50*/  SYNCS.PHASECHK.TRANS64.TRYWAIT P0, [R0+URZ+0x20], R4 ;  /* 0x00002004000075a7 */ /* 0x0022a400080011ff */
[----:B--2---:R-:W-:Y:S05]  /*9c60*/  @!P0 NANOSLEEP.SYNCS 0x989680 ;  /* 0x009896800000895d */ /* 0x004fea0003900000 */
[----:B------:R-:W2:Y:S02]  /*9c70*/  @!P0 SYNCS.PHASECHK.TRANS64 P0, [R0+URZ+0x20], R4 ;  /* 0x00002004000085a7 */ /* 0x000ea400080010ff */
[----:B--2---:R-:W-:Y:S05]  /*9c80*/  @!P0 BRA `(.L_x_142) ;  /* 0xfffffffc00f08947 */ /* 0x004fea000383ffff */
[----:B------:R-:W-:Y:S05]  /*9c90*/  BRA `(.L_x_23) ;  /* 0xffffff8000747947 */ /* 0x000fea000383ffff */
.L_x_31:
[----:B-1----:R-:W-:Y:S07]  /*9ca0*/  MOV R0, UR8 ;  /* 0x0000000800007c02 */ /* 0x002fee0008000f00 */
.L_x_143:
[----:B-1----:R1:W4:Y:S02]  /*9cb0*/  SYNCS.PHASECHK.TRANS64.TRYWAIT P0, [R0+URZ+0x20], R4 ;  /* 0x00002004000075a7 */ /* 0x00232400080011ff */
[----:B----4-:R-:W-:Y:S05]  /*9cc0*/  @!P0 NANOSLEEP.SYNCS 0x989680 ;  /* 0x009896800000895d */ /* 0x010fea0003900000 */
[----:B------:R-:W4:Y:S02]  /*9cd0*/  @!P0 SYNCS.PHASECHK.TRANS64 P0, [R0+URZ+0x20], R4 ;  /* 0x00002004000085a7 */ /* 0x000f2400080010ff */
[----:B----4-:R-:W-:Y:S05]  /*9ce0*/  @!P0 BRA `(.L_x_143) ;  /* 0xfffffffc00f08947 */ /* 0x010fea000383ffff */
[----:B------:R-:W-:Y:S05]  /*9cf0*/  BRA `(.L_x_30) ;  /* 0xffffff8400e07947 */ /* 0x000fea000383ffff */
.L_x_36:
[----:B-1----:R-:W-:-:S07]  /*9d00*/  MOV R0, UR25 ;  /* 0x0000001900007c02 */ /* 0x002fce0008000f00 */
.L_x_144:
[----:B-1----:R1:W2:Y:S02]  /*9d10*/  SYNCS.PHASECHK.TRANS64.TRYWAIT P0, [R0+URZ+0x90], R3 ;  /* 0x00009003000075a7 */ /* 0x0022a400080011ff */
[----:B--2---:R-:W-:Y:S05]  /*9d20*/  @!P0 NANOSLEEP.SYNCS 0x989680 ;  /* 0x009896800000895d */ /* 0x004fea0003900000 */
[----:B------:R-:W2:Y:S02]  /*9d30*/  @!P0 SYNCS.PHASECHK.TRANS64 P0, [R0+URZ+0x90], R3 ;  /* 0x00009003000085a7 */ /* 0x000ea400080010ff */
[----:B--2---:R-:W-:Y:S05]  /*9d40*/  @!P0 BRA `(.L_x_144) ;  /* 0xfffffffc00f08947 */ /* 0x004fea000383ffff */
[----:B------:R-:W-:Y:S05]  /*9d50*/  BRA `(.L_x_145) ;  /* 0xffffff8800e47947 */ /* 0x000fea000383ffff */
.L_x_40:
[----:B------:R-:W-:-:S07]  /*9d60*/  MOV R0, UR4 ;  /* 0x0000000400007c02 */ /* 0x000fce0008000f00 */
.L_x_146:
[----:B-1----:R1:W2:Y:S02]  /*9d70*/  SYNCS.PHASECHK.TRANS64.TRYWAIT P0, [R0+URZ], R2 ;  /* 0x00000002000075a7 */ /* 0x0022a400080011ff */
[----:B--2---:R-:W-:Y:S05]  /*9d80*/  @!P0 NANOSLEEP.SYNCS 0x989680 ;  /* 0x009896800000895d */ /* 0x004fea0003900000 */
[----:B------:R-:W2:Y:S02]  /*9d90*/  @!P0 SYNCS.PHASECHK.TRANS64 P0, [R0+URZ], R2 ;  /* 0x00000002000085a7 */ /* 0x000ea400080010ff */
[----:B--2---:R-:W-:Y:S05]  /*9da0*/  @!P0 BRA `(.L_x_146) ;  /* 0xfffffffc00f08947 */ /* 0x004fea000383ffff */
[----:B------:R-:W-:Y:S05]  /*9db0*/  BRA `(.L_x_147) ;  /* 0xffffff9000787947 */ /* 0x000fea000383ffff */
.L_x_41:
[----:B------:R-:W-:-:S07]  /*9dc0*/  MOV R0, UR5 ;  /* 0x0000000500007c02 */ /* 0x000fce0008000f00 */
.L_x_148:
[----:B-1----:R1:W2:Y:S02]  /*9dd0*/  SYNCS.PHASECHK.TRANS64.TRYWAIT P0, [R0+URZ], R2 ;  /* 0x00000002000075a7 */ /* 0x0022a400080011ff */
[----:B--2---:R-:W-:Y:S05]  /*9de0*/  @!P0 NANOSLEEP.SYNCS 0x989680 ;  /* 0x009896800000895d */ /* 0x004fea0003900000 */
[----:B------:R-:W2:Y:S02]  /*9df0*/  @!P0 SYNCS.PHASECHK.TRANS64 P0, [R0+URZ], R2 ;  /* 0x00000002000085a7 */ /* 0x000ea400080010ff */
[----:B--2---:R-:W-:Y:S05]  /*9e00*/  @!P0 BRA `(.L_x_148) ;  /* 0xfffffffc00f08947 */ /* 0x004fea000383ffff */
[----:B------:R-:W-:Y:S05]  /*9e10*/  BRA `(.L_x_149) ;  /* 0xffffff9000887947 */ /* 0x000fea000383ffff */
.L_x_42:
[----:B------:R-:W-:-:S07]  /*9e20*/  MOV R0, UR5 ;  /* 0x0000000500007c02 */ /* 0x000fce0008000f00 */
.L_x_150:
[----:B-1----:R1:W2:Y:S02]  /*9e30*/  SYNCS.PHASECHK.TRANS64.TRYWAIT P0, [R0+URZ], R2 ;  /* 0x00000002000075a7 */ /* 0x0022a400080011ff */
[----:B--2---:R-:W-:Y:S05]  /*9e40*/  @!P0 NANOSLEEP.SYNCS 0x989680 ;  /* 0x009896800000895d */ /* 0x004fea0003900000 */
[----:B------:R-:W2:Y:S02]  /*9e50*/  @!P0 SYNCS.PHASECHK.TRANS64 P0, [R0+URZ], R2 ;  /* 0x00000002000085a7 */ /* 0x000ea400080010ff */
[----:B--2---:R-:W-:Y:S05]  /*9e60*/  @!P0 BRA `(.L_x_150) ;  /* 0xfffffffc00f08947 */ /* 0x004fea000383ffff */
[----:B------:R-:W-:Y:S05]  /*9e70*/  BRA `(.L_x_151) ;  /* 0xffffff9000987947 */ /* 0x000fea000383ffff */
.L_x_45:
[----:B------:R-:W-:-:S07]  /*9e80*/  MOV R4, UR4 ;  /* 0x0000000400047c02 */ /* 0x000fce0008000f00 */
.L_x_152:
[----:B--2---:R2:W3:Y:S02]  /*9e90*/  SYNCS.PHASECHK.TRANS64.TRYWAIT P1, [R4+URZ+0x98], R6 ;  /* 0x00009806040075a7 */ /* 0x0044e400080211ff */
[----:B---3--:R-:W-:Y:S05]  /*9ea0*/  @!P1 NANOSLEEP.SYNCS 0x989680 ;  /* 0x009896800000995d */ /* 0x008fea0003900000 */
[----:B------:R-:W3:Y:S02]  /*9eb0*/  @!P1 SYNCS.PHASECHK.TRANS64 P1, [R4+URZ+0x98], R6 ;  /* 0x00009806040095a7 */ /* 0x000ee400080210ff */
[----:B---3--:R-:W-:Y:S05]  /*9ec0*/  @!P1 BRA `(.L_x_152) ;  /* 0xfffffffc00f09947 */ /* 0x008fea000383ffff */
[----:B------:R-:W-:Y:S05]  /*9ed0*/  BRA `(.L_x_153) ;  /* 0xffffff9400087947 */ /* 0x000fea000383ffff */
.L_x_46:
[----:B--2---:R-:W-:-:S07]  /*9ee0*/  MOV R4, UR4 ;  /* 0x0000000400047c02 */ /* 0x004fce0008000f00 */
.L_x_154:
[----:B--2---:R2:W3:Y:S02]  /*9ef0*/  SYNCS.PHASECHK.TRANS64.TRYWAIT P1, [R4+URZ+0x90], R5 ;  /* 0x00009005040075a7 */ /* 0x0044e400080211ff */
[----:B---3--:R-:W-:Y:S05]  /*9f00*/  @!P1 NANOSLEEP.SYNCS 0x989680 ;  /* 0x009896800000995d */ /* 0x008fea0003900000 */
[----:B------:R-:W3:Y:S02]  /*9f10*/  @!P1 SYNCS.PHASECHK.TRANS64 P1, [R4+URZ+0x90], R5 ;  /* 0x00009005040095a7 */ /* 0x000ee400080210ff */
[----:B---3--:R-:W-:Y:S05]  /*9f20*/  @!P1 BRA `(.L_x_154) ;  /* 0xfffffffc00f09947 */ /* 0x008fea000383ffff */
[----:B------:R-:W-:Y:S05]  /*9f30*/  BRA `(.L_x_155) ;  /* 0xffffff9400107947 */ /* 0x000fea000383ffff */
.L_x_56:
[----:B--2---:R-:W-:-:S04]  /*9f40*/  MOV R5, UR5 ;  /* 0x0000000500057c02 */ /* 0x004fc80008000f00 */
[----:B------:R2:W3:Y:S03]  /*9f50*/  SYNCS.PHASECHK.TRANS64.TRYWAIT P0, [R5+URZ+0x8], R6 ;  /* 0x00000806050075a7 */ /* 0x0004e600080011ff */
[----:B---3--:R-:W-:Y:S05]  /*9f60*/  @!P0 NANOSLEEP.SYNCS 0x989680 ;  /* 0x009896800000895d */ /* 0x008fea0003900000 */
[----:B------:R-:W3:Y:S02]  /*9f70*/  @!P0 SYNCS.PHASECHK.TRANS64 P0, [R5+URZ+0x8], R6 ;  /* 0x00000806050085a7 */ /* 0x000ee400080010ff */
[----:B---3--:R-:W-:Y:S05]  /*9f80*/  @!P0 BRA `(.L_x_56) ;  /* 0xfffffffc00ec8947 */ /* 0x008fea000383ffff */
[----:B------:R-:W-:Y:S05]  /*9f90*/  BRA `(.L_x_55) ;  /* 0xffffff9400dc7947 */ /* 0x000fea000383ffff */
.L_x_58:
[----:B------:R-:W-:Y:S01]  /*9fa0*/  BSSY B0, `(.L_x_156) ;  /* 0x0000006000007945 */ /* 0x000fe20003800000 */
[----:B------:R-:W-:-:S07]  /*9fb0*/  MOV R15, 0xffffffff ;  /* 0xffffffff000f7802 */ /* 0x000fce0000000f00 */
[----:B-12--5:R-:W-:Y:S05]  /*9fc0*/  WARPSYNC.COLLECTIVE R15, `(.L_x_157) ;  /* 0x000000000f0c7348 */ /* 0x026fea0003c00000 */
[----:B------:R-:W-:Y:S02]  /*9fd0*/  ELECT P6, UR79, PT ;  /* 0x00000000004f782f */ /* 0x000fe400038c0000 */
[----:B------:R-:W-:Y:S01]  /*9fe0*/  MOV R14, UR79 ;  /* 0x0000004f000e7c02 */ /* 0x000fe20008000f00 */
[----:B-12--5:R-:W-:Y:S10]  /*9ff0*/  ENDCOLLECTIVE ;  /* 0x000000000000791b */ /* 0x026ff40003800000 */
.L_x_157:
[----:B------:R-:W-:Y:S05]  /*a000*/  BSYNC B0 ;  /* 0x0000000000007941 */ /* 0x000fea0003800000 */
.L_x_156:
[----:B------:R-:W-:Y:S01]  /*a010*/  PLOP3.LUT P0, PT, P6, PT, PT, 0x80, 0x8 ;  /* 0x000000000008781c */ /* 0x000fe2000370f070 */
[----:B------:R-:W-:-:S12]  /*a020*/  BRA `(.L_x_158) ;  /* 0xffffff9800087947 */ /* 0x000fd8000383ffff */
.L_x_60:
[----:B--2---:R-:W-:-:S04]  /*a030*/  MOV R3, UR5 ;  /* 0x0000000500037c02 */ /* 0x004fc80008000f00 */
[----:B------:R2:W3:Y:S03]  /*a040*/  SYNCS.PHASECHK.TRANS64.TRYWAIT P0, [R3+URZ+0x8], R4 ;  /* 0x00000804030075a7 */ /* 0x0004e600080011ff */
[----:B---3--:R-:W-:Y:S05]  /*a050*/  @!P0 NANOSLEEP.SYNCS 0x989680 ;  /* 0x009896800000895d */ /* 0x008fea0003900000 */
[----:B------:R-:W3:Y:S02]  /*a060*/  @!P0 SYNCS.PHASECHK.TRANS64 P0, [R3+URZ+0x8], R4 ;  /* 0x00000804030085a7 */ /* 0x000ee400080010ff */
[----:B---3--:R-:W-:Y:S05]  /*a070*/  @!P0 BRA `(.L_x_60) ;  /* 0xfffffffc00ec8947 */ /* 0x008fea000383ffff */
[----:B------:R-:W-:Y:S05]  /*a080*/  BRA `(.L_x_59) ;  /* 0xffffff98000c7947 */ /* 0x000fea000383ffff */
.L_x_61:
[----:B------:R-:W-:-:S07]  /*a090*/  MOV R4, UR23 ;  /* 0x0000001700047c02 */ /* 0x000fce0008000f00 */
.L_x_159:
[----:B-1----:R1:W2:Y:S02]  /*a0a0*/  SYNCS.PHASECHK.TRANS64.TRYWAIT P0, [R4+URZ+0x90], R5 ;  /* 0x00009005040075a7 */ /* 0x0022a400080011ff */
[----:B--2---:R-:W-:Y:S05]  /*a0b0*/  @!P0 NANOSLEEP.SYNCS 0x989680 ;  /* 0x009896800000895d */ /* 0x004fea0003900000 */
[----:B------:R-:W2:Y:S02]  /*a0c0*/  @!P0 SYNCS.PHASECHK.TRANS64 P0, [R4+URZ+0x90], R5 ;  /* 0x00009005040085a7 */ /* 0x000ea400080010ff */
[----:B--2---:R-:W-:Y:S05]  /*a0d0*/  @!P0 BRA `(.L_x_159) ;  /* 0xfffffffc00f08947 */ /* 0x004fea000383ffff */
[----:B------:R-:W-:Y:S05]  /*a0e0*/  BRA `(.L_x_160) ;  /* 0xffffff9c001c7947 */ /* 0x000fea000383ffff */
.L_x_63:
[----:B------:R-:W-:-:S07]  /*a0f0*/  MOV R4, UR28 ;  /* 0x0000001c00047c02 */ /* 0x000fce0008000f00 */
.L_x_161:
[----:B-1----:R1:W2:Y:S02]  /*a100*/  SYNCS.PHASECHK.TRANS64.TRYWAIT P0, [R4+URZ+0xb0], R5 ;  /* 0x0000b005040075a7 */ /* 0x0022a400080011ff */
[----:B--2---:R-:W-:Y:S05]  /*a110*/  @!P0 NANOSLEEP.SYNCS 0x989680 ;  /* 0x009896800000895d */ /* 0x004fea0003900000 */
[----:B------:R-:W2:Y:S02]  /*a120*/  @!P0 SYNCS.PHASECHK.TRANS64 P0, [R4+URZ+0xb0], R5 ;  /* 0x0000b005040085a7 */ /* 0x000ea400080010ff */
[----:B--2---:R-:W-:Y:S05]  /*a130*/  @!P0 BRA `(.L_x_161) ;  /* 0xfffffffc00f08947 */ /* 0x004fea000383ffff */
[----:B------:R-:W-:Y:S05]  /*a140*/  BRA `(.L_x_62) ;  /* 0xffffff9c003c7947 */ /* 0x000fea000383ffff */
.L_x_67:
[----:B-1----:R-:W-:Y:S07]  /*a150*/  MOV R4, UR19 ;  /* 0x0000001300047c02 */ /* 0x002fee0008000f00 */
.L_x_162:
[----:B-1----:R1:W2:Y:S02]  /*a160*/  SYNCS.PHASECHK.TRANS64.TRYWAIT P0, [R4+URZ], R6 ;  /* 0x00000006040075a7 */ /* 0x0022a400080011ff */
[----:B--2---:R-:W-:Y:S05]  /*a170*/  @!P0 NANOSLEEP.SYNCS 0x989680 ;  /* 0x009896800000895d */ /* 0x004fea0003900000 */
[----:B------:R-:W2:Y:S02]  /*a180*/  @!P0 SYNCS.PHASECHK.TRANS64 P0, [R4+URZ], R6 ;  /* 0x00000006040085a7 */ /* 0x000ea400080010ff */
[----:B--2---:R-:W-:Y:S05]  /*a190*/  @!P0 BRA `(.L_x_162) ;  /* 0xfffffffc00f08947 */ /* 0x004fea000383ffff */
[----:B------:R-:W-:Y:S05]  /*a1a0*/  BRA `(.L_x_66) ;  /* 0xffffff9c00747947 */ /* 0x000fea000383ffff */
.L_x_71:
[----:B--2---:R-:W-:-:S07]  /*a1b0*/  MOV R0, UR4 ;  /* 0x0000000400007c02 */ /* 0x004fce0008000f00 */
.L_x_163:
[----:B--2---:R2:W3:Y:S02]  /*a1c0*/  SYNCS.PHASECHK.TRANS64.TRYWAIT P0, [R0+URZ], R2 ;  /* 0x00000002000075a7 */ /* 0x0044e400080011ff */
[----:B---3--:R-:W-:Y:S05]  /*a1d0*/  @!P0 NANOSLEEP.SYNCS 0x989680 ;  /* 0x009896800000895d */ /* 0x008fea0003900000 */
[----:B------:R-:W3:Y:S02]  /*a1e0*/  @!P0 SYNCS.PHASECHK.TRANS64 P0, [R0+URZ], R2 ;  /* 0x00000002000085a7 */ /* 0x000ee400080010ff */
[----:B---3--:R-:W-:Y:S05]  /*a1f0*/  @!P0 BRA `(.L_x_163) ;  /* 0xfffffffc00f08947 */ /* 0x008fea000383ffff */
[----:B------:R-:W-:Y:S05]  /*a200*/  BRA `(.L_x_164) ;  /* 0xffffffa000d07947 */ /* 0x000fea000383ffff */
.L_x_74:
[----:B------:R-:W-:-:S07]  /*a210*/  MOV R0, UR23 ;  /* 0x0000001700007c02 */ /* 0x000fce0008000f00 */
.L_x_165:
[----:B--2---:R2:W3:Y:S02]  /*a220*/  SYNCS.PHASECHK.TRANS64.TRYWAIT P1, [R0+URZ+0xc0], R2 ;  /* 0x0000c002000075a7 */ /* 0x0044e400080211ff */
[----:B---3--:R-:W-:Y:S05]  /*a230*/  @!P1 NANOSLEEP.SYNCS 0x989680 ;  /* 0x009896800000995d */ /* 0x008fea0003900000 */
[----:B------:R-:W3:Y:S02]  /*a240*/  @!P1 SYNCS.PHASECHK.TRANS64 P1, [R0+URZ+0xc0], R2 ;  /* 0x0000c002000095a7 */ /* 0x000ee400080210ff */
[----:B---3--:R-:W-:Y:S05]  /*a250*/  @!P1 BRA `(.L_x_165) ;  /* 0xfffffffc00f09947 */ /* 0x008fea000383ffff */
[----:B------:R-:W-:Y:S05]  /*a260*/  BRA `(.L_x_166) ;  /* 0xffffffa4001c7947 */ /* 0x000fea000383ffff */
.L_x_79:
[----:B------:R-:W-:Y:S07]  /*a270*/  MOV R0, UR31 ;  /* 0x0000001f00007c02 */ /* 0x000fee0008000f00 */
.L_x_167:
[----:B-1----:R1:W2:Y:S02]  /*a280*/  SYNCS.PHASECHK.TRANS64.TRYWAIT P0, [R0+URZ+0x90], R3 ;  /* 0x00009003000075a7 */ /* 0x0022a400080011ff */
[----:B--2---:R-:W-:Y:S05]  /*a290*/  @!P0 NANOSLEEP.SYNCS 0x989680 ;  /* 0x009896800000895d */ /* 0x004fea0003900000 */
[----:B------:R-:W2:Y:S02]  /*a2a0*/  @!P0 SYNCS.PHASECHK.TRANS64 P0, [R0+URZ+0x90], R3 ;  /* 0x00009003000085a7 */ /* 0x000ea400080010ff */
[----:B--2---:R-:W-:Y:S05]  /*a2b0*/  @!P0 BRA `(.L_x_167) ;  /* 0xfffffffc00f08947 */ /* 0x004fea000383ffff */
[----:B------:R-:W-:Y:S05]  /*a2c0*/  BRA `(.L_x_168) ;  /* 0xffffffa800c47947 */ /* 0x000fea000383ffff */
.L_x_82:
[----:B------:R-:W-:Y:S07]  /*a2d0*/  MOV R3, UR31 ;  /* 0x0000001f00037c02 */ /* 0x000fee0008000f00 */
.L_x_169:
[----:B-1----:R1:W2:Y:S02]  /*a2e0*/  SYNCS.PHASECHK.TRANS64.TRYWAIT P1, [R3+URZ+0x88], R8 ;  /* 0x00008808030075a7 */ /* 0x0022a400080211ff */
[----:B--2---:R-:W-:Y:S05]  /*a2f0*/  @!P1 NANOSLEEP.SYNCS 0x989680 ;  /* 0x009896800000995d */ /* 0x004fea0003900000 */
[----:B------:R-:W2:Y:S02]  /*a300*/  @!P1 SYNCS.PHASECHK.TRANS64 P1, [R3+URZ+0x88], R8 ;  /* 0x00008808030095a7 */ /* 0x000ea400080210ff */
[----:B--2---:R-:W-:Y:S05]  /*a310*/  @!P1 BRA `(.L_x_169) ;  /* 0xfffffffc00f09947 */ /* 0x004fea000383ffff */
[----:B------:R-:W-:Y:S05]  /*a320*/  BRA `(.L_x_81) ;  /* 0xffffffb0001c7947 */ /* 0x000fea000383ffff */
.L_x_85:
[----:B------:R-:W-:Y:S07]  /*a330*/  MOV R0, UR31 ;  /* 0x0000001f00007c02 */ /* 0x000fee0008000f00 */
.L_x_170:
[----:B-1----:R1:W2:Y:S02]  /*a340*/  SYNCS.PHASECHK.TRANS64.TRYWAIT P1, [R0+URZ+0x60], R8 ;  /* 0x00006008000075a7 */ /* 0x0022a400080211ff */
[----:B--2---:R-:W-:Y:S05]  /*a350*/  @!P1 NANOSLEEP.SYNCS 0x989680 ;  /* 0x009896800000995d */ /* 0x004fea0003900000 */
[----:B------:R-:W2:Y:S02]  /*a360*/  @!P1 SYNCS.PHASECHK.TRANS64 P1, [R0+URZ+0x60], R8 ;  /* 0x00006008000095a7 */ /* 0x000ea400080210ff */
[----:B--2---:R-:W-:Y:S05]  /*a370*/  @!P1 BRA `(.L_x_170) ;  /* 0xfffffffc00f09947 */ /* 0x004fea000383ffff */
[----:B------:R-:W-:Y:S05]  /*a380*/  BRA `(.L_x_171) ;  /* 0xffffffb4003c7947 */ /* 0x000fea000383ffff */
.L_x_86:
[----:B------:R-:W-:Y:S07]  /*a390*/  MOV R0, UR31 ;  /* 0x0000001f00007c02 */ /* 0x000fee0008000f00 */
.L_x_172:
[----:B-1----:R1:W2:Y:S02]  /*a3a0*/  SYNCS.PHASECHK.TRANS64.TRYWAIT P1, [R0+URZ+0x68], R8 ;  /* 0x00006808000075a7 */ /* 0x0022a400080211ff */
[----:B--2---:R-:W-:Y:S05]  /*a3b0*/  @!P1 NANOSLEEP.SYNCS 0x989680 ;  /* 0x009896800000995d */ /* 0x004fea0003900000 */
[----:B------:R-:W2:Y:S02]  /*a3c0*/  @!P1 SYNCS.PHASECHK.TRANS64 P1, [R0+URZ+0x68], R8 ;  /* 0x00006808000095a7 */ /* 0x000ea400080210ff */
[----:B--2---:R-:W-:Y:S05]  /*a3d0*/  @!P1 BRA `(.L_x_172) ;  /* 0xfffffffc00f09947 */ /* 0x004fea000383ffff */
[----:B------:R-:W-:Y:S05]  /*a3e0*/  BRA `(.L_x_173) ;  /* 0xffffffb400747947 */ /* 0x000fea000383ffff */
.L_x_87:
[----:B------:R-:W-:Y:S07]  /*a3f0*/  MOV R0, UR31 ;  /* 0x0000001f00007c02 */ /* 0x000fee0008000f00 */
.L_x_174:
[----:B-1----:R1:W2:Y:S02]  /*a400*/  SYNCS.PHASECHK.TRANS64.TRYWAIT P1, [R0+URZ+0x70], R8 ;  /* 0x00007008000075a7 */ /* 0x0022a400080211ff */
[----:B--2---:R-:W-:Y:S05]  /*a410*/  @!P1 NANOSLEEP.SYNCS 0x989680 ;  /* 0x009896800000995d */ /* 0x004fea0003900000 */
[----:B------:R-:W2:Y:S02]  /*a420*/  @!P1 SYNCS.PHASECHK.TRANS64 P1, [R0+URZ+0x70], R8 ;  /* 0x00007008000095a7 */ /* 0x000ea400080210ff */
[----:B--2---:R-:W-:Y:S05]  /*a430*/  @!P1 BRA `(.L_x_174) ;  /* 0xfffffffc00f09947 */ /* 0x004fea000383ffff */
[----:B------:R-:W-:Y:S05]  /*a440*/  BRA `(.L_x_175) ;  /* 0xffffffb400bc7947 */ /* 0x000fea000383ffff */
.L_x_88:
[----:B------:R-:W-:Y:S07]  /*a450*/  MOV R0, UR31 ;  /* 0x0000001f00007c02 */ /* 0x000fee0008000f00 */
.L_x_176:
[----:B-1----:R1:W2:Y:S02]  /*a460*/  SYNCS.PHASECHK.TRANS64.TRYWAIT P0, [R0+URZ+0x78], R8 ;  /* 0x00007808000075a7 */ /* 0x0022a400080011ff */
[----:B--2---:R-:W-:Y:S05]  /*a470*/  @!P0 NANOSLEEP.SYNCS 0x989680 ;  /* 0x009896800000895d */ /* 0x004fea0003900000 */
[----:B------:R-:W2:Y:S02]  /*a480*/  @!P0 SYNCS.PHASECHK.TRANS64 P0, [R0+URZ+0x78], R8 ;  /* 0x00007808000085a7 */ /* 0x000ea400080010ff */
[----:B--2---:R-:W-:Y:S05]  /*a490*/  @!P0 BRA `(.L_x_176) ;  /* 0xfffffffc00f08947 */ /* 0x004fea000383ffff */
[----:B------:R-:W-:Y:S05]  /*a4a0*/  BRA `(.L_x_177) ;  /* 0xffffffb8000c7947 */ /* 0x000fea000383ffff */
.L_x_90:
[----:B------:R-:W-:-:S07]  /*a4b0*/  MOV R0, UR31 ;  /* 0x0000001f00007c02 */ /* 0x000fce0008000f00 */
.L_x_178:
[----:B-1----:R1:W2:Y:S02]  /*a4c0*/  SYNCS.PHASECHK.TRANS64.TRYWAIT P0, [R0+URZ+0x60], R2 ;  /* 0x00006002000075a7 */ /* 0x0022a400080011ff */
[----:B--2---:R-:W-:Y:S05]  /*a4d0*/  @!P0 NANOSLEEP.SYNCS 0x989680 ;  /* 0x009896800000895d */ /* 0x004fea0003900000 */
[----:B------:R-:W2:Y:S02]  /*a4e0*/  @!P0 SYNCS.PHASECHK.TRANS64 P0, [R0+URZ+0x60], R2 ;  /* 0x00006002000085a7 */ /* 0x000ea400080010ff */
[----:B--2---:R-:W-:Y:S05]  /*a4f0*/  @!P0 BRA `(.L_x_178) ;  /* 0xfffffffc00f08947 */ /* 0x004fea000383ffff */
[----:B------:R-:W-:Y:S05]  /*a500*/  BRA `(.L_x_179) ;  /* 0xffffffb800787947 */ /* 0x000fea000383ffff */
.L_x_91:
[----:B-1----:R-:W-:-:S07]  /*a510*/  MOV R0, UR31 ;  /* 0x0000001f00007c02 */ /* 0x002fce0008000f00 */
.L_x_180:
[----:B-1----:R1:W2:Y:S02]  /*a520*/  SYNCS.PHASECHK.TRANS64.TRYWAIT P0, [R0+URZ+0x68], R2 ;  /* 0x00006802000075a7 */ /* 0x0022a400080011ff */
[----:B--2---:R-:W-:Y:S05]  /*a530*/  @!P0 NANOSLEEP.SYNCS 0x989680 ;  /* 0x009896800000895d */ /* 0x004fea0003900000 */
[----:B------:R-:W2:Y:S02]  /*a540*/  @!P0 SYNCS.PHASECHK.TRANS64 P0, [R0+URZ+0x68], R2 ;  /* 0x00006802000085a7 */ /* 0x000ea400080010ff */
[----:B--2---:R-:W-:Y:S05]  /*a550*/  @!P0 BRA `(.L_x_180) ;  /* 0xfffffffc00f08947 */ /* 0x004fea000383ffff */
[----:B------:R-:W-:Y:S05]  /*a560*/  BRA `(.L_x_181) ;  /* 0xffffffb800687947 */ /* 0x000fea000383ffff */
.L_x_92:
[----:B-1----:R-:W-:-:S07]  /*a570*/  MOV R0, UR31 ;  /* 0x0000001f00007c02 */ /* 0x002fce0008000f00 */
.L_x_182:
[----:B-1----:R1:W2:Y:S02]  /*a580*/  SYNCS.PHASECHK.TRANS64.TRYWAIT P0, [R0+URZ+0x70], R2 ;  /* 0x00007002000075a7 */ /* 0x0022a400080011ff */
[----:B--2---:R-:W-:Y:S05]  /*a590*/  @!P0 NANOSLEEP.SYNCS 0x989680 ;  /* 0x009896800000895d */ /* 0x004fea0003900000 */
[----:B------:R-:W2:Y:S02]  /*a5a0*/  @!P0 SYNCS.PHASECHK.TRANS64 P0, [R0+URZ+0x70], R2 ;  /* 0x00007002000085a7 */ /* 0x000ea400080010ff */
[----:B--2---:R-:W-:Y:S05]  /*a5b0*/  @!P0 BRA `(.L_x_182) ;  /* 0xfffffffc00f08947 */ /* 0x004fea000383ffff */
[----:B------:R-:W-:Y:S05]  /*a5c0*/  BRA `(.L_x_183) ;  /* 0xffffffb800587947 */ /* 0x000fea000383ffff */
.L_x_94:
[----:B------:R-:W-:Y:S07]  /*a5d0*/  MOV R0, UR49 ;  /* 0x0000003100007c02 */ /* 0x000fee0008000f00 */
.L_x_184:
[----:B-1----:R1:W2:Y:S02]  /*a5e0*/  SYNCS.PHASECHK.TRANS64.TRYWAIT P0, [R0+URZ+0x90], R2 ;  /* 0x00009002000075a7 */ /* 0x0022a400080011ff */
[----:B--2---:R-:W-:Y:S05]  /*a5f0*/  @!P0 NANOSLEEP.SYNCS 0x989680 ;  /* 0x009896800000895d */ /* 0x004fea0003900000 */
[----:B------:R-:W2:Y:S02]  /*a600*/  @!P0 SYNCS.PHASECHK.TRANS64 P0, [R0+URZ+0x90], R2 ;  /* 0x00009002000085a7 */ /* 0x000ea400080010ff */
[----:B--2---:R-:W-:Y:S05]  /*a610*/  @!P0 BRA `(.L_x_184) ;  /* 0xfffffffc00f08947 */ /* 0x004fea000383ffff */
[----:B------:R-:W-:Y:S05]  /*a620*/  BRA `(.L_x_185) ;  /* 0xffffffbc00287947 */ /* 0x000fea000383ffff */
.L_x_105:
[----:B-1----:R-:W-:Y:S04]  /*a630*/  MOV R2, UR49 ;  /* 0x0000003100027c02 */ /* 0x002fe80008000f00 */
[----:B------:R1:W3:Y:S03]  /*a640*/  SYNCS.PHASECHK.TRANS64.TRYWAIT P1, [R2+URZ+0x40], R3 ;  /* 0x00004003020075a7 */ /* 0x0002e600080211ff */
[----:B---3--:R-:W-:Y:S05]  /*a650*/  @!P1 NANOSLEEP.SYNCS 0x989680 ;  /* 0x009896800000995d */ /* 0x008fea0003900000 */
[----:B------:R-:W3:Y:S02]  /*a660*/  @!P1 SYNCS.PHASECHK.TRANS64 P1, [R2+URZ+0x40], R3 ;  /* 0x00004003020095a7 */ /* 0x000ee400080210ff */
[----:B---3--:R-:W-:Y:S05]  /*a670*/  @!P1 BRA `(.L_x_105) ;  /* 0xfffffffc00ec9947 */ /* 0x008fea000383ffff */
[----:B------:R-:W-:Y:S05]  /*a680*/  BRA `(.L_x_104) ;  /* 0xffffffcc00a07947 */ /* 0x000fea000383ffff */
.L_x_107:
[----:B-1----:R1:W4:Y:S02]  /*a690*/  SYNCS.PHASECHK.TRANS64.TRYWAIT P0, [R72+URZ+0xa0], R0 ;  /* 0x0000a000480075a7 */ /* 0x00232400080011ff */
[----:B----4-:R-:W-:Y:S05]  /*a6a0*/  @!P0 NANOSLEEP.SYNCS 0x989680 ;  /* 0x009896800000895d */ /* 0x010fea0003900000 */
[----:B------:R-:W4:Y:S02]  /*a6b0*/  @!P0 SYNCS.PHASECHK.TRANS64 P0, [R72+URZ+0xa0], R0 ;  /* 0x0000a000480085a7 */ /* 0x000f2400080010ff */
[----:B----4-:R-:W-:Y:S05]  /*a6c0*/  @!P0 BRA `(.L_x_107) ;  /* 0xfffffffc00f08947 */ /* 0x010fea000383ffff */
[----:B------:R-:W-:Y:S05]  /*a6d0*/  BRA `(.L_x_106) ;  /* 0xffffffcc00c87947 */ /* 0x000fea000383ffff */
.L_x_116:
[----:B-1----:R1:W2:Y:S02]  /*a6e0*/  SYNCS.PHASECHK.TRANS64.TRYWAIT P0, [R2+URZ+0x40], R0 ;  /* 0x00004000020075a7 */ /* 0x0022a400080011ff */
[----:B--2---:R-:W-:Y:S05]  /*a6f0*/  @!P0 NANOSLEEP.SYNCS 0x989680 ;  /* 0x009896800000895d */ /* 0x004fea0003900000 */
[----:B------:R-:W2:Y:S02]  /*a700*/  @!P0 SYNCS.PHASECHK.TRANS64 P0, [R2+URZ+0x40], R0 ;  /* 0x00004000020085a7 */ /* 0x000ea400080010ff */
[----:B--2---:R-:W-:Y:S05]  /*a710*/  @!P0 BRA `(.L_x_116) ;  /* 0xfffffffc00f08947 */ /* 0x004fea000383ffff */
[----:B------:R-:W-:Y:S05]  /*a720*/  BRA `(.L_x_115) ;  /* 0xffffffd400e47947 */ /* 0x000fea000383ffff */
.L_x_124:
[----:B-1----:R1:W2:Y:S02]  /*a730*/  SYNCS.PHASECHK.TRANS64.TRYWAIT P0, [R6+URZ+0x40], R5 ;  /* 0x00004005060075a7 */ /* 0x0022a400080011ff */
[----:B--2---:R-:W-:Y:S05]  /*a740*/  @!P0 NANOSLEEP.SYNCS 0x989680 ;  /* 0x009896800000895d */ /* 0x004fea0003900000 */
[----:B------:R-:W2:Y:S02]  /*a750*/  @!P0 SYNCS.PHASECHK.TRANS64 P0, [R6+URZ+0x40], R5 ;  /* 0x00004005060085a7 */ /* 0x000ea400080010ff */
[----:B--2---:R-:W-:Y:S05]  /*a760*/  @!P0 BRA `(.L_x_124) ;  /* 0xfffffffc00f08947 */ /* 0x004fea000383ffff */
[----:B------:R-:W-:Y:S05]  /*a770*/  BRA `(.L_x_123) ;  /* 0xffffffe000207947 */ /* 0x000fea000383ffff */
.L_x_132:
[----:B-1----:R1:W2:Y:S02]  /*a780*/  SYNCS.PHASECHK.TRANS64.TRYWAIT P0, [R0+URZ+0x40], R5 ;  /* 0x00004005000075a7 */ /* 0x0022a400080011ff */
[----:B--2---:R-:W-:Y:S05]  /*a790*/  @!P0 NANOSLEEP.SYNCS 0x989680 ;  /* 0x009896800000895d */ /* 0x004fea0003900000 */
[----:B------:R-:W2:Y:S02]  /*a7a0*/  @!P0 SYNCS.PHASECHK.TRANS64 P0, [R0+URZ+0x40], R5 ;  /* 0x00004005000085a7 */ /* 0x000ea400080010ff */
[----:B--2---:R-:W-:Y:S05]  /*a7b0*/  @!P0 BRA `(.L_x_132) ;  /* 0xfffffffc00f08947 */ /* 0x004fea000383ffff */
[----:B------:R-:W-:Y:S05]  /*a7c0*/  BRA `(.L_x_131) ;  /* 0xffffffe800587947 */ /* 0x000fea000383ffff */
        .weak           $__internal_0_$__cuda_sm10x_tcgen05_guardrail_trap_col_being_dealloced_not_returned_by_alloc
        .type           $__internal_0_$__cuda_sm10x_tcgen05_guardrail_trap_col_being_dealloced_not_returned_by_alloc,@function
        .size           $__internal_0_$__cuda_sm10x_tcgen05_guardrail_trap_col_being_dealloced_not_returned_by_alloc,($__internal_1_$__cuda_sm10x_tcgen05_guardrail_trap_phase_invalid_during_alloc - $__internal_0_$__cuda_sm10x_tcgen05_guardrail_trap_col_being_dealloced_not_returned_by_alloc)
$__internal_0_$__cuda_sm10x_tcgen05_guardrail_trap_col_being_dealloced_not_returned_by_alloc:
[----:B------:R-:W-:Y:S05]  /*a7d0*/  BPT.TRAP 0x1 ;  /* 0x000000040000795c */ /* 0x000fea0000300000 */
[----:B------:R-:W-:-:S04]  /*a7e0*/  HFMA2 R3, -RZ, RZ, 0, 0 ;  /* 0x00000000ff037431 */ /* 0x000fc800000001ff */
[----:B------:R-:W-:Y:S05]  /*a7f0*/  RET.REL.NODEC R2 `(_ZN7cutlass13device_kernelINS_4conv6kernel13ConvUniversalINS1_16ConvProblemShapeILNS1_8OperatorE2ELi2EEENS1_10collective14CollectiveConvINS1_47MainloopSm100TmaUmmaWarpSpecializedImplicitGemmILS5_2ELi4ELi2ELi1ELi2EN4cute5tupleIJNSA_1CILi2EEENSC_ILi1EEESE_EEEEENSB_IJNSC_ILi256EEENSB_IJNSC_ILi64EEEEEESJ_EEENS_10tfloat32_tESL_NSA_8TiledMMAINSA_8MMA_AtomIJNSA_23SM100_MMA_TF32_2x1SM_SSISL_SL_fLi256ELi64ELNSA_4UMMA5MajorE1ELSQ_1ELNSP_7ScaleInE0ELSR_0EEEEEENSA_6LayoutINSB_IJSE_SE_SE_EEENSB_IJNSC_ILi0EEESW_SW_EEEEENSB_IJNSA_10UnderscoreESZ_SZ_EEEEENS7_6detail27Sm100ImplicitGemmTileTraitsINSA_18SM100_TMA_2SM_LOADENSA_14ComposedLayoutINSA_7SwizzleILi2ELi5ELi2EEENSA_18smem_ptr_flag_bitsILi32EEENSU_INSB_IJNSC_ILi32EEENSC_ILi4EEEEEENSB_IJSE_S1A_EEEEEEEvEENS13_INSA_25SM100_TMA_2SM_LOAD_IM2COLES1F_vEEEENS_8epilogue10collective18CollectiveEpilogueINS1K_23Sm100TmaWarpSpecializedILi4ELi2ELi16ELb1ELb0EEEJNSB_IJNSC_ILi128EEESJ_SJ_EEENSB_IJNSU_IS1P_SE_EENSU_INSC_ILi16EEESE_EEEEESL_NSB_IJlNSB_IJSE_llEEESW_EEESL_S1W_NS1K_6fusion15FusionCallbacksIS1O_NS1X_17LinearCombinationISL_fSL_fLNS_15FloatRoundStyleE2EEES1Q_S1U_JEEENSA_5SM1004TMEM4LOAD26SM100_TMEM_LOAD_32dp32b16xENSA_13SM90_TMA_LOADENS15_INS16_ILi2ELi4ELi3EEES19_NSU_INSB_IJNSC_ILi8EEES1S_EEENSB_IJS1S_SE_EEEEEEENSA_39AutoVectorizingCopyWithAssumedAlignmentILi128EEENSA_14SM90_TMA_STOREES2D_S2F_S2F_EEEvvEEEEvNT_6ParamsE) ;  /* 0xffffff5802007950 */ /* 0x000fea0003c3ffff */
        .weak           $__internal_1_$__cuda_sm10x_tcgen05_guardrail_trap_phase_invalid_during_alloc
        .type           $__internal_1_$__cuda_sm10x_tcgen05_guardrail_trap_phase_invalid_during_alloc,@function
        .size           $__internal_1_$__cuda_sm10x_tcgen05_guardrail_trap_phase_invalid_during_alloc,($__internal_2_$__cuda_sm10x_tcgen05_guardrail_trap_unallocated_columns_being_dealloced - $__internal_1_$__cuda_sm10x_tcgen05_guardrail_trap_phase_invalid_during_alloc)
$__internal_1_$__cuda_sm10x_tcgen05_guardrail_trap_phase_invalid_during_alloc:
[----:B------:R-:W-:Y:S05]  /*a800*/  BPT.TRAP 0x1 ;  /* 0x000000040000795c */ /* 0x000fea0000300000 */
[----:B------:R-:W-:-:S04]  /*a810*/  MOV R5, 0x0 ;  /* 0x0000000000057802 */ /* 0x000fc80000000f00 */
[----:B------:R-:W-:Y:S05]  /*a820*/  RET.REL.NODEC R4 `(_ZN7cutlass13device_kernelINS_4conv6kernel13ConvUniversalINS1_16ConvProblemShapeILNS1_8OperatorE2ELi2EEENS1_10collective14CollectiveConvINS1_47MainloopSm100TmaUmmaWarpSpecializedImplicitGemmILS5_2ELi4ELi2ELi1ELi2EN4cute5tupleIJNSA_1CILi2EEENSC_ILi1EEESE_EEEEENSB_IJNSC_ILi256EEENSB_IJNSC_ILi64EEEEEESJ_EEENS_10tfloat32_tESL_NSA_8TiledMMAINSA_8MMA_AtomIJNSA_23SM100_MMA_TF32_2x1SM_SSISL_SL_fLi256ELi64ELNSA_4UMMA5MajorE1ELSQ_1ELNSP_7ScaleInE0ELSR_0EEEEEENSA_6LayoutINSB_IJSE_SE_SE_EEENSB_IJNSC_ILi0EEESW_SW_EEEEENSB_IJNSA_10UnderscoreESZ_SZ_EEEEENS7_6detail27Sm100ImplicitGemmTileTraitsINSA_18SM100_TMA_2SM_LOADENSA_14ComposedLayoutINSA_7SwizzleILi2ELi5ELi2EEENSA_18smem_ptr_flag_bitsILi32EEENSU_INSB_IJNSC_ILi32EEENSC_ILi4EEEEEENSB_IJSE_S1A_EEEEEEEvEENS13_INSA_25SM100_TMA_2SM_LOAD_IM2COLES1F_vEEEENS_8epilogue10collective18CollectiveEpilogueINS1K_23Sm100TmaWarpSpecializedILi4ELi2ELi16ELb1ELb0EEEJNSB_IJNSC_ILi128EEESJ_SJ_EEENSB_IJNSU_IS1P_SE_EENSU_INSC_ILi16EEESE_EEEEESL_NSB_IJlNSB_IJSE_llEEESW_EEESL_S1W_NS1K_6fusion15FusionCallbacksIS1O_NS1X_17LinearCombinationISL_fSL_fLNS_15FloatRoundStyleE2EEES1Q_S1U_JEEENSA_5SM1004TMEM4LOAD26SM100_TMEM_LOAD_32dp32b16xENSA_13SM90_TMA_LOADENS15_INS16_ILi2ELi4ELi3EEES19_NSU_INSB_IJNSC_ILi8EEES1S_EEENSB_IJS1S_SE_EEEEEEENSA_39AutoVectorizingCopyWithAssumedAlignmentILi128EEENSA_14SM90_TMA_STOREES2D_S2F_S2F_EEEvvEEEEvNT_6ParamsE) ;  /* 0xffffff5404f47950 */ /* 0x000fea0003c3ffff */
        .weak           $__internal_2_$__cuda_sm10x_tcgen05_guardrail_trap_unallocated_columns_being_dealloced
        .type           $__internal_2_$__cuda_sm10x_tcgen05_guardrail_trap_unallocated_columns_being_dealloced,@function
        .size           $__internal_2_$__cuda_sm10x_tcgen05_guardrail_trap_unallocated_columns_being_dealloced,(.L_x_187 - $__internal_2_$__cuda_sm10x_tcgen05_guardrail_trap_unallocated_columns_being_dealloced)
$__internal_2_$__cuda_sm10x_tcgen05_guardrail_trap_unallocated_columns_being_dealloced:
[----:B------:R-:W-:Y:S05]  /*a830*/  BPT.TRAP 0x1 ;  /* 0x000000040000795c */ /* 0x000fea0000300000 */
[----:B------:R-:W-:-:S04]  /*a840*/  HFMA2 R3, -RZ, RZ, 0, 0 ;  /* 0x00000000ff037431 */ /* 0x000fc800000001ff */
[----:B------:R-:W-:Y:S05]  /*a850*/  RET.REL.NODEC R2 `(_ZN7cutlass13device_kernelINS_4conv6kernel13ConvUniversalINS1_16ConvProblemShapeILNS1_8OperatorE2ELi2EEENS1_10collective14CollectiveConvINS1_47MainloopSm100TmaUmmaWarpSpecializedImplicitGemmILS5_2ELi4ELi2ELi1ELi2EN4cute5tupleIJNSA_1CILi2EEENSC_ILi1EEESE_EEEEENSB_IJNSC_ILi256EEENSB_IJNSC_ILi64EEEEEESJ_EEENS_10tfloat32_tESL_NSA_8TiledMMAINSA_8MMA_AtomIJNSA_23SM100_MMA_TF32_2x1SM_SSISL_SL_fLi256ELi64ELNSA_4UMMA5MajorE1ELSQ_1ELNSP_7ScaleInE0ELSR_0EEEEEENSA_6LayoutINSB_IJSE_SE_SE_EEENSB_IJNSC_ILi0EEESW_SW_EEEEENSB_IJNSA_10UnderscoreESZ_SZ_EEEEENS7_6detail27Sm100ImplicitGemmTileTraitsINSA_18SM100_TMA_2SM_LOADENSA_14ComposedLayoutINSA_7SwizzleILi2ELi5ELi2EEENSA_18smem_ptr_flag_bitsILi32EEENSU_INSB_IJNSC_ILi32EEENSC_ILi4EEEEEENSB_IJSE_S1A_EEEEEEEvEENS13_INSA_25SM100_TMA_2SM_LOAD_IM2COLES1F_vEEEENS_8epilogue10collective18CollectiveEpilogueINS1K_23Sm100TmaWarpSpecializedILi4ELi2ELi16ELb1ELb0EEEJNSB_IJNSC_ILi128EEESJ_SJ_EEENSB_IJNSU_IS1P_SE_EENSU_INSC_ILi16EEESE_EEEEESL_NSB_IJlNSB_IJSE_llEEESW_EEESL_S1W_NS1K_6fusion15FusionCallbacksIS1O_NS1X_17LinearCombinationISL_fSL_fLNS_15FloatRoundStyleE2EEES1Q_S1U_JEEENSA_5SM1004TMEM4LOAD26SM100_TMEM_LOAD_32dp32b16xENSA_13SM90_TMA_LOADENS15_INS16_ILi2ELi4ELi3EEES19_NSU_INSB_IJNSC_ILi8EEES1S_EEENSB_IJS1S_SE_EEEEEEENSA_39AutoVectorizingCopyWithAssumedAlignmentILi128EEENSA_14SM90_TMA_STOREES2D_S2F_S2F_EEEvvEEEEvNT_6ParamsE) ;  /* 0xffffff5402e87950 */ /* 0x000fea0003c3ffff */
.L_x_186:
[----:B------:R-:W-:-:S00]  /*a860*/  BRA `(.L_x_186) ;  /* 0xfffffffc00fc7947 */ /* 0x000fc0000383ffff */
[----:B------:R-:W-:-:S00]  /*a870*/  NOP ;  /* 0x0000000000007918 */ /* 0x000fc00000000000 */
        /* <DEDUP_REMOVED lines=8> */
.L_x_187:


//--------------------- .nv.global.init           --------------------------
	.section	.nv.global.init,"aw",@progbits
.nv.global.init:
	.type		$str$29,@object
	.size		$str$29,($str$30 - $str$29)
$str$29:
        /*0000*/ 	.byte	0x28, 0x61, 0x64, 0x64, 0x72, 0x65, 0x73, 0x73, 0x20, 0x26, 0x20, 0x6d, 0x61, 0x73, 0x6b, 0x29
        /*0010*/ 	.byte	0x20, 0x3d, 0x3d, 0x20, 0x30, 0x00
	.type		$str$30,@object
	.size		$str$30,($str$28 - $str$30)
$str$30:
        /*0016*/ 	.byte	0x2f, 0x74, 0x6d, 0x70, 0x2f, 0x63, 0x75, 0x74, 0x6c, 0x61, 0x73, 0x73, 0x5f, 0x73, 0x77, 0x65
        /*0026*/ 	.byte	0x65, 0x70, 0x5f, 0x73, 0x72, 0x63, 0x2f, 0x69, 0x6e, 0x63, 0x6c, 0x75, 0x64, 0x65, 0x2f, 0x63
        /*0036*/ 	.byte	0x75, 0x74, 0x65, 0x2f, 0x70, 0x6f, 0x69, 0x6e, 0x74, 0x65, 0x72, 0x5f, 0x66, 0x6c, 0x61, 0x67
        /*0046*/ 	.byte	0x67, 0x65, 0x64, 0x2e, 0x68, 0x70, 0x70, 0x00
	.type		$str$28,@object
	.size		$str$28,($str$27 - $str$28)
$str$28:
        /*004e*/ 	.byte	0x2f, 0x74, 0x6d, 0x70, 0x2f, 0x63, 0x75, 0x74, 0x6c, 0x61, 0x73, 0x73, 0x5f, 0x73, 0x77, 0x65
        /*005e*/ 	.byte	0x65, 0x70, 0x5f, 0x73, 0x72, 0x63, 0x2f, 0x69, 0x6e, 0x63, 0x6c, 0x75, 0x64, 0x65, 0x2f, 0x63
        /*006e*/ 	.byte	0x75, 0x74, 0x65, 0x2f, 0x61, 0x74, 0x6f, 0x6d, 0x2f, 0x63, 0x6f, 0x70, 0x79, 0x5f, 0x74, 0x72
        /*007e*/ 	.byte	0x61, 0x69, 0x74, 0x73, 0x5f, 0x73, 0x6d, 0x31, 0x30, 0x30, 0x2e, 0x68, 0x70, 0x70, 0x00
	.type		$str$27,@object
	.size		$str$27,(__unnamed_1 - $str$27)
$str$27:
        /*008d*/ 	.byte	0x28, 0x28, 0x75, 0x69, 0x6e, 0x74, 0x33, 0x32, 0x5f, 0x74, 0x28, 0x74, 0x68, 0x72, 0x65, 0x61
        /*009d*/ 	.byte	0x64, 0x49, 0x64, 0x78, 0x2e, 0x78, 0x29, 0x20, 0x2f, 0x20, 0x33, 0x32, 0x29, 0x20, 0x25, 0x20
        /*00ad*/ 	.byte	0x34, 0x29, 0x20, 0x3d, 0x3d, 0x20, 0x28, 0x28, 0x28, 0x74, 0x6d, 0x65, 0x6d, 0x5f, 0x61, 0x64
        /*00bd*/ 	.byte	0x64, 0x72, 0x20, 0x3e, 0x3e, 0x20, 0x31, 0x36, 0x29, 0x20, 0x2f, 0x20, 0x33, 0x32, 0x29, 0x20
        /*00cd*/ 	.byte	0x25, 0x20, 0x34, 0x29, 0x00
	.type		__unnamed_1,@object
	.size		__unnamed_1,(__unnamed_2 - __unnamed_1)
__unnamed_1:
        /*00d2*/ 	.byte	0x61, 0x75, 0x74, 0x6f, 0x20, 0x63, 0x75, 0x74, 0x65, 0x3a, 0x3a, 0x61, 0x73, 0x5f, 0x70, 0x6f
        /* <DEDUP_REMOVED lines=24> */
        /*0262*/ 	.byte	0x32, 0x30, 0x34, 0x38, 0x3e, 0x3e, 0x3e, 0x3e, 0x5d, 0x00
	.type		__unnamed_2,@object
	.size		__unnamed_2,(.L_2 - __unnamed_2)
__unnamed_2:
        /* <DEDUP_REMOVED lines=42> */
        /*050c*/ 	.byte	0x3e, 0x5d, 0x00
.L_2:


//--------------------- .nv.shared._ZN7cutlass13device_kernelINS_4conv6kernel13ConvUniversalINS1_16ConvProblemShapeILNS1_8OperatorE2ELi2EEENS1_10collective14CollectiveConvINS1_47MainloopSm100TmaUmmaWarpSpecializedImplicitGemmILS5_2ELi4ELi2ELi1ELi2EN4cute5tupleIJNSA_1CILi2EEENSC_ILi1EEESE_EEEEENSB_IJNSC_ILi256EEENSB_IJNSC_ILi64EEEEEESJ_EEENS_10tfloat32_tESL_NSA_8TiledMMAINSA_8MMA_AtomIJNSA_23SM100_MMA_TF32_2x1SM_SSISL_SL_fLi256ELi64ELNSA_4UMMA5MajorE1ELSQ_1ELNSP_7ScaleInE0ELSR_0EEEEEENSA_6LayoutINSB_IJSE_SE_SE_EEENSB_IJNSC_ILi0EEESW_SW_EEEEENSB_IJNSA_10UnderscoreESZ_SZ_EEEEENS7_6detail27Sm100ImplicitGemmTileTraitsINSA_18SM100_TMA_2SM_LOADENSA_14ComposedLayoutINSA_7SwizzleILi2ELi5ELi2EEENSA_18smem_ptr_flag_bitsILi32EEENSU_INSB_IJNSC_ILi32EEENSC_ILi4EEEEEENSB_IJSE_S1A_EEEEEEEvEENS13_INSA_25SM100_TMA_2SM_LOAD_IM2COLES1F_vEEEENS_8epilogue10collective18CollectiveEpilogueINS1K_23Sm100TmaWarpSpecializedILi4ELi2ELi16ELb1ELb0EEEJNSB_IJNSC_ILi128EEESJ_SJ_EEENSB_IJNSU_IS1P_SE_EENSU_INSC_ILi16EEESE_EEEEESL_NSB_IJlNSB_IJSE_llEEESW_EEESL_S1W_NS1K_6fusion15FusionCallbacksIS1O_NS1X_17LinearCombinationISL_fSL_fLNS_15FloatRoundStyleE2EEES1Q_S1U_JEEENSA_5SM1004TMEM4LOAD26SM100_TMEM_LOAD_32dp32b16xENSA_13SM90_TMA_LOADENS15_INS16_ILi2ELi4ELi3EEES19_NSU_INSB_IJNSC_ILi8EEES1S_EEENSB_IJS1S_SE_EEEEEEENSA_39AutoVectorizingCopyWithAssumedAlignmentILi128EEENSA_14SM90_TMA_STOREES2D_S2F_S2F_EEEvvEEEEvNT_6ParamsE --------------------------
	.section	.nv.shared._ZN7cutlass13device_kernelINS_4conv6kernel13ConvUniversalINS1_16ConvProblemShapeILNS1_8OperatorE2ELi2EEENS1_10collective14CollectiveConvINS1_47MainloopSm100TmaUmmaWarpSpecializedImplicitGemmILS5_2ELi4ELi2ELi1ELi2EN4cute5tupleIJNSA_1CILi2EEENSC_ILi1EEESE_EEEEENSB_IJNSC_ILi256EEENSB_IJNSC_ILi64EEEEEESJ_EEENS_10tfloat32_tESL_NSA_8TiledMMAINSA_8MMA_AtomIJNSA_23SM100_MMA_TF32_2x1SM_SSISL_SL_fLi256ELi64ELNSA_4UMMA5MajorE1ELSQ_1ELNSP_7ScaleInE0ELSR_0EEEEEENSA_6LayoutINSB_IJSE_SE_SE_EEENSB_IJNSC_ILi0EEESW_SW_EEEEENSB_IJNSA_10UnderscoreESZ_SZ_EEEEENS7_6detail27Sm100ImplicitGemmTileTraitsINSA_18SM100_TMA_2SM_LOADENSA_14ComposedLayoutINSA_7SwizzleILi2ELi5ELi2EEENSA_18smem_ptr_flag_bitsILi32EEENSU_INSB_IJNSC_ILi32EEENSC_ILi4EEEEEENSB_IJSE_S1A_EEEEEEEvEENS13_INSA_25SM100_TMA_2SM_LOAD_IM2COLES1F_vEEEENS_8epilogue10collective18CollectiveEpilogueINS1K_23Sm100TmaWarpSpecializedILi4ELi2ELi16ELb1ELb0EEEJNSB_IJNSC_ILi128EEESJ_SJ_EEENSB_IJNSU_IS1P_SE_EENSU_INSC_ILi16EEESE_EEEEESL_NSB_IJlNSB_IJSE_llEEESW_EEESL_S1W_NS1K_6fusion15FusionCallbacksIS1O_NS1X_17LinearCombinationISL_fSL_fLNS_15FloatRoundStyleE2EEES1Q_S1U_JEEENSA_5SM1004TMEM4LOAD26SM100_TMEM_LOAD_32dp32b16xENSA_13SM90_TMA_LOADENS15_INS16_ILi2ELi4ELi3EEES19_NSU_INSB_IJNSC_ILi8EEES1S_EEENSB_IJS1S_SE_EEEEEEENSA_39AutoVectorizingCopyWithAssumedAlignmentILi128EEENSA_14SM90_TMA_STOREES2D_S2F_S2F_EEEvvEEEEvNT_6ParamsE,"aw",@nobits
	.sectionflags	@""
	.align	16
	.zero		1024


//--------------------- .nv.shared.reserved.0     --------------------------
	.section	.nv.shared.reserved.0,"aw",@nobits
	.weak		__nv_reservedSMEM_offset_0_alias
	.size		__nv_reservedSMEM_offset_0_alias, 0, 64
	.other		__nv_reservedSMEM_offset_0_alias,@"STO_CUDA_RESERVED_SHARED STV_DEFAULT"
__nv_reservedSMEM_offset_0_alias:
	.zero		0
.nv.shared.reserved.0:
	.zero		64
	.weak		__nv_reservedSMEM_tcgen05_partition
	.type		__nv_reservedSMEM_tcgen05_partition,@object
	.size		__nv_reservedSMEM_tcgen05_partition,(.L_0 - __nv_reservedSMEM_tcgen05_partition)
__nv_reservedSMEM_tcgen05_partition:
	.zero		32
.L_0:


//--------------------- .nv.global                --------------------------
	.section	.nv.global,"aw",@nobits
.nv.global:
	.type		_ZN39_INTERNAL_aa9998a7_4_k_cu_6b12e67c_31664cute1_E,@object
	.size		_ZN39_INTERNAL_aa9998a7_4_k_cu_6b12e67c_31664cute1_E,(_ZN39_INTERNAL_aa9998a7_4_k_cu_6b12e67c_31664cuda3std3__45__cpo6cbeginE - _ZN39_INTERNAL_aa9998a7_4_k_cu_6b12e67c_31664cute1_E)
_ZN39_INTERNAL_aa9998a7_4_k_cu_6b12e67c_31664cute1_E:
	.zero		1
	.type		_ZN39_INTERNAL_aa9998a7_4_k_cu_6b12e67c_31664cuda3std3__45__cpo6cbeginE,@object
	.size		_ZN39_INTERNAL_aa9998a7_4_k_cu_6b12e67c_31664cuda3std3__45__cpo6cbeginE,(_ZN39_INTERNAL_aa9998a7_4_k_cu_6b12e67c_31664cuda3std3__48in_placeE - _ZN39_INTERNAL_aa9998a7_4_k_cu_6b12e67c_31664cuda3std3__45__cpo6cbeginE)
_ZN39_INTERNAL_aa9998a7_4_k_cu_6b12e67c_31664cuda3std3__45__cpo6cbeginE:
	.zero		1
	.type		_ZN39_INTERNAL_aa9998a7_4_k_cu_6b12e67c_31664cuda3std3__48in_placeE,@object
	.size		_ZN39_INTERNAL_aa9998a7_4_k_cu_6b12e67c_31664cuda3std3__48in_placeE,(_ZN39_INTERNAL_aa9998a7_4_k_cu_6b12e67c_31664cuda3std6ranges3__45__cpo9iter_moveE - _ZN39_INTERNAL_aa9998a7_4_k_cu_6b12e67c_31664cuda3std3__48in_placeE)
_ZN39_INTERNAL_aa9998a7_4_k_cu_6b12e67c_31664cuda3std3__48in_placeE:
	.zero		1
	.type		_ZN39_INTERNAL_aa9998a7_4_k_cu_6b12e67c_31664cuda3std6ranges3__45__cpo9iter_moveE,@object
	.size		_ZN39_INTERNAL_aa9998a7_4_k_cu_6b12e67c_31664cuda3std6ranges3__45__cpo9iter_moveE,(_ZN39_INTERNAL_aa9998a7_4_k_cu_6b12e67c_31664cuda3std3__45__cpo5beginE - _ZN39_INTERNAL_aa9998a7_4_k_cu_6b12e67c_31664cuda3std6ranges3__45__cpo9iter_moveE)
_ZN39_INTERNAL_aa9998a7_4_k_cu_6b12e67c_31664cuda3std6ranges3__45__cpo9iter_moveE:
	.zero		1
	.type		_ZN39_INTERNAL_aa9998a7_4_k_cu_6b12e67c_31664cuda3std3__45__cpo5beginE,@object
	.size		_ZN39_INTERNAL_aa9998a7_4_k_cu_6b12e67c_31664cuda3std3__45__cpo5beginE,(_ZN39_INTERNAL_aa9998a7_4_k_cu_6b12e67c_31664cuda3std3__441_GLOBAL__N__aa9998a7_4_k_cu_6b12e67c_31666ignoreE - _ZN39_INTERNAL_aa9998a7_4_k_cu_6b12e67c_31664cuda3std3__45__cpo5beginE)
_ZN39_INTERNAL_aa9998a7_4_k_cu_6b12e67c_31664cuda3std3__45__cpo5beginE:
	.zero		1
	.type		_ZN39_INTERNAL_aa9998a7_4_k_cu_6b12e67c_31664cuda3std3__441_GLOBAL__N__aa9998a7_4_k_cu_6b12e67c_31666ignoreE,@object
	.size		_ZN39_INTERNAL_aa9998a7_4_k_cu_6b12e67c_31664cuda3std3__441_GLOBAL__N__aa9998a7_4_k_cu_6b12e67c_31666ignoreE,(_ZN39_INTERNAL_aa9998a7_4_k_cu_6b12e67c_31664cute7productE - _ZN39_INTERNAL_aa9998a7_4_k_cu_6b12e67c_31664cuda3std3__441_GLOBAL__N__aa9998a7_4_k_cu_6b12e67c_31666ignoreE)
_ZN39_INTERNAL_aa9998a7_4_k_cu_6b12e67c_31664cuda3std3__441_GLOBAL__N__aa9998a7_4_k_cu_6b12e67c_31666ignoreE:
	.zero		1
	.type		_ZN39_INTERNAL_aa9998a7_4_k_cu_6b12e67c_31664cute7productE,@object
	.size		_ZN39_INTERNAL_aa9998a7_4_k_cu_6b12e67c_31664cute7productE,(_ZN39_INTERNAL_aa9998a7_4_k_cu_6b12e67c_31664cuda3std3__45__cpo3endE - _ZN39_INTERNAL_aa9998a7_4_k_cu_6b12e67c_31664cute7productE)
_ZN39_INTERNAL_aa9998a7_4_k_cu_6b12e67c_31664cute7productE:
	.zero		1
	.type		_ZN39_INTERNAL_aa9998a7_4_k_cu_6b12e67c_31664cuda3std3__45__cpo3endE,@object
	.size		_ZN39_INTERNAL_aa9998a7_4_k_cu_6b12e67c_31664cuda3std3__45__cpo3endE,(_ZN39_INTERNAL_aa9998a7_4_k_cu_6b12e67c_31664cuda3std3__419piecewise_constructE - _ZN39_INTERNAL_aa9998a7_4_k_cu_6b12e67c_31664cuda3std3__45__cpo3endE)
_ZN39_INTERNAL_aa9998a7_4_k_cu_6b12e67c_31664cuda3std3__45__cpo3endE:
	.zero		1
	.type		_ZN39_INTERNAL_aa9998a7_4_k_cu_6b12e67c_31664cuda3std3__419piecewise_constructE,@object
	.size		_ZN39_INTERNAL_aa9998a7_4_k_cu_6b12e67c_31664cuda3std3__419piecewise_constructE,(_ZN39_INTERNAL_aa9998a7_4_k_cu_6b12e67c_31664cuda3std3__45__cpo4cendE - _ZN39_INTERNAL_aa9998a7_4_k_cu_6b12e67c_31664cuda3std3__419piecewise_constructE)
_ZN39_INTERNAL_aa9998a7_4_k_cu_6b12e67c_31664cuda3std3__419piecewise_constructE:
	.zero		1
	.type		_ZN39_INTERNAL_aa9998a7_4_k_cu_6b12e67c_31664cuda3std3__45__cpo4cendE,@object
	.size		_ZN39_INTERNAL_aa9998a7_4_k_cu_6b12e67c_31664cuda3std3__45__cpo4cendE,(_ZN39_INTERNAL_aa9998a7_4_k_cu_6b12e67c_31664cuda3std6ranges3__45__cpo4swapE - _ZN39_INTERNAL_aa9998a7_4_k_cu_6b12e67c_31664cuda3std3__45__cpo4cendE)
_ZN39_INTERNAL_aa9998a7_4_k_cu_6b12e67c_31664cuda3std3__45__cpo4cendE:
	.zero		1
	.type		_ZN39_INTERNAL_aa9998a7_4_k_cu_6b12e67c_31664cuda3std6ranges3__45__cpo4swapE,@object
	.size		_ZN39_INTERNAL_aa9998a7_4_k_cu_6b12e67c_31664cuda3std6ranges3__45__cpo4swapE,(.L_10 - _ZN39_INTERNAL_aa9998a7_4_k_cu_6b12e67c_31664cuda3std6ranges3__45__cpo4swapE)
_ZN39_INTERNAL_aa9998a7_4_k_cu_6b12e67c_31664cuda3std6ranges3__45__cpo4swapE:
	.zero		1
.L_10:


//--------------------- .nv.constant0._ZN7cutlass13device_kernelINS_4conv6kernel13ConvUniversalINS1_16ConvProblemShapeILNS1_8OperatorE2ELi2EEENS1_10collective14CollectiveConvINS1_47MainloopSm100TmaUmmaWarpSpecializedImplicitGemmILS5_2ELi4ELi2ELi1ELi2EN4cute5tupleIJNSA_1CILi2EEENSC_ILi1EEESE_EEEEENSB_IJNSC_ILi256EEENSB_IJNSC_ILi64EEEEEESJ_EEENS_10tfloat32_tESL_NSA_8TiledMMAINSA_8MMA_AtomIJNSA_23SM100_MMA_TF32_2x1SM_SSISL_SL_fLi256ELi64ELNSA_4UMMA5MajorE1ELSQ_1ELNSP_7ScaleInE0ELSR_0EEEEEENSA_6LayoutINSB_IJSE_SE_SE_EEENSB_IJNSC_ILi0EEESW_SW_EEEEENSB_IJNSA_10UnderscoreESZ_SZ_EEEEENS7_6detail27Sm100ImplicitGemmTileTraitsINSA_18SM100_TMA_2SM_LOADENSA_14ComposedLayoutINSA_7SwizzleILi2ELi5ELi2EEENSA_18smem_ptr_flag_bitsILi32EEENSU_INSB_IJNSC_ILi32EEENSC_ILi4EEEEEENSB_IJSE_S1A_EEEEEEEvEENS13_INSA_25SM100_TMA_2SM_LOAD_IM2COLES1F_vEEEENS_8epilogue10collective18CollectiveEpilogueINS1K_23Sm100TmaWarpSpecializedILi4ELi2ELi16ELb1ELb0EEEJNSB_IJNSC_ILi128EEESJ_SJ_EEENSB_IJNSU_IS1P_SE_EENSU_INSC_ILi16EEESE_EEEEESL_NSB_IJlNSB_IJSE_llEEESW_EEESL_S1W_NS1K_6fusion15FusionCallbacksIS1O_NS1X_17LinearCombinationISL_fSL_fLNS_15FloatRoundStyleE2EEES1Q_S1U_JEEENSA_5SM1004TMEM4LOAD26SM100_TMEM_LOAD_32dp32b16xENSA_13SM90_TMA_LOADENS15_INS16_ILi2ELi4ELi3EEES19_NSU_INSB_IJNSC_ILi8EEES1S_EEENSB_IJS1S_SE_EEEEEEENSA_39AutoVectorizingCopyWithAssumedAlignmentILi128EEENSA_14SM90_TMA_STOREES2D_S2F_S2F_EEEvvEEEEvNT_6ParamsE --------------------------
	.section	.nv.constant0._ZN7cutlass13device_kernelINS_4conv6kernel13ConvUniversalINS1_16ConvProblemShapeILNS1_8OperatorE2ELi2EEENS1_10collective14CollectiveConvINS1_47MainloopSm100TmaUmmaWarpSpecializedImplicitGemmILS5_2ELi4ELi2ELi1ELi2EN4cute5tupleIJNSA_1CILi2EEENSC_ILi1EEESE_EEEEENSB_IJNSC_ILi256EEENSB_IJNSC_ILi64EEEEEESJ_EEENS_10tfloat32_tESL_NSA_8TiledMMAINSA_8MMA_AtomIJNSA_23SM100_MMA_TF32_2x1SM_SSISL_SL_fLi256ELi64ELNSA_4UMMA5MajorE1ELSQ_1ELNSP_7ScaleInE0ELSR_0EEEEEENSA_6LayoutINSB_IJSE_SE_SE_EEENSB_IJNSC_ILi0EEESW_SW_EEEEENSB_IJNSA_10UnderscoreESZ_SZ_EEEEENS7_6detail27Sm100ImplicitGemmTileTraitsINSA_18SM100_TMA_2SM_LOADENSA_14ComposedLayoutINSA_7SwizzleILi2ELi5ELi2EEENSA_18smem_ptr_flag_bitsILi32EEENSU_INSB_IJNSC_ILi32EEENSC_ILi4EEEEEENSB_IJSE_S1A_EEEEEEEvEENS13_INSA_25SM100_TMA_2SM_LOAD_IM2COLES1F_vEEEENS_8epilogue10collective18CollectiveEpilogueINS1K_23Sm100TmaWarpSpecializedILi4ELi2ELi16ELb1ELb0EEEJNSB_IJNSC_ILi128EEESJ_SJ_EEENSB_IJNSU_IS1P_SE_EENSU_INSC_ILi16EEESE_EEEEESL_NSB_IJlNSB_IJSE_llEEESW_EEESL_S1W_NS1K_6fusion15FusionCallbacksIS1O_NS1X_17LinearCombinationISL_fSL_fLNS_15FloatRoundStyleE2EEES1Q_S1U_JEEENSA_5SM1004TMEM4LOAD26SM100_TMEM_LOAD_32dp32b16xENSA_13SM90_TMA_LOADENS15_INS16_ILi2ELi4ELi3EEES19_NSU_INSB_IJNSC_ILi8EEES1S_EEENSB_IJS1S_SE_EEEEEEENSA_39AutoVectorizingCopyWithAssumedAlignmentILi128EEENSA_14SM90_TMA_STOREES2D_S2F_S2F_EEEvvEEEEvNT_6ParamsE,"a",@progbits
	.sectionflags	@""
	.align	4
.nv.constant0._ZN7cutlass13device_kernelINS_4conv6kernel13ConvUniversalINS1_16ConvProblemShapeILNS1_8OperatorE2ELi2EEENS1_10collective14CollectiveConvINS1_47MainloopSm100TmaUmmaWarpSpecializedImplicitGemmILS5_2ELi4ELi2ELi1ELi2EN4cute5tupleIJNSA_1CILi2EEENSC_ILi1EEESE_EEEEENSB_IJNSC_ILi256EEENSB_IJNSC_ILi64EEEEEESJ_EEENS_10tfloat32_tESL_NSA_8TiledMMAINSA_8MMA_AtomIJNSA_23SM100_MMA_TF32_2x1SM_SSISL_SL_fLi256ELi64ELNSA_4UMMA5MajorE1ELSQ_1ELNSP_7ScaleInE0ELSR_0EEEEEENSA_6LayoutINSB_IJSE_SE_SE_EEENSB_IJNSC_ILi0EEESW_SW_EEEEENSB_IJNSA_10UnderscoreESZ_SZ_EEEEENS7_6detail27Sm100ImplicitGemmTileTraitsINSA_18SM100_TMA_2SM_LOADENSA_14ComposedLayoutINSA_7SwizzleILi2ELi5ELi2EEENSA_18smem_ptr_flag_bitsILi32EEENSU_INSB_IJNSC_ILi32EEENSC_ILi4EEEEEENSB_IJSE_S1A_EEEEEEEvEENS13_INSA_25SM100_TMA_2SM_LOAD_IM2COLES1F_vEEEENS_8epilogue10collective18CollectiveEpilogueINS1K_23Sm100TmaWarpSpecializedILi4ELi2ELi16ELb1ELb0EEEJNSB_IJNSC_ILi128EEESJ_SJ_EEENSB_IJNSU_IS1P_SE_EENSU_INSC_ILi16EEESE_EEEEESL_NSB_IJlNSB_IJSE_llEEESW_EEESL_S1W_NS1K_6fusion15FusionCallbacksIS1O_NS1X_17LinearCombinationISL_fSL_fLNS_15FloatRoundStyleE2EEES1Q_S1U_JEEENSA_5SM1004TMEM4LOAD26SM100_TMEM_LOAD_32dp32b16xENSA_13SM90_TMA_LOADENS15_INS16_ILi2ELi4ELi3EEES19_NSU_INSB_IJNSC_ILi8EEES1S_EEENSB_IJS1S_SE_EEEEEEENSA_39AutoVectorizingCopyWithAssumedAlignmentILi128EEENSA_14SM90_TMA_STOREES2D_S2F_S2F_EEEvvEEEEvNT_6ParamsE:
	.zero		2944


//--------------------- SYMBOLS --------------------------

	.type		.nv.reservedSmem.offset0,@object
	.size		.nv.reservedSmem.offset0,0x4
	.type		.nv.reservedSmem.cap,@object
	.size		.nv.reservedSmem.cap,0x4
	.type		__assertfail,@function
